//
// Generated by NVIDIA NVVM Compiler
//
// Compiler Build ID: CL-36424714
// Cuda compilation tools, release 13.0, V13.0.88
// Based on NVVM 20.0.0
//

.version 9.0
.target sm_100
.address_size 64

	// .globl	_Z14initial_KerneliPfS_
// _ZZN3cub18CUB_300001_SM_10006detail6reduce28DeviceReduceSingleTileKernelINS2_10policy_hubIfjN4cuda3std3__44plusIfEEE10Policy1000EN6thrust24THRUST_300001_SM_1000_NS10device_ptrIfEEPfjS9_ffNS7_10__identityEEEvT0_T1_T2_T3_T4_T6_E12temp_storage has been demoted
// _ZZN3cub18CUB_300001_SM_10006detail6reduce18DeviceReduceKernelINS2_10policy_hubIfjN4cuda3std3__44plusIfEEE10Policy1000EN6thrust24THRUST_300001_SM_1000_NS10device_ptrIfEEjS9_fNS7_10__identityEEEvT0_PT3_T1_NS0_13GridEvenShareISK_EET2_T4_E12temp_storage has been demoted
// _ZZN3cub18CUB_300001_SM_10006detail6reduce28DeviceReduceSingleTileKernelINS2_10policy_hubIfjN4cuda3std3__44plusIfEEE10Policy1000EPfSC_iS9_ffNS7_10__identityEEEvT0_T1_T2_T3_T4_T6_E12temp_storage has been demoted
// _ZZN3cub18CUB_300001_SM_10006detail6reduce28DeviceReduceSingleTileKernelINS2_10policy_hubIfyN4cuda3std3__44plusIfEEE10Policy1000EN6thrust24THRUST_300001_SM_1000_NS10device_ptrIfEEPfyS9_ffNS7_10__identityEEEvT0_T1_T2_T3_T4_T6_E12temp_storage has been demoted
// _ZZN3cub18CUB_300001_SM_10006detail6reduce18DeviceReduceKernelINS2_10policy_hubIfyN4cuda3std3__44plusIfEEE10Policy1000EN6thrust24THRUST_300001_SM_1000_NS10device_ptrIfEEyS9_fNS7_10__identityEEEvT0_PT3_T1_NS0_13GridEvenShareISK_EET2_T4_E12temp_storage has been demoted
// _ZZN3cub18CUB_300001_SM_10006detail6reduce28DeviceReduceSingleTileKernelINS2_10policy_hubIfyN4cuda3std3__44plusIfEEE10Policy1000EPfSC_iS9_ffNS7_10__identityEEEvT0_T1_T2_T3_T4_T6_E12temp_storage has been demoted
.global .align 1 .b8 _ZN34_INTERNAL_29013d19_4_k_cu_a89a62cd4cuda3std3__45__cpo5beginE[1];
.global .align 1 .b8 _ZN34_INTERNAL_29013d19_4_k_cu_a89a62cd4cuda3std3__45__cpo3endE[1];
.global .align 1 .b8 _ZN34_INTERNAL_29013d19_4_k_cu_a89a62cd4cuda3std3__45__cpo6cbeginE[1];
.global .align 1 .b8 _ZN34_INTERNAL_29013d19_4_k_cu_a89a62cd4cuda3std3__45__cpo4cendE[1];
.global .align 1 .b8 _ZN34_INTERNAL_29013d19_4_k_cu_a89a62cd4cuda3std3__45__cpo6rbeginE[1];
.global .align 1 .b8 _ZN34_INTERNAL_29013d19_4_k_cu_a89a62cd4cuda3std3__45__cpo4rendE[1];
.global .align 1 .b8 _ZN34_INTERNAL_29013d19_4_k_cu_a89a62cd4cuda3std3__45__cpo7crbeginE[1];
.global .align 1 .b8 _ZN34_INTERNAL_29013d19_4_k_cu_a89a62cd4cuda3std3__45__cpo5crendE[1];
.global .align 1 .b8 _ZN34_INTERNAL_29013d19_4_k_cu_a89a62cd4cuda3std3__436_GLOBAL__N__29013d19_4_k_cu_a89a62cd6ignoreE[1];
.global .align 1 .b8 _ZN34_INTERNAL_29013d19_4_k_cu_a89a62cd4cuda3std3__419piecewise_constructE[1];
.global .align 1 .b8 _ZN34_INTERNAL_29013d19_4_k_cu_a89a62cd4cuda3std3__48in_placeE[1];
.global .align 1 .b8 _ZN34_INTERNAL_29013d19_4_k_cu_a89a62cd4cuda3std3__420unreachable_sentinelE[1];
.global .align 1 .b8 _ZN34_INTERNAL_29013d19_4_k_cu_a89a62cd4cuda3std3__47nulloptE[1];
.global .align 1 .b8 _ZN34_INTERNAL_29013d19_4_k_cu_a89a62cd4cuda3std3__48unexpectE[1];
.global .align 1 .b8 _ZN34_INTERNAL_29013d19_4_k_cu_a89a62cd4cuda3std6ranges3__45__cpo4swapE[1];
.global .align 1 .b8 _ZN34_INTERNAL_29013d19_4_k_cu_a89a62cd4cuda3std6ranges3__45__cpo9iter_moveE[1];
.global .align 1 .b8 _ZN34_INTERNAL_29013d19_4_k_cu_a89a62cd4cuda3std6ranges3__45__cpo5beginE[1];
.global .align 1 .b8 _ZN34_INTERNAL_29013d19_4_k_cu_a89a62cd4cuda3std6ranges3__45__cpo3endE[1];
.global .align 1 .b8 _ZN34_INTERNAL_29013d19_4_k_cu_a89a62cd4cuda3std6ranges3__45__cpo6cbeginE[1];
.global .align 1 .b8 _ZN34_INTERNAL_29013d19_4_k_cu_a89a62cd4cuda3std6ranges3__45__cpo4cendE[1];
.global .align 1 .b8 _ZN34_INTERNAL_29013d19_4_k_cu_a89a62cd4cuda3std6ranges3__45__cpo7advanceE[1];
.global .align 1 .b8 _ZN34_INTERNAL_29013d19_4_k_cu_a89a62cd4cuda3std6ranges3__45__cpo9iter_swapE[1];
.global .align 1 .b8 _ZN34_INTERNAL_29013d19_4_k_cu_a89a62cd4cuda3std6ranges3__45__cpo4nextE[1];
.global .align 1 .b8 _ZN34_INTERNAL_29013d19_4_k_cu_a89a62cd4cuda3std6ranges3__45__cpo4prevE[1];
.global .align 1 .b8 _ZN34_INTERNAL_29013d19_4_k_cu_a89a62cd4cuda3std6ranges3__45__cpo4dataE[1];
.global .align 1 .b8 _ZN34_INTERNAL_29013d19_4_k_cu_a89a62cd4cuda3std6ranges3__45__cpo5cdataE[1];
.global .align 1 .b8 _ZN34_INTERNAL_29013d19_4_k_cu_a89a62cd4cuda3std6ranges3__45__cpo4sizeE[1];
.global .align 1 .b8 _ZN34_INTERNAL_29013d19_4_k_cu_a89a62cd4cuda3std6ranges3__45__cpo5ssizeE[1];
.global .align 1 .b8 _ZN34_INTERNAL_29013d19_4_k_cu_a89a62cd4cuda3std6ranges3__45__cpo8distanceE[1];
.global .align 1 .b8 _ZN34_INTERNAL_29013d19_4_k_cu_a89a62cd6thrust24THRUST_300001_SM_1000_NS8cuda_cub3parE[1];
.global .align 1 .b8 _ZN34_INTERNAL_29013d19_4_k_cu_a89a62cd6thrust24THRUST_300001_SM_1000_NS8cuda_cub10par_nosyncE[1];
.global .align 1 .b8 _ZN34_INTERNAL_29013d19_4_k_cu_a89a62cd6thrust24THRUST_300001_SM_1000_NS6system6detail10sequential3seqE[1];
.global .align 1 .b8 _ZN34_INTERNAL_29013d19_4_k_cu_a89a62cd6thrust24THRUST_300001_SM_1000_NS12placeholders2_1E[1];
.global .align 1 .b8 _ZN34_INTERNAL_29013d19_4_k_cu_a89a62cd6thrust24THRUST_300001_SM_1000_NS12placeholders2_2E[1];
.global .align 1 .b8 _ZN34_INTERNAL_29013d19_4_k_cu_a89a62cd6thrust24THRUST_300001_SM_1000_NS12placeholders2_3E[1];
.global .align 1 .b8 _ZN34_INTERNAL_29013d19_4_k_cu_a89a62cd6thrust24THRUST_300001_SM_1000_NS12placeholders2_4E[1];
.global .align 1 .b8 _ZN34_INTERNAL_29013d19_4_k_cu_a89a62cd6thrust24THRUST_300001_SM_1000_NS12placeholders2_5E[1];
.global .align 1 .b8 _ZN34_INTERNAL_29013d19_4_k_cu_a89a62cd6thrust24THRUST_300001_SM_1000_NS12placeholders2_6E[1];
.global .align 1 .b8 _ZN34_INTERNAL_29013d19_4_k_cu_a89a62cd6thrust24THRUST_300001_SM_1000_NS12placeholders2_7E[1];
.global .align 1 .b8 _ZN34_INTERNAL_29013d19_4_k_cu_a89a62cd6thrust24THRUST_300001_SM_1000_NS12placeholders2_8E[1];
.global .align 1 .b8 _ZN34_INTERNAL_29013d19_4_k_cu_a89a62cd6thrust24THRUST_300001_SM_1000_NS12placeholders2_9E[1];
.global .align 1 .b8 _ZN34_INTERNAL_29013d19_4_k_cu_a89a62cd6thrust24THRUST_300001_SM_1000_NS12placeholders3_10E[1];
.global .align 1 .b8 _ZN34_INTERNAL_29013d19_4_k_cu_a89a62cd6thrust24THRUST_300001_SM_1000_NS3seqE[1];
.extern .shared .align 16 .b8 shMem[];

.visible .entry _Z14initial_KerneliPfS_(
	.param .u32 _Z14initial_KerneliPfS__param_0,
	.param .u64 .ptr .align 1 _Z14initial_KerneliPfS__param_1,
	.param .u64 .ptr .align 1 _Z14initial_KerneliPfS__param_2
)
{
	.reg .pred 	%p<6>;
	.reg .b32 	%r<13>;
	.reg .b32 	%f<5>;
	.reg .b64 	%rd<11>;

	ld.param.u32 	%r7, [_Z14initial_KerneliPfS__param_0];
	ld.param.u64 	%rd4, [_Z14initial_KerneliPfS__param_1];
	ld.param.u64 	%rd3, [_Z14initial_KerneliPfS__param_2];
	cvta.to.global.u64 	%rd1, %rd4;
	mov.u32 	%r1, %ctaid.x;
	mov.u32 	%r2, %ntid.x;
	mov.u32 	%r3, %tid.x;
	mad.lo.s32 	%r4, %r1, %r2, %r3;
	setp.ge.s32 	%p1, %r4, %r7;
	@%p1 bra 	$L__BB0_8;
	setp.lt.u32 	%p2, %r2, 2;
	mul.wide.s32 	%rd5, %r4, 4;
	add.s64 	%rd2, %rd1, %rd5;
	@%p2 bra 	$L__BB0_6;
	mov.b32 	%r12, 1;
$L__BB0_3:
	shl.b32 	%r6, %r12, 1;
	add.s32 	%r9, %r6, -1;
	and.b32  	%r10, %r9, %r3;
	setp.ne.s32 	%p3, %r10, 0;
	@%p3 bra 	$L__BB0_5;
	add.s32 	%r11, %r12, %r4;
	mul.wide.u32 	%rd6, %r11, 4;
	add.s64 	%rd7, %rd1, %rd6;
	ld.global.f32 	%f1, [%rd7];
	ld.global.f32 	%f2, [%rd2];
	add.f32 	%f3, %f1, %f2;
	st.global.f32 	[%rd2], %f3;
$L__BB0_5:
	bar.sync 	0;
	setp.lt.u32 	%p4, %r6, %r2;
	mov.u32 	%r12, %r6;
	@%p4 bra 	$L__BB0_3;
$L__BB0_6:
	setp.ne.s32 	%p5, %r3, 0;
	@%p5 bra 	$L__BB0_8;
	ld.global.f32 	%f4, [%rd2];
	cvta.to.global.u64 	%rd8, %rd3;
	mul.wide.u32 	%rd9, %r1, 4;
	add.s64 	%rd10, %rd8, %rd9;
	st.global.f32 	[%rd10], %f4;
$L__BB0_8:
	ret;

}
	// .globl	_Z16optimized_KerneliPfS_
.visible .entry _Z16optimized_KerneliPfS_(
	.param .u32 _Z16optimized_KerneliPfS__param_0,
	.param .u64 .ptr .align 1 _Z16optimized_KerneliPfS__param_1,
	.param .u64 .ptr .align 1 _Z16optimized_KerneliPfS__param_2
)
{
	.reg .pred 	%p<6>;
	.reg .b32 	%r<22>;
	.reg .b32 	%f<6>;
	.reg .b64 	%rd<9>;

	ld.param.u32 	%r9, [_Z16optimized_KerneliPfS__param_0];
	ld.param.u64 	%rd1, [_Z16optimized_KerneliPfS__param_1];
	ld.param.u64 	%rd2, [_Z16optimized_KerneliPfS__param_2];
	mov.u32 	%r1, %tid.x;
	mov.u32 	%r2, %ctaid.x;
	mov.u32 	%r3, %ntid.x;
	mad.lo.s32 	%r4, %r2, %r3, %r1;
	setp.ge.s32 	%p1, %r4, %r9;
	@%p1 bra 	$L__BB1_8;
	cvta.to.global.u64 	%rd3, %rd1;
	mul.wide.u32 	%rd4, %r4, 4;
	add.s64 	%rd5, %rd3, %rd4;
	ld.global.f32 	%f1, [%rd5];
	shl.b32 	%r10, %r1, 2;
	mov.u32 	%r11, shMem;
	add.s32 	%r12, %r11, %r10;
	st.shared.f32 	[%r12], %f1;
	bar.sync 	0;
	setp.lt.u32 	%p2, %r3, 2;
	@%p2 bra 	$L__BB1_6;
	mov.b32 	%r21, 1;
	mov.u32 	%r20, %r1;
$L__BB1_3:
	shl.b32 	%r20, %r20, 1;
	setp.ge.u32 	%p3, %r20, %r3;
	@%p3 bra 	$L__BB1_5;
	add.s32 	%r14, %r20, %r21;
	shl.b32 	%r15, %r14, 2;
	add.s32 	%r17, %r11, %r15;
	ld.shared.f32 	%f2, [%r17];
	shl.b32 	%r18, %r20, 2;
	add.s32 	%r19, %r11, %r18;
	ld.shared.f32 	%f3, [%r19];
	add.f32 	%f4, %f2, %f3;
	st.shared.f32 	[%r19], %f4;
$L__BB1_5:
	bar.sync 	0;
	shl.b32 	%r21, %r21, 1;
	setp.lt.u32 	%p4, %r21, %r3;
	@%p4 bra 	$L__BB1_3;
$L__BB1_6:
	setp.ne.s32 	%p5, %r1, 0;
	@%p5 bra 	$L__BB1_8;
	ld.shared.f32 	%f5, [shMem];
	cvta.to.global.u64 	%rd6, %rd2;
	mul.wide.u32 	%rd7, %r2, 4;
	add.s64 	%rd8, %rd6, %rd7;
	st.global.f32 	[%rd8], %f5;
$L__BB1_8:
	ret;

}
	// .globl	_Z16reduction_KerneliPfS_
.visible .entry _Z16reduction_KerneliPfS_(
	.param .u32 _Z16reduction_KerneliPfS__param_0,
	.param .u64 .ptr .align 1 _Z16reduction_KerneliPfS__param_1,
	.param .u64 .ptr .align 1 _Z16reduction_KerneliPfS__param_2
)
{
	.reg .pred 	%p<6>;
	.reg .b32 	%r<17>;
	.reg .b32 	%f<8>;
	.reg .b64 	%rd<11>;

	ld.param.u32 	%r8, [_Z16reduction_KerneliPfS__param_0];
	ld.param.u64 	%rd1, [_Z16reduction_KerneliPfS__param_1];
	ld.param.u64 	%rd2, [_Z16reduction_KerneliPfS__param_2];
	mov.u32 	%r1, %ctaid.x;
	mov.u32 	%r16, %ntid.x;
	mul.lo.s32 	%r9, %r16, %r1;
	shl.b32 	%r10, %r9, 1;
	mov.u32 	%r3, %tid.x;
	add.s32 	%r4, %r10, %r3;
	setp.ge.s32 	%p1, %r4, %r8;
	@%p1 bra 	$L__BB2_7;
	cvta.to.global.u64 	%rd3, %rd1;
	mul.wide.s32 	%rd4, %r4, 4;
	add.s64 	%rd5, %rd3, %rd4;
	ld.global.f32 	%f1, [%rd5];
	add.s32 	%r11, %r4, %r16;
	mul.wide.u32 	%rd6, %r11, 4;
	add.s64 	%rd7, %rd3, %rd6;
	ld.global.f32 	%f2, [%rd7];
	add.f32 	%f3, %f1, %f2;
	shl.b32 	%r12, %r3, 2;
	mov.u32 	%r13, shMem;
	add.s32 	%r5, %r13, %r12;
	st.shared.f32 	[%r5], %f3;
	bar.sync 	0;
	setp.lt.u32 	%p2, %r16, 2;
	@%p2 bra 	$L__BB2_5;
$L__BB2_2:
	shr.u32 	%r7, %r16, 1;
	setp.ge.u32 	%p3, %r3, %r7;
	@%p3 bra 	$L__BB2_4;
	shl.b32 	%r14, %r7, 2;
	add.s32 	%r15, %r5, %r14;
	ld.shared.f32 	%f4, [%r15];
	ld.shared.f32 	%f5, [%r5];
	add.f32 	%f6, %f4, %f5;
	st.shared.f32 	[%r5], %f6;
$L__BB2_4:
	bar.sync 	0;
	setp.gt.u32 	%p4, %r16, 3;
	mov.u32 	%r16, %r7;
	@%p4 bra 	$L__BB2_2;
$L__BB2_5:
	setp.ne.s32 	%p5, %r3, 0;
	@%p5 bra 	$L__BB2_7;
	ld.shared.f32 	%f7, [shMem];
	cvta.to.global.u64 	%rd8, %rd2;
	mul.wide.u32 	%rd9, %r1, 4;
	add.s64 	%rd10, %rd8, %rd9;
	st.global.f32 	[%rd10], %f7;
$L__BB2_7:
	ret;

}
	// .globl	_ZN3cub18CUB_300001_SM_10006detail11EmptyKernelIvEEvv
.visible .entry _ZN3cub18CUB_300001_SM_10006detail11EmptyKernelIvEEvv()
{


	ret;

}
	// .globl	_ZN3cub18CUB_300001_SM_10006detail6reduce28DeviceReduceSingleTileKernelINS2_10policy_hubIfjN4cuda3std3__44plusIfEEE10Policy1000EN6thrust24THRUST_300001_SM_1000_NS10device_ptrIfEEPfjS9_ffNS7_10__identityEEEvT0_T1_T2_T3_T4_T6_
.visible .entry _ZN3cub18CUB_300001_SM_10006detail6reduce28DeviceReduceSingleTileKernelINS2_10policy_hubIfjN4cuda3std3__44plusIfEEE10Policy1000EN6thrust24THRUST_300001_SM_1000_NS10device_ptrIfEEPfjS9_ffNS7_10__identityEEEvT0_T1_T2_T3_T4_T6_(
	.param .align 8 .b8 _ZN3cub18CUB_300001_SM_10006detail6reduce28DeviceReduceSingleTileKernelINS2_10policy_hubIfjN4cuda3std3__44plusIfEEE10Policy1000EN6thrust24THRUST_300001_SM_1000_NS10device_ptrIfEEPfjS9_ffNS7_10__identityEEEvT0_T1_T2_T3_T4_T6__param_0[8],
	.param .u64 .ptr .align 1 _ZN3cub18CUB_300001_SM_10006detail6reduce28DeviceReduceSingleTileKernelINS2_10policy_hubIfjN4cuda3std3__44plusIfEEE10Policy1000EN6thrust24THRUST_300001_SM_1000_NS10device_ptrIfEEPfjS9_ffNS7_10__identityEEEvT0_T1_T2_T3_T4_T6__param_1,
	.param .u32 _ZN3cub18CUB_300001_SM_10006detail6reduce28DeviceReduceSingleTileKernelINS2_10policy_hubIfjN4cuda3std3__44plusIfEEE10Policy1000EN6thrust24THRUST_300001_SM_1000_NS10device_ptrIfEEPfjS9_ffNS7_10__identityEEEvT0_T1_T2_T3_T4_T6__param_2,
	.param .align 1 .b8 _ZN3cub18CUB_300001_SM_10006detail6reduce28DeviceReduceSingleTileKernelINS2_10policy_hubIfjN4cuda3std3__44plusIfEEE10Policy1000EN6thrust24THRUST_300001_SM_1000_NS10device_ptrIfEEPfjS9_ffNS7_10__identityEEEvT0_T1_T2_T3_T4_T6__param_3[1],
	.param .f32 _ZN3cub18CUB_300001_SM_10006detail6reduce28DeviceReduceSingleTileKernelINS2_10policy_hubIfjN4cuda3std3__44plusIfEEE10Policy1000EN6thrust24THRUST_300001_SM_1000_NS10device_ptrIfEEPfjS9_ffNS7_10__identityEEEvT0_T1_T2_T3_T4_T6__param_4,
	.param .align 1 .b8 _ZN3cub18CUB_300001_SM_10006detail6reduce28DeviceReduceSingleTileKernelINS2_10policy_hubIfjN4cuda3std3__44plusIfEEE10Policy1000EN6thrust24THRUST_300001_SM_1000_NS10device_ptrIfEEPfjS9_ffNS7_10__identityEEEvT0_T1_T2_T3_T4_T6__param_5[1]
)
.maxntid 512
.minnctapersm 1
{
	.reg .pred 	%p<67>;
	.reg .b32 	%r<211>;
	.reg .b32 	%f<384>;
	.reg .b64 	%rd<84>;
	// demoted variable
	.shared .align 4 .b8 _ZZN3cub18CUB_300001_SM_10006detail6reduce28DeviceReduceSingleTileKernelINS2_10policy_hubIfjN4cuda3std3__44plusIfEEE10Policy1000EN6thrust24THRUST_300001_SM_1000_NS10device_ptrIfEEPfjS9_ffNS7_10__identityEEEvT0_T1_T2_T3_T4_T6_E12temp_storage[84];
	ld.param.u64 	%rd9, [_ZN3cub18CUB_300001_SM_10006detail6reduce28DeviceReduceSingleTileKernelINS2_10policy_hubIfjN4cuda3std3__44plusIfEEE10Policy1000EN6thrust24THRUST_300001_SM_1000_NS10device_ptrIfEEPfjS9_ffNS7_10__identityEEEvT0_T1_T2_T3_T4_T6__param_0];
	ld.param.u64 	%rd10, [_ZN3cub18CUB_300001_SM_10006detail6reduce28DeviceReduceSingleTileKernelINS2_10policy_hubIfjN4cuda3std3__44plusIfEEE10Policy1000EN6thrust24THRUST_300001_SM_1000_NS10device_ptrIfEEPfjS9_ffNS7_10__identityEEEvT0_T1_T2_T3_T4_T6__param_1];
	ld.param.u32 	%r51, [_ZN3cub18CUB_300001_SM_10006detail6reduce28DeviceReduceSingleTileKernelINS2_10policy_hubIfjN4cuda3std3__44plusIfEEE10Policy1000EN6thrust24THRUST_300001_SM_1000_NS10device_ptrIfEEPfjS9_ffNS7_10__identityEEEvT0_T1_T2_T3_T4_T6__param_2];
	ld.param.f32 	%f42, [_ZN3cub18CUB_300001_SM_10006detail6reduce28DeviceReduceSingleTileKernelINS2_10policy_hubIfjN4cuda3std3__44plusIfEEE10Policy1000EN6thrust24THRUST_300001_SM_1000_NS10device_ptrIfEEPfjS9_ffNS7_10__identityEEEvT0_T1_T2_T3_T4_T6__param_4];
	cvta.to.global.u64 	%rd1, %rd10;
	setp.ne.s32 	%p1, %r51, 0;
	@%p1 bra 	$L__BB4_3;
	mov.u32 	%r193, %tid.x;
	setp.ne.s32 	%p66, %r193, 0;
	@%p66 bra 	$L__BB4_52;
	st.global.f32 	[%rd1], %f42;
	bra.uni 	$L__BB4_52;
$L__BB4_3:
	cvta.to.global.u64 	%rd2, %rd9;
	setp.gt.u32 	%p2, %r51, 8191;
	@%p2 bra 	$L__BB4_28;
	mov.u32 	%r1, %tid.x;
	setp.ge.u32 	%p24, %r1, %r51;
	mov.f32 	%f371, 0f00000000;
	mov.u32 	%r197, %r1;
	@%p24 bra 	$L__BB4_6;
	mul.wide.u32 	%rd73, %r1, 4;
	add.s64 	%rd74, %rd2, %rd73;
	ld.global.f32 	%f371, [%rd74];
	add.s32 	%r197, %r1, 512;
$L__BB4_6:
	setp.ge.u32 	%p25, %r197, %r51;
	@%p25 bra 	$L__BB4_19;
	not.b32 	%r120, %r197;
	add.s32 	%r121, %r51, %r120;
	shr.u32 	%r122, %r121, 9;
	add.s32 	%r4, %r122, 1;
	and.b32  	%r5, %r4, 15;
	setp.lt.u32 	%p26, %r121, 7680;
	@%p26 bra 	$L__BB4_10;
	and.b32  	%r123, %r4, 16777200;
	neg.s32 	%r195, %r123;
	mul.wide.u32 	%rd75, %r197, 4;
	add.s64 	%rd76, %rd75, %rd2;
	add.s64 	%rd82, %rd76, 16384;
$L__BB4_9:
	.pragma "nounroll";
	ld.global.f32 	%f205, [%rd82+-16384];
	add.f32 	%f206, %f371, %f205;
	ld.global.f32 	%f207, [%rd82+-14336];
	add.f32 	%f208, %f206, %f207;
	ld.global.f32 	%f209, [%rd82+-12288];
	add.f32 	%f210, %f208, %f209;
	ld.global.f32 	%f211, [%rd82+-10240];
	add.f32 	%f212, %f210, %f211;
	ld.global.f32 	%f213, [%rd82+-8192];
	add.f32 	%f214, %f212, %f213;
	ld.global.f32 	%f215, [%rd82+-6144];
	add.f32 	%f216, %f214, %f215;
	ld.global.f32 	%f217, [%rd82+-4096];
	add.f32 	%f218, %f216, %f217;
	ld.global.f32 	%f219, [%rd82+-2048];
	add.f32 	%f220, %f218, %f219;
	ld.global.f32 	%f221, [%rd82];
	add.f32 	%f222, %f220, %f221;
	ld.global.f32 	%f223, [%rd82+2048];
	add.f32 	%f224, %f222, %f223;
	ld.global.f32 	%f225, [%rd82+4096];
	add.f32 	%f226, %f224, %f225;
	ld.global.f32 	%f227, [%rd82+6144];
	add.f32 	%f228, %f226, %f227;
	ld.global.f32 	%f229, [%rd82+8192];
	add.f32 	%f230, %f228, %f229;
	ld.global.f32 	%f231, [%rd82+10240];
	add.f32 	%f232, %f230, %f231;
	ld.global.f32 	%f233, [%rd82+12288];
	add.f32 	%f234, %f232, %f233;
	ld.global.f32 	%f235, [%rd82+14336];
	add.f32 	%f371, %f234, %f235;
	add.s32 	%r197, %r197, 8192;
	add.s32 	%r195, %r195, 16;
	add.s64 	%rd82, %rd82, 32768;
	setp.ne.s32 	%p27, %r195, 0;
	@%p27 bra 	$L__BB4_9;
$L__BB4_10:
	setp.eq.s32 	%p28, %r5, 0;
	@%p28 bra 	$L__BB4_19;
	and.b32  	%r12, %r4, 7;
	setp.lt.u32 	%p29, %r5, 8;
	@%p29 bra 	$L__BB4_13;
	mul.wide.u32 	%rd77, %r197, 4;
	add.s64 	%rd78, %rd2, %rd77;
	ld.global.f32 	%f237, [%rd78];
	add.f32 	%f238, %f371, %f237;
	ld.global.f32 	%f239, [%rd78+2048];
	add.f32 	%f240, %f238, %f239;
	ld.global.f32 	%f241, [%rd78+4096];
	add.f32 	%f242, %f240, %f241;
	ld.global.f32 	%f243, [%rd78+6144];
	add.f32 	%f244, %f242, %f243;
	ld.global.f32 	%f245, [%rd78+8192];
	add.f32 	%f246, %f244, %f245;
	ld.global.f32 	%f247, [%rd78+10240];
	add.f32 	%f248, %f246, %f247;
	ld.global.f32 	%f249, [%rd78+12288];
	add.f32 	%f250, %f248, %f249;
	ld.global.f32 	%f251, [%rd78+14336];
	add.f32 	%f371, %f250, %f251;
	add.s32 	%r197, %r197, 4096;
$L__BB4_13:
	setp.eq.s32 	%p30, %r12, 0;
	@%p30 bra 	$L__BB4_19;
	and.b32  	%r15, %r4, 3;
	setp.lt.u32 	%p31, %r12, 4;
	@%p31 bra 	$L__BB4_16;
	mul.wide.u32 	%rd79, %r197, 4;
	add.s64 	%rd80, %rd2, %rd79;
	ld.global.f32 	%f253, [%rd80];
	add.f32 	%f254, %f371, %f253;
	ld.global.f32 	%f255, [%rd80+2048];
	add.f32 	%f256, %f254, %f255;
	ld.global.f32 	%f257, [%rd80+4096];
	add.f32 	%f258, %f256, %f257;
	ld.global.f32 	%f259, [%rd80+6144];
	add.f32 	%f371, %f258, %f259;
	add.s32 	%r197, %r197, 2048;
$L__BB4_16:
	setp.eq.s32 	%p32, %r15, 0;
	@%p32 bra 	$L__BB4_19;
	mul.wide.u32 	%rd81, %r197, 4;
	add.s64 	%rd83, %rd2, %rd81;
	neg.s32 	%r200, %r15;
$L__BB4_18:
	.pragma "nounroll";
	ld.global.f32 	%f260, [%rd83];
	add.f32 	%f371, %f371, %f260;
	add.s64 	%rd83, %rd83, 2048;
	add.s32 	%r200, %r200, 1;
	setp.ne.s32 	%p33, %r200, 0;
	@%p33 bra 	$L__BB4_18;
$L__BB4_19:
	setp.lt.u32 	%p34, %r51, 512;
	@%p34 bra 	$L__BB4_24;
	// begin inline asm
	mov.u32 %r162, %laneid;
	// end inline asm
	mov.b32 	%r164, %f371;
	mov.b32 	%r165, 1;
	mov.b32 	%r186, 31;
	mov.b32 	%r187, -1;
	// begin inline asm
	shfl.sync.down.b32 %r163, %r164, %r165, %r186, %r187;
	// end inline asm
	setp.gt.s32 	%p58, %r162, 30;
	mov.b32 	%f319, %r163;
	add.f32 	%f320, %f371, %f319;
	selp.f32 	%f321, %f371, %f320, %p58;
	mov.b32 	%r169, %f321;
	mov.b32 	%r170, 2;
	// begin inline asm
	shfl.sync.down.b32 %r168, %r169, %r170, %r186, %r187;
	// end inline asm
	setp.gt.s32 	%p59, %r162, 29;
	mov.b32 	%f322, %r168;
	add.f32 	%f323, %f321, %f322;
	selp.f32 	%f324, %f321, %f323, %p59;
	mov.b32 	%r174, %f324;
	mov.b32 	%r175, 4;
	// begin inline asm
	shfl.sync.down.b32 %r173, %r174, %r175, %r186, %r187;
	// end inline asm
	setp.gt.s32 	%p60, %r162, 27;
	mov.b32 	%f325, %r173;
	add.f32 	%f326, %f324, %f325;
	selp.f32 	%f327, %f324, %f326, %p60;
	mov.b32 	%r179, %f327;
	mov.b32 	%r180, 8;
	// begin inline asm
	shfl.sync.down.b32 %r178, %r179, %r180, %r186, %r187;
	// end inline asm
	setp.gt.s32 	%p61, %r162, 23;
	mov.b32 	%f328, %r178;
	add.f32 	%f329, %f327, %f328;
	selp.f32 	%f330, %f327, %f329, %p61;
	mov.b32 	%r184, %f330;
	mov.b32 	%r185, 16;
	// begin inline asm
	shfl.sync.down.b32 %r183, %r184, %r185, %r186, %r187;
	// end inline asm
	setp.gt.s32 	%p62, %r162, 15;
	mov.b32 	%f331, %r183;
	add.f32 	%f16, %f330, %f331;
	selp.f32 	%f383, %f330, %f16, %p62;
	setp.ne.s32 	%p63, %r162, 0;
	@%p63 bra 	$L__BB4_22;
	shr.u32 	%r188, %r1, 3;
	and.b32  	%r189, %r188, 124;
	mov.u32 	%r190, _ZZN3cub18CUB_300001_SM_10006detail6reduce28DeviceReduceSingleTileKernelINS2_10policy_hubIfjN4cuda3std3__44plusIfEEE10Policy1000EN6thrust24THRUST_300001_SM_1000_NS10device_ptrIfEEPfjS9_ffNS7_10__identityEEEvT0_T1_T2_T3_T4_T6_E12temp_storage;
	add.s32 	%r191, %r190, %r189;
	st.shared.f32 	[%r191+16], %f16;
$L__BB4_22:
	bar.sync 	0;
	setp.ne.s32 	%p64, %r1, 0;
	@%p64 bra 	$L__BB4_50;
	ld.shared.f32 	%f332, [_ZZN3cub18CUB_300001_SM_10006detail6reduce28DeviceReduceSingleTileKernelINS2_10policy_hubIfjN4cuda3std3__44plusIfEEE10Policy1000EN6thrust24THRUST_300001_SM_1000_NS10device_ptrIfEEPfjS9_ffNS7_10__identityEEEvT0_T1_T2_T3_T4_T6_E12temp_storage+20];
	add.f32 	%f333, %f383, %f332;
	ld.shared.f32 	%f334, [_ZZN3cub18CUB_300001_SM_10006detail6reduce28DeviceReduceSingleTileKernelINS2_10policy_hubIfjN4cuda3std3__44plusIfEEE10Policy1000EN6thrust24THRUST_300001_SM_1000_NS10device_ptrIfEEPfjS9_ffNS7_10__identityEEEvT0_T1_T2_T3_T4_T6_E12temp_storage+24];
	add.f32 	%f335, %f333, %f334;
	ld.shared.f32 	%f336, [_ZZN3cub18CUB_300001_SM_10006detail6reduce28DeviceReduceSingleTileKernelINS2_10policy_hubIfjN4cuda3std3__44plusIfEEE10Policy1000EN6thrust24THRUST_300001_SM_1000_NS10device_ptrIfEEPfjS9_ffNS7_10__identityEEEvT0_T1_T2_T3_T4_T6_E12temp_storage+28];
	add.f32 	%f337, %f335, %f336;
	ld.shared.f32 	%f338, [_ZZN3cub18CUB_300001_SM_10006detail6reduce28DeviceReduceSingleTileKernelINS2_10policy_hubIfjN4cuda3std3__44plusIfEEE10Policy1000EN6thrust24THRUST_300001_SM_1000_NS10device_ptrIfEEPfjS9_ffNS7_10__identityEEEvT0_T1_T2_T3_T4_T6_E12temp_storage+32];
	add.f32 	%f339, %f337, %f338;
	ld.shared.f32 	%f340, [_ZZN3cub18CUB_300001_SM_10006detail6reduce28DeviceReduceSingleTileKernelINS2_10policy_hubIfjN4cuda3std3__44plusIfEEE10Policy1000EN6thrust24THRUST_300001_SM_1000_NS10device_ptrIfEEPfjS9_ffNS7_10__identityEEEvT0_T1_T2_T3_T4_T6_E12temp_storage+36];
	add.f32 	%f341, %f339, %f340;
	ld.shared.f32 	%f342, [_ZZN3cub18CUB_300001_SM_10006detail6reduce28DeviceReduceSingleTileKernelINS2_10policy_hubIfjN4cuda3std3__44plusIfEEE10Policy1000EN6thrust24THRUST_300001_SM_1000_NS10device_ptrIfEEPfjS9_ffNS7_10__identityEEEvT0_T1_T2_T3_T4_T6_E12temp_storage+40];
	add.f32 	%f343, %f341, %f342;
	ld.shared.f32 	%f344, [_ZZN3cub18CUB_300001_SM_10006detail6reduce28DeviceReduceSingleTileKernelINS2_10policy_hubIfjN4cuda3std3__44plusIfEEE10Policy1000EN6thrust24THRUST_300001_SM_1000_NS10device_ptrIfEEPfjS9_ffNS7_10__identityEEEvT0_T1_T2_T3_T4_T6_E12temp_storage+44];
	add.f32 	%f345, %f343, %f344;
	ld.shared.f32 	%f346, [_ZZN3cub18CUB_300001_SM_10006detail6reduce28DeviceReduceSingleTileKernelINS2_10policy_hubIfjN4cuda3std3__44plusIfEEE10Policy1000EN6thrust24THRUST_300001_SM_1000_NS10device_ptrIfEEPfjS9_ffNS7_10__identityEEEvT0_T1_T2_T3_T4_T6_E12temp_storage+48];
	add.f32 	%f347, %f345, %f346;
	ld.shared.f32 	%f348, [_ZZN3cub18CUB_300001_SM_10006detail6reduce28DeviceReduceSingleTileKernelINS2_10policy_hubIfjN4cuda3std3__44plusIfEEE10Policy1000EN6thrust24THRUST_300001_SM_1000_NS10device_ptrIfEEPfjS9_ffNS7_10__identityEEEvT0_T1_T2_T3_T4_T6_E12temp_storage+52];
	add.f32 	%f349, %f347, %f348;
	ld.shared.f32 	%f350, [_ZZN3cub18CUB_300001_SM_10006detail6reduce28DeviceReduceSingleTileKernelINS2_10policy_hubIfjN4cuda3std3__44plusIfEEE10Policy1000EN6thrust24THRUST_300001_SM_1000_NS10device_ptrIfEEPfjS9_ffNS7_10__identityEEEvT0_T1_T2_T3_T4_T6_E12temp_storage+56];
	add.f32 	%f351, %f349, %f350;
	ld.shared.f32 	%f352, [_ZZN3cub18CUB_300001_SM_10006detail6reduce28DeviceReduceSingleTileKernelINS2_10policy_hubIfjN4cuda3std3__44plusIfEEE10Policy1000EN6thrust24THRUST_300001_SM_1000_NS10device_ptrIfEEPfjS9_ffNS7_10__identityEEEvT0_T1_T2_T3_T4_T6_E12temp_storage+60];
	add.f32 	%f353, %f351, %f352;
	ld.shared.f32 	%f354, [_ZZN3cub18CUB_300001_SM_10006detail6reduce28DeviceReduceSingleTileKernelINS2_10policy_hubIfjN4cuda3std3__44plusIfEEE10Policy1000EN6thrust24THRUST_300001_SM_1000_NS10device_ptrIfEEPfjS9_ffNS7_10__identityEEEvT0_T1_T2_T3_T4_T6_E12temp_storage+64];
	add.f32 	%f355, %f353, %f354;
	ld.shared.f32 	%f356, [_ZZN3cub18CUB_300001_SM_10006detail6reduce28DeviceReduceSingleTileKernelINS2_10policy_hubIfjN4cuda3std3__44plusIfEEE10Policy1000EN6thrust24THRUST_300001_SM_1000_NS10device_ptrIfEEPfjS9_ffNS7_10__identityEEEvT0_T1_T2_T3_T4_T6_E12temp_storage+68];
	add.f32 	%f357, %f355, %f356;
	ld.shared.f32 	%f358, [_ZZN3cub18CUB_300001_SM_10006detail6reduce28DeviceReduceSingleTileKernelINS2_10policy_hubIfjN4cuda3std3__44plusIfEEE10Policy1000EN6thrust24THRUST_300001_SM_1000_NS10device_ptrIfEEPfjS9_ffNS7_10__identityEEEvT0_T1_T2_T3_T4_T6_E12temp_storage+72];
	add.f32 	%f359, %f357, %f358;
	ld.shared.f32 	%f360, [_ZZN3cub18CUB_300001_SM_10006detail6reduce28DeviceReduceSingleTileKernelINS2_10policy_hubIfjN4cuda3std3__44plusIfEEE10Policy1000EN6thrust24THRUST_300001_SM_1000_NS10device_ptrIfEEPfjS9_ffNS7_10__identityEEEvT0_T1_T2_T3_T4_T6_E12temp_storage+76];
	add.f32 	%f383, %f359, %f360;
	bra.uni 	$L__BB4_50;
$L__BB4_24:
	// begin inline asm
	mov.u32 %r124, %laneid;
	// end inline asm
	and.b32  	%r150, %r1, 992;
	add.s32 	%r151, %r150, 32;
	setp.gt.u32 	%p35, %r151, %r51;
	not.b32 	%r152, %r150;
	add.s32 	%r153, %r51, %r152;
	selp.b32 	%r148, %r153, 31, %p35;
	mov.b32 	%r126, %f371;
	mov.b32 	%r127, 1;
	mov.b32 	%r149, -1;
	// begin inline asm
	shfl.sync.down.b32 %r125, %r126, %r127, %r148, %r149;
	// end inline asm
	setp.lt.s32 	%p36, %r124, %r148;
	mov.b32 	%f261, %r125;
	add.f32 	%f262, %f371, %f261;
	selp.f32 	%f263, %f262, %f371, %p36;
	mov.b32 	%r131, %f263;
	mov.b32 	%r132, 2;
	// begin inline asm
	shfl.sync.down.b32 %r130, %r131, %r132, %r148, %r149;
	// end inline asm
	add.s32 	%r154, %r124, 2;
	setp.gt.s32 	%p37, %r154, %r148;
	mov.b32 	%f264, %r130;
	add.f32 	%f265, %f263, %f264;
	selp.f32 	%f266, %f263, %f265, %p37;
	mov.b32 	%r136, %f266;
	mov.b32 	%r137, 4;
	// begin inline asm
	shfl.sync.down.b32 %r135, %r136, %r137, %r148, %r149;
	// end inline asm
	add.s32 	%r155, %r124, 4;
	setp.gt.s32 	%p38, %r155, %r148;
	mov.b32 	%f267, %r135;
	add.f32 	%f268, %f266, %f267;
	selp.f32 	%f269, %f266, %f268, %p38;
	mov.b32 	%r141, %f269;
	mov.b32 	%r142, 8;
	// begin inline asm
	shfl.sync.down.b32 %r140, %r141, %r142, %r148, %r149;
	// end inline asm
	add.s32 	%r156, %r124, 8;
	setp.gt.s32 	%p39, %r156, %r148;
	mov.b32 	%f270, %r140;
	add.f32 	%f271, %f269, %f270;
	selp.f32 	%f272, %f269, %f271, %p39;
	mov.b32 	%r146, %f272;
	mov.b32 	%r147, 16;
	// begin inline asm
	shfl.sync.down.b32 %r145, %r146, %r147, %r148, %r149;
	// end inline asm
	add.s32 	%r157, %r124, 16;
	setp.gt.s32 	%p40, %r157, %r148;
	mov.b32 	%f273, %r145;
	add.f32 	%f274, %f272, %f273;
	selp.f32 	%f383, %f272, %f274, %p40;
	setp.ne.s32 	%p41, %r124, 0;
	@%p41 bra 	$L__BB4_26;
	shr.u32 	%r158, %r1, 3;
	and.b32  	%r159, %r158, 124;
	mov.u32 	%r160, _ZZN3cub18CUB_300001_SM_10006detail6reduce28DeviceReduceSingleTileKernelINS2_10policy_hubIfjN4cuda3std3__44plusIfEEE10Policy1000EN6thrust24THRUST_300001_SM_1000_NS10device_ptrIfEEPfjS9_ffNS7_10__identityEEEvT0_T1_T2_T3_T4_T6_E12temp_storage;
	add.s32 	%r161, %r160, %r159;
	st.shared.f32 	[%r161+16], %f383;
$L__BB4_26:
	bar.sync 	0;
	setp.ne.s32 	%p42, %r1, 0;
	@%p42 bra 	$L__BB4_50;
	setp.gt.u32 	%p43, %r51, 32;
	ld.shared.f32 	%f275, [_ZZN3cub18CUB_300001_SM_10006detail6reduce28DeviceReduceSingleTileKernelINS2_10policy_hubIfjN4cuda3std3__44plusIfEEE10Policy1000EN6thrust24THRUST_300001_SM_1000_NS10device_ptrIfEEPfjS9_ffNS7_10__identityEEEvT0_T1_T2_T3_T4_T6_E12temp_storage+20];
	add.f32 	%f276, %f383, %f275;
	selp.f32 	%f277, %f276, %f383, %p43;
	setp.gt.u32 	%p44, %r51, 64;
	ld.shared.f32 	%f278, [_ZZN3cub18CUB_300001_SM_10006detail6reduce28DeviceReduceSingleTileKernelINS2_10policy_hubIfjN4cuda3std3__44plusIfEEE10Policy1000EN6thrust24THRUST_300001_SM_1000_NS10device_ptrIfEEPfjS9_ffNS7_10__identityEEEvT0_T1_T2_T3_T4_T6_E12temp_storage+24];
	add.f32 	%f279, %f278, %f277;
	selp.f32 	%f280, %f279, %f277, %p44;
	setp.gt.u32 	%p45, %r51, 96;
	ld.shared.f32 	%f281, [_ZZN3cub18CUB_300001_SM_10006detail6reduce28DeviceReduceSingleTileKernelINS2_10policy_hubIfjN4cuda3std3__44plusIfEEE10Policy1000EN6thrust24THRUST_300001_SM_1000_NS10device_ptrIfEEPfjS9_ffNS7_10__identityEEEvT0_T1_T2_T3_T4_T6_E12temp_storage+28];
	add.f32 	%f282, %f281, %f280;
	selp.f32 	%f283, %f282, %f280, %p45;
	setp.gt.u32 	%p46, %r51, 128;
	ld.shared.f32 	%f284, [_ZZN3cub18CUB_300001_SM_10006detail6reduce28DeviceReduceSingleTileKernelINS2_10policy_hubIfjN4cuda3std3__44plusIfEEE10Policy1000EN6thrust24THRUST_300001_SM_1000_NS10device_ptrIfEEPfjS9_ffNS7_10__identityEEEvT0_T1_T2_T3_T4_T6_E12temp_storage+32];
	add.f32 	%f285, %f284, %f283;
	selp.f32 	%f286, %f285, %f283, %p46;
	setp.gt.u32 	%p47, %r51, 160;
	ld.shared.f32 	%f287, [_ZZN3cub18CUB_300001_SM_10006detail6reduce28DeviceReduceSingleTileKernelINS2_10policy_hubIfjN4cuda3std3__44plusIfEEE10Policy1000EN6thrust24THRUST_300001_SM_1000_NS10device_ptrIfEEPfjS9_ffNS7_10__identityEEEvT0_T1_T2_T3_T4_T6_E12temp_storage+36];
	add.f32 	%f288, %f287, %f286;
	selp.f32 	%f289, %f288, %f286, %p47;
	setp.gt.u32 	%p48, %r51, 192;
	ld.shared.f32 	%f290, [_ZZN3cub18CUB_300001_SM_10006detail6reduce28DeviceReduceSingleTileKernelINS2_10policy_hubIfjN4cuda3std3__44plusIfEEE10Policy1000EN6thrust24THRUST_300001_SM_1000_NS10device_ptrIfEEPfjS9_ffNS7_10__identityEEEvT0_T1_T2_T3_T4_T6_E12temp_storage+40];
	add.f32 	%f291, %f290, %f289;
	selp.f32 	%f292, %f291, %f289, %p48;
	setp.gt.u32 	%p49, %r51, 224;
	ld.shared.f32 	%f293, [_ZZN3cub18CUB_300001_SM_10006detail6reduce28DeviceReduceSingleTileKernelINS2_10policy_hubIfjN4cuda3std3__44plusIfEEE10Policy1000EN6thrust24THRUST_300001_SM_1000_NS10device_ptrIfEEPfjS9_ffNS7_10__identityEEEvT0_T1_T2_T3_T4_T6_E12temp_storage+44];
	add.f32 	%f294, %f293, %f292;
	selp.f32 	%f295, %f294, %f292, %p49;
	setp.gt.u32 	%p50, %r51, 256;
	ld.shared.f32 	%f296, [_ZZN3cub18CUB_300001_SM_10006detail6reduce28DeviceReduceSingleTileKernelINS2_10policy_hubIfjN4cuda3std3__44plusIfEEE10Policy1000EN6thrust24THRUST_300001_SM_1000_NS10device_ptrIfEEPfjS9_ffNS7_10__identityEEEvT0_T1_T2_T3_T4_T6_E12temp_storage+48];
	add.f32 	%f297, %f296, %f295;
	selp.f32 	%f298, %f297, %f295, %p50;
	setp.gt.u32 	%p51, %r51, 288;
	ld.shared.f32 	%f299, [_ZZN3cub18CUB_300001_SM_10006detail6reduce28DeviceReduceSingleTileKernelINS2_10policy_hubIfjN4cuda3std3__44plusIfEEE10Policy1000EN6thrust24THRUST_300001_SM_1000_NS10device_ptrIfEEPfjS9_ffNS7_10__identityEEEvT0_T1_T2_T3_T4_T6_E12temp_storage+52];
	add.f32 	%f300, %f299, %f298;
	selp.f32 	%f301, %f300, %f298, %p51;
	setp.gt.u32 	%p52, %r51, 320;
	ld.shared.f32 	%f302, [_ZZN3cub18CUB_300001_SM_10006detail6reduce28DeviceReduceSingleTileKernelINS2_10policy_hubIfjN4cuda3std3__44plusIfEEE10Policy1000EN6thrust24THRUST_300001_SM_1000_NS10device_ptrIfEEPfjS9_ffNS7_10__identityEEEvT0_T1_T2_T3_T4_T6_E12temp_storage+56];
	add.f32 	%f303, %f302, %f301;
	selp.f32 	%f304, %f303, %f301, %p52;
	setp.gt.u32 	%p53, %r51, 352;
	ld.shared.f32 	%f305, [_ZZN3cub18CUB_300001_SM_10006detail6reduce28DeviceReduceSingleTileKernelINS2_10policy_hubIfjN4cuda3std3__44plusIfEEE10Policy1000EN6thrust24THRUST_300001_SM_1000_NS10device_ptrIfEEPfjS9_ffNS7_10__identityEEEvT0_T1_T2_T3_T4_T6_E12temp_storage+60];
	add.f32 	%f306, %f305, %f304;
	selp.f32 	%f307, %f306, %f304, %p53;
	setp.gt.u32 	%p54, %r51, 384;
	ld.shared.f32 	%f308, [_ZZN3cub18CUB_300001_SM_10006detail6reduce28DeviceReduceSingleTileKernelINS2_10policy_hubIfjN4cuda3std3__44plusIfEEE10Policy1000EN6thrust24THRUST_300001_SM_1000_NS10device_ptrIfEEPfjS9_ffNS7_10__identityEEEvT0_T1_T2_T3_T4_T6_E12temp_storage+64];
	add.f32 	%f309, %f308, %f307;
	selp.f32 	%f310, %f309, %f307, %p54;
	setp.gt.u32 	%p55, %r51, 416;
	ld.shared.f32 	%f311, [_ZZN3cub18CUB_300001_SM_10006detail6reduce28DeviceReduceSingleTileKernelINS2_10policy_hubIfjN4cuda3std3__44plusIfEEE10Policy1000EN6thrust24THRUST_300001_SM_1000_NS10device_ptrIfEEPfjS9_ffNS7_10__identityEEEvT0_T1_T2_T3_T4_T6_E12temp_storage+68];
	add.f32 	%f312, %f311, %f310;
	selp.f32 	%f313, %f312, %f310, %p55;
	setp.gt.u32 	%p56, %r51, 448;
	ld.shared.f32 	%f314, [_ZZN3cub18CUB_300001_SM_10006detail6reduce28DeviceReduceSingleTileKernelINS2_10policy_hubIfjN4cuda3std3__44plusIfEEE10Policy1000EN6thrust24THRUST_300001_SM_1000_NS10device_ptrIfEEPfjS9_ffNS7_10__identityEEEvT0_T1_T2_T3_T4_T6_E12temp_storage+72];
	add.f32 	%f315, %f314, %f313;
	selp.f32 	%f316, %f315, %f313, %p56;
	setp.gt.u32 	%p57, %r51, 480;
	ld.shared.f32 	%f317, [_ZZN3cub18CUB_300001_SM_10006detail6reduce28DeviceReduceSingleTileKernelINS2_10policy_hubIfjN4cuda3std3__44plusIfEEE10Policy1000EN6thrust24THRUST_300001_SM_1000_NS10device_ptrIfEEPfjS9_ffNS7_10__identityEEEvT0_T1_T2_T3_T4_T6_E12temp_storage+76];
	add.f32 	%f318, %f317, %f316;
	selp.f32 	%f383, %f318, %f316, %p57;
	bra.uni 	$L__BB4_50;
$L__BB4_28:
	mov.u32 	%r21, %tid.x;
	mul.wide.u32 	%rd11, %r21, 4;
	add.s64 	%rd12, %rd2, %rd11;
	ld.global.f32 	%f43, [%rd12];
	ld.global.f32 	%f44, [%rd12+2048];
	ld.global.f32 	%f45, [%rd12+4096];
	ld.global.f32 	%f46, [%rd12+6144];
	ld.global.f32 	%f47, [%rd12+8192];
	ld.global.f32 	%f48, [%rd12+10240];
	ld.global.f32 	%f49, [%rd12+12288];
	ld.global.f32 	%f50, [%rd12+14336];
	ld.global.f32 	%f51, [%rd12+16384];
	ld.global.f32 	%f52, [%rd12+18432];
	ld.global.f32 	%f53, [%rd12+20480];
	ld.global.f32 	%f54, [%rd12+22528];
	ld.global.f32 	%f55, [%rd12+24576];
	ld.global.f32 	%f56, [%rd12+26624];
	ld.global.f32 	%f57, [%rd12+28672];
	ld.global.f32 	%f58, [%rd12+30720];
	add.f32 	%f59, %f43, %f44;
	add.f32 	%f60, %f45, %f46;
	add.f32 	%f61, %f47, %f48;
	add.f32 	%f62, %f49, %f50;
	add.f32 	%f63, %f51, %f52;
	add.f32 	%f64, %f53, %f54;
	add.f32 	%f65, %f55, %f56;
	add.f32 	%f66, %f57, %f58;
	add.f32 	%f67, %f59, %f60;
	add.f32 	%f68, %f61, %f62;
	add.f32 	%f69, %f63, %f64;
	add.f32 	%f70, %f65, %f66;
	add.f32 	%f71, %f67, %f68;
	add.f32 	%f72, %f69, %f70;
	add.f32 	%f382, %f71, %f72;
	add.s32 	%r22, %r51, -8192;
	setp.lt.u32 	%p3, %r22, 8192;
	mov.b32 	%r202, 8192;
	@%p3 bra 	$L__BB4_32;
	mov.b32 	%r202, 8192;
$L__BB4_30:
	add.s32 	%r54, %r21, %r202;
	mul.wide.u32 	%rd13, %r54, 4;
	add.s64 	%rd14, %rd2, %rd13;
	ld.global.f32 	%f73, [%rd14];
	ld.global.f32 	%f74, [%rd14+2048];
	ld.global.f32 	%f75, [%rd14+4096];
	ld.global.f32 	%f76, [%rd14+6144];
	ld.global.f32 	%f77, [%rd14+8192];
	ld.global.f32 	%f78, [%rd14+10240];
	ld.global.f32 	%f79, [%rd14+12288];
	ld.global.f32 	%f80, [%rd14+14336];
	ld.global.f32 	%f81, [%rd14+16384];
	ld.global.f32 	%f82, [%rd14+18432];
	ld.global.f32 	%f83, [%rd14+20480];
	ld.global.f32 	%f84, [%rd14+22528];
	ld.global.f32 	%f85, [%rd14+24576];
	ld.global.f32 	%f86, [%rd14+26624];
	ld.global.f32 	%f87, [%rd14+28672];
	ld.global.f32 	%f88, [%rd14+30720];
	add.f32 	%f89, %f382, %f73;
	add.f32 	%f90, %f74, %f75;
	add.f32 	%f91, %f76, %f77;
	add.f32 	%f92, %f78, %f79;
	add.f32 	%f93, %f80, %f81;
	add.f32 	%f94, %f82, %f83;
	add.f32 	%f95, %f84, %f85;
	add.f32 	%f96, %f86, %f87;
	add.f32 	%f97, %f89, %f90;
	add.f32 	%f98, %f91, %f92;
	add.f32 	%f99, %f93, %f94;
	add.f32 	%f100, %f95, %f96;
	add.f32 	%f101, %f97, %f98;
	add.f32 	%f102, %f99, %f100;
	add.f32 	%f103, %f101, %f102;
	add.f32 	%f382, %f103, %f88;
	sub.s32 	%r55, %r51, %r202;
	setp.lt.u32 	%p4, %r55, 8192;
	@%p4 bra 	$L__BB4_46;
	add.s32 	%r202, %r202, 8192;
	setp.le.u32 	%p5, %r202, %r22;
	@%p5 bra 	$L__BB4_30;
$L__BB4_32:
	setp.le.u32 	%p6, %r51, %r202;
	sub.s32 	%r56, %r51, %r202;
	setp.ge.s32 	%p7, %r21, %r56;
	or.pred  	%p8, %p6, %p7;
	@%p8 bra 	$L__BB4_46;
	not.b32 	%r58, %r21;
	add.s32 	%r59, %r51, %r58;
	sub.s32 	%r60, %r59, %r202;
	shr.u32 	%r61, %r60, 9;
	add.s32 	%r26, %r61, 1;
	and.b32  	%r27, %r26, 15;
	setp.lt.u32 	%p9, %r60, 7680;
	mov.u32 	%r207, %r21;
	@%p9 bra 	$L__BB4_37;
	or.b32  	%r205, %r21, 4096;
	add.s32 	%r204, %r21, %r202;
	and.b32  	%r62, %r26, 16777200;
	neg.s32 	%r203, %r62;
$L__BB4_35:
	.pragma "nounroll";
	mul.wide.u32 	%rd15, %r204, 4;
	add.s64 	%rd16, %rd2, %rd15;
	ld.global.f32 	%f105, [%rd16];
	add.f32 	%f106, %f382, %f105;
	add.s32 	%r63, %r204, 512;
	mul.wide.u32 	%rd17, %r63, 4;
	add.s64 	%rd18, %rd2, %rd17;
	ld.global.f32 	%f107, [%rd18];
	add.f32 	%f108, %f106, %f107;
	add.s32 	%r64, %r204, 1024;
	mul.wide.u32 	%rd19, %r64, 4;
	add.s64 	%rd20, %rd2, %rd19;
	ld.global.f32 	%f109, [%rd20];
	add.f32 	%f110, %f108, %f109;
	add.s32 	%r65, %r204, 1536;
	mul.wide.u32 	%rd21, %r65, 4;
	add.s64 	%rd22, %rd2, %rd21;
	ld.global.f32 	%f111, [%rd22];
	add.f32 	%f112, %f110, %f111;
	add.s32 	%r66, %r204, 2048;
	mul.wide.u32 	%rd23, %r66, 4;
	add.s64 	%rd24, %rd2, %rd23;
	ld.global.f32 	%f113, [%rd24];
	add.f32 	%f114, %f112, %f113;
	add.s32 	%r67, %r204, 2560;
	mul.wide.u32 	%rd25, %r67, 4;
	add.s64 	%rd26, %rd2, %rd25;
	ld.global.f32 	%f115, [%rd26];
	add.f32 	%f116, %f114, %f115;
	add.s32 	%r68, %r204, 3072;
	mul.wide.u32 	%rd27, %r68, 4;
	add.s64 	%rd28, %rd2, %rd27;
	ld.global.f32 	%f117, [%rd28];
	add.f32 	%f118, %f116, %f117;
	add.s32 	%r69, %r204, 3584;
	mul.wide.u32 	%rd29, %r69, 4;
	add.s64 	%rd30, %rd2, %rd29;
	ld.global.f32 	%f119, [%rd30];
	add.f32 	%f120, %f118, %f119;
	add.s32 	%r70, %r204, 4096;
	mul.wide.u32 	%rd31, %r70, 4;
	add.s64 	%rd32, %rd2, %rd31;
	ld.global.f32 	%f121, [%rd32];
	add.f32 	%f122, %f120, %f121;
	add.s32 	%r71, %r204, 4608;
	mul.wide.u32 	%rd33, %r71, 4;
	add.s64 	%rd34, %rd2, %rd33;
	ld.global.f32 	%f123, [%rd34];
	add.f32 	%f124, %f122, %f123;
	add.s32 	%r72, %r204, 5120;
	mul.wide.u32 	%rd35, %r72, 4;
	add.s64 	%rd36, %rd2, %rd35;
	ld.global.f32 	%f125, [%rd36];
	add.f32 	%f126, %f124, %f125;
	add.s32 	%r73, %r204, 5632;
	mul.wide.u32 	%rd37, %r73, 4;
	add.s64 	%rd38, %rd2, %rd37;
	ld.global.f32 	%f127, [%rd38];
	add.f32 	%f128, %f126, %f127;
	add.s32 	%r74, %r204, 6144;
	mul.wide.u32 	%rd39, %r74, 4;
	add.s64 	%rd40, %rd2, %rd39;
	ld.global.f32 	%f129, [%rd40];
	add.f32 	%f130, %f128, %f129;
	add.s32 	%r75, %r204, 6656;
	mul.wide.u32 	%rd41, %r75, 4;
	add.s64 	%rd42, %rd2, %rd41;
	ld.global.f32 	%f131, [%rd42];
	add.f32 	%f132, %f130, %f131;
	add.s32 	%r76, %r204, 7168;
	mul.wide.u32 	%rd43, %r76, 4;
	add.s64 	%rd44, %rd2, %rd43;
	ld.global.f32 	%f133, [%rd44];
	add.f32 	%f134, %f132, %f133;
	add.s32 	%r77, %r204, 7680;
	mul.wide.u32 	%rd45, %r77, 4;
	add.s64 	%rd46, %rd2, %rd45;
	ld.global.f32 	%f135, [%rd46];
	add.f32 	%f382, %f134, %f135;
	add.s32 	%r205, %r205, 8192;
	add.s32 	%r204, %r204, 8192;
	add.s32 	%r203, %r203, 16;
	setp.ne.s32 	%p10, %r203, 0;
	@%p10 bra 	$L__BB4_35;
	add.s32 	%r207, %r205, -4096;
$L__BB4_37:
	setp.eq.s32 	%p11, %r27, 0;
	@%p11 bra 	$L__BB4_46;
	and.b32  	%r39, %r26, 7;
	setp.lt.u32 	%p12, %r27, 8;
	@%p12 bra 	$L__BB4_40;
	add.s32 	%r78, %r207, %r202;
	mul.wide.u32 	%rd47, %r78, 4;
	add.s64 	%rd48, %rd2, %rd47;
	ld.global.f32 	%f137, [%rd48];
	add.f32 	%f138, %f382, %f137;
	add.s32 	%r79, %r78, 512;
	mul.wide.u32 	%rd49, %r79, 4;
	add.s64 	%rd50, %rd2, %rd49;
	ld.global.f32 	%f139, [%rd50];
	add.f32 	%f140, %f138, %f139;
	add.s32 	%r80, %r78, 1024;
	mul.wide.u32 	%rd51, %r80, 4;
	add.s64 	%rd52, %rd2, %rd51;
	ld.global.f32 	%f141, [%rd52];
	add.f32 	%f142, %f140, %f141;
	add.s32 	%r81, %r78, 1536;
	mul.wide.u32 	%rd53, %r81, 4;
	add.s64 	%rd54, %rd2, %rd53;
	ld.global.f32 	%f143, [%rd54];
	add.f32 	%f144, %f142, %f143;
	add.s32 	%r82, %r78, 2048;
	mul.wide.u32 	%rd55, %r82, 4;
	add.s64 	%rd56, %rd2, %rd55;
	ld.global.f32 	%f145, [%rd56];
	add.f32 	%f146, %f144, %f145;
	add.s32 	%r83, %r78, 2560;
	mul.wide.u32 	%rd57, %r83, 4;
	add.s64 	%rd58, %rd2, %rd57;
	ld.global.f32 	%f147, [%rd58];
	add.f32 	%f148, %f146, %f147;
	add.s32 	%r84, %r78, 3072;
	mul.wide.u32 	%rd59, %r84, 4;
	add.s64 	%rd60, %rd2, %rd59;
	ld.global.f32 	%f149, [%rd60];
	add.f32 	%f150, %f148, %f149;
	add.s32 	%r85, %r78, 3584;
	mul.wide.u32 	%rd61, %r85, 4;
	add.s64 	%rd62, %rd2, %rd61;
	ld.global.f32 	%f151, [%rd62];
	add.f32 	%f382, %f150, %f151;
	add.s32 	%r207, %r207, 4096;
$L__BB4_40:
	setp.eq.s32 	%p13, %r39, 0;
	@%p13 bra 	$L__BB4_46;
	and.b32  	%r42, %r26, 3;
	setp.lt.u32 	%p14, %r39, 4;
	@%p14 bra 	$L__BB4_43;
	add.s32 	%r86, %r207, %r202;
	mul.wide.u32 	%rd63, %r86, 4;
	add.s64 	%rd64, %rd2, %rd63;
	ld.global.f32 	%f153, [%rd64];
	add.f32 	%f154, %f382, %f153;
	add.s32 	%r87, %r86, 512;
	mul.wide.u32 	%rd65, %r87, 4;
	add.s64 	%rd66, %rd2, %rd65;
	ld.global.f32 	%f155, [%rd66];
	add.f32 	%f156, %f154, %f155;
	add.s32 	%r88, %r86, 1024;
	mul.wide.u32 	%rd67, %r88, 4;
	add.s64 	%rd68, %rd2, %rd67;
	ld.global.f32 	%f157, [%rd68];
	add.f32 	%f158, %f156, %f157;
	add.s32 	%r89, %r86, 1536;
	mul.wide.u32 	%rd69, %r89, 4;
	add.s64 	%rd70, %rd2, %rd69;
	ld.global.f32 	%f159, [%rd70];
	add.f32 	%f382, %f158, %f159;
	add.s32 	%r207, %r207, 2048;
$L__BB4_43:
	setp.eq.s32 	%p15, %r42, 0;
	@%p15 bra 	$L__BB4_46;
	add.s32 	%r210, %r207, %r202;
	neg.s32 	%r209, %r42;
$L__BB4_45:
	.pragma "nounroll";
	mul.wide.u32 	%rd71, %r210, 4;
	add.s64 	%rd72, %rd2, %rd71;
	ld.global.f32 	%f160, [%rd72];
	add.f32 	%f382, %f382, %f160;
	add.s32 	%r210, %r210, 512;
	add.s32 	%r209, %r209, 1;
	setp.ne.s32 	%p16, %r209, 0;
	@%p16 bra 	$L__BB4_45;
$L__BB4_46:
	// begin inline asm
	mov.u32 %r90, %laneid;
	// end inline asm
	mov.b32 	%r92, %f382;
	mov.b32 	%r93, 1;
	mov.b32 	%r114, 31;
	mov.b32 	%r115, -1;
	// begin inline asm
	shfl.sync.down.b32 %r91, %r92, %r93, %r114, %r115;
	// end inline asm
	setp.gt.s32 	%p17, %r90, 30;
	mov.b32 	%f161, %r91;
	add.f32 	%f162, %f382, %f161;
	selp.f32 	%f163, %f382, %f162, %p17;
	mov.b32 	%r97, %f163;
	mov.b32 	%r98, 2;
	// begin inline asm
	shfl.sync.down.b32 %r96, %r97, %r98, %r114, %r115;
	// end inline asm
	setp.gt.s32 	%p18, %r90, 29;
	mov.b32 	%f164, %r96;
	add.f32 	%f165, %f163, %f164;
	selp.f32 	%f166, %f163, %f165, %p18;
	mov.b32 	%r102, %f166;
	mov.b32 	%r103, 4;
	// begin inline asm
	shfl.sync.down.b32 %r101, %r102, %r103, %r114, %r115;
	// end inline asm
	setp.gt.s32 	%p19, %r90, 27;
	mov.b32 	%f167, %r101;
	add.f32 	%f168, %f166, %f167;
	selp.f32 	%f169, %f166, %f168, %p19;
	mov.b32 	%r107, %f169;
	mov.b32 	%r108, 8;
	// begin inline asm
	shfl.sync.down.b32 %r106, %r107, %r108, %r114, %r115;
	// end inline asm
	setp.gt.s32 	%p20, %r90, 23;
	mov.b32 	%f170, %r106;
	add.f32 	%f171, %f169, %f170;
	selp.f32 	%f172, %f169, %f171, %p20;
	mov.b32 	%r112, %f172;
	mov.b32 	%r113, 16;
	// begin inline asm
	shfl.sync.down.b32 %r111, %r112, %r113, %r114, %r115;
	// end inline asm
	setp.gt.s32 	%p21, %r90, 15;
	mov.b32 	%f173, %r111;
	add.f32 	%f38, %f172, %f173;
	selp.f32 	%f383, %f172, %f38, %p21;
	setp.ne.s32 	%p22, %r90, 0;
	@%p22 bra 	$L__BB4_48;
	shr.u32 	%r116, %r21, 3;
	and.b32  	%r117, %r116, 124;
	mov.u32 	%r118, _ZZN3cub18CUB_300001_SM_10006detail6reduce28DeviceReduceSingleTileKernelINS2_10policy_hubIfjN4cuda3std3__44plusIfEEE10Policy1000EN6thrust24THRUST_300001_SM_1000_NS10device_ptrIfEEPfjS9_ffNS7_10__identityEEEvT0_T1_T2_T3_T4_T6_E12temp_storage;
	add.s32 	%r119, %r118, %r117;
	st.shared.f32 	[%r119+16], %f38;
$L__BB4_48:
	bar.sync 	0;
	setp.ne.s32 	%p23, %r21, 0;
	@%p23 bra 	$L__BB4_50;
	ld.shared.f32 	%f174, [_ZZN3cub18CUB_300001_SM_10006detail6reduce28DeviceReduceSingleTileKernelINS2_10policy_hubIfjN4cuda3std3__44plusIfEEE10Policy1000EN6thrust24THRUST_300001_SM_1000_NS10device_ptrIfEEPfjS9_ffNS7_10__identityEEEvT0_T1_T2_T3_T4_T6_E12temp_storage+20];
	add.f32 	%f175, %f383, %f174;
	ld.shared.f32 	%f176, [_ZZN3cub18CUB_300001_SM_10006detail6reduce28DeviceReduceSingleTileKernelINS2_10policy_hubIfjN4cuda3std3__44plusIfEEE10Policy1000EN6thrust24THRUST_300001_SM_1000_NS10device_ptrIfEEPfjS9_ffNS7_10__identityEEEvT0_T1_T2_T3_T4_T6_E12temp_storage+24];
	add.f32 	%f177, %f175, %f176;
	ld.shared.f32 	%f178, [_ZZN3cub18CUB_300001_SM_10006detail6reduce28DeviceReduceSingleTileKernelINS2_10policy_hubIfjN4cuda3std3__44plusIfEEE10Policy1000EN6thrust24THRUST_300001_SM_1000_NS10device_ptrIfEEPfjS9_ffNS7_10__identityEEEvT0_T1_T2_T3_T4_T6_E12temp_storage+28];
	add.f32 	%f179, %f177, %f178;
	ld.shared.f32 	%f180, [_ZZN3cub18CUB_300001_SM_10006detail6reduce28DeviceReduceSingleTileKernelINS2_10policy_hubIfjN4cuda3std3__44plusIfEEE10Policy1000EN6thrust24THRUST_300001_SM_1000_NS10device_ptrIfEEPfjS9_ffNS7_10__identityEEEvT0_T1_T2_T3_T4_T6_E12temp_storage+32];
	add.f32 	%f181, %f179, %f180;
	ld.shared.f32 	%f182, [_ZZN3cub18CUB_300001_SM_10006detail6reduce28DeviceReduceSingleTileKernelINS2_10policy_hubIfjN4cuda3std3__44plusIfEEE10Policy1000EN6thrust24THRUST_300001_SM_1000_NS10device_ptrIfEEPfjS9_ffNS7_10__identityEEEvT0_T1_T2_T3_T4_T6_E12temp_storage+36];
	add.f32 	%f183, %f181, %f182;
	ld.shared.f32 	%f184, [_ZZN3cub18CUB_300001_SM_10006detail6reduce28DeviceReduceSingleTileKernelINS2_10policy_hubIfjN4cuda3std3__44plusIfEEE10Policy1000EN6thrust24THRUST_300001_SM_1000_NS10device_ptrIfEEPfjS9_ffNS7_10__identityEEEvT0_T1_T2_T3_T4_T6_E12temp_storage+40];
	add.f32 	%f185, %f183, %f184;
	ld.shared.f32 	%f186, [_ZZN3cub18CUB_300001_SM_10006detail6reduce28DeviceReduceSingleTileKernelINS2_10policy_hubIfjN4cuda3std3__44plusIfEEE10Policy1000EN6thrust24THRUST_300001_SM_1000_NS10device_ptrIfEEPfjS9_ffNS7_10__identityEEEvT0_T1_T2_T3_T4_T6_E12temp_storage+44];
	add.f32 	%f187, %f185, %f186;
	ld.shared.f32 	%f188, [_ZZN3cub18CUB_300001_SM_10006detail6reduce28DeviceReduceSingleTileKernelINS2_10policy_hubIfjN4cuda3std3__44plusIfEEE10Policy1000EN6thrust24THRUST_300001_SM_1000_NS10device_ptrIfEEPfjS9_ffNS7_10__identityEEEvT0_T1_T2_T3_T4_T6_E12temp_storage+48];
	add.f32 	%f189, %f187, %f188;
	ld.shared.f32 	%f190, [_ZZN3cub18CUB_300001_SM_10006detail6reduce28DeviceReduceSingleTileKernelINS2_10policy_hubIfjN4cuda3std3__44plusIfEEE10Policy1000EN6thrust24THRUST_300001_SM_1000_NS10device_ptrIfEEPfjS9_ffNS7_10__identityEEEvT0_T1_T2_T3_T4_T6_E12temp_storage+52];
	add.f32 	%f191, %f189, %f190;
	ld.shared.f32 	%f192, [_ZZN3cub18CUB_300001_SM_10006detail6reduce28DeviceReduceSingleTileKernelINS2_10policy_hubIfjN4cuda3std3__44plusIfEEE10Policy1000EN6thrust24THRUST_300001_SM_1000_NS10device_ptrIfEEPfjS9_ffNS7_10__identityEEEvT0_T1_T2_T3_T4_T6_E12temp_storage+56];
	add.f32 	%f193, %f191, %f192;
	ld.shared.f32 	%f194, [_ZZN3cub18CUB_300001_SM_10006detail6reduce28DeviceReduceSingleTileKernelINS2_10policy_hubIfjN4cuda3std3__44plusIfEEE10Policy1000EN6thrust24THRUST_300001_SM_1000_NS10device_ptrIfEEPfjS9_ffNS7_10__identityEEEvT0_T1_T2_T3_T4_T6_E12temp_storage+60];
	add.f32 	%f195, %f193, %f194;
	ld.shared.f32 	%f196, [_ZZN3cub18CUB_300001_SM_10006detail6reduce28DeviceReduceSingleTileKernelINS2_10policy_hubIfjN4cuda3std3__44plusIfEEE10Policy1000EN6thrust24THRUST_300001_SM_1000_NS10device_ptrIfEEPfjS9_ffNS7_10__identityEEEvT0_T1_T2_T3_T4_T6_E12temp_storage+64];
	add.f32 	%f197, %f195, %f196;
	ld.shared.f32 	%f198, [_ZZN3cub18CUB_300001_SM_10006detail6reduce28DeviceReduceSingleTileKernelINS2_10policy_hubIfjN4cuda3std3__44plusIfEEE10Policy1000EN6thrust24THRUST_300001_SM_1000_NS10device_ptrIfEEPfjS9_ffNS7_10__identityEEEvT0_T1_T2_T3_T4_T6_E12temp_storage+68];
	add.f32 	%f199, %f197, %f198;
	ld.shared.f32 	%f200, [_ZZN3cub18CUB_300001_SM_10006detail6reduce28DeviceReduceSingleTileKernelINS2_10policy_hubIfjN4cuda3std3__44plusIfEEE10Policy1000EN6thrust24THRUST_300001_SM_1000_NS10device_ptrIfEEPfjS9_ffNS7_10__identityEEEvT0_T1_T2_T3_T4_T6_E12temp_storage+72];
	add.f32 	%f201, %f199, %f200;
	ld.shared.f32 	%f202, [_ZZN3cub18CUB_300001_SM_10006detail6reduce28DeviceReduceSingleTileKernelINS2_10policy_hubIfjN4cuda3std3__44plusIfEEE10Policy1000EN6thrust24THRUST_300001_SM_1000_NS10device_ptrIfEEPfjS9_ffNS7_10__identityEEEvT0_T1_T2_T3_T4_T6_E12temp_storage+76];
	add.f32 	%f383, %f201, %f202;
$L__BB4_50:
	mov.u32 	%r192, %tid.x;
	setp.ne.s32 	%p65, %r192, 0;
	@%p65 bra 	$L__BB4_52;
	add.f32 	%f361, %f42, %f383;
	st.global.f32 	[%rd1], %f361;
$L__BB4_52:
	ret;

}
	// .globl	_ZN3cub18CUB_300001_SM_10006detail6reduce18DeviceReduceKernelINS2_10policy_hubIfjN4cuda3std3__44plusIfEEE10Policy1000EN6thrust24THRUST_300001_SM_1000_NS10device_ptrIfEEjS9_fNS7_10__identityEEEvT0_PT3_T1_NS0_13GridEvenShareISK_EET2_T4_
.visible .entry _ZN3cub18CUB_300001_SM_10006detail6reduce18DeviceReduceKernelINS2_10policy_hubIfjN4cuda3std3__44plusIfEEE10Policy1000EN6thrust24THRUST_300001_SM_1000_NS10device_ptrIfEEjS9_fNS7_10__identityEEEvT0_PT3_T1_NS0_13GridEvenShareISK_EET2_T4_(
	.param .align 8 .b8 _ZN3cub18CUB_300001_SM_10006detail6reduce18DeviceReduceKernelINS2_10policy_hubIfjN4cuda3std3__44plusIfEEE10Policy1000EN6thrust24THRUST_300001_SM_1000_NS10device_ptrIfEEjS9_fNS7_10__identityEEEvT0_PT3_T1_NS0_13GridEvenShareISK_EET2_T4__param_0[8],
	.param .u64 .ptr .align 1 _ZN3cub18CUB_300001_SM_10006detail6reduce18DeviceReduceKernelINS2_10policy_hubIfjN4cuda3std3__44plusIfEEE10Policy1000EN6thrust24THRUST_300001_SM_1000_NS10device_ptrIfEEjS9_fNS7_10__identityEEEvT0_PT3_T1_NS0_13GridEvenShareISK_EET2_T4__param_1,
	.param .u32 _ZN3cub18CUB_300001_SM_10006detail6reduce18DeviceReduceKernelINS2_10policy_hubIfjN4cuda3std3__44plusIfEEE10Policy1000EN6thrust24THRUST_300001_SM_1000_NS10device_ptrIfEEjS9_fNS7_10__identityEEEvT0_PT3_T1_NS0_13GridEvenShareISK_EET2_T4__param_2,
	.param .align 4 .b8 _ZN3cub18CUB_300001_SM_10006detail6reduce18DeviceReduceKernelINS2_10policy_hubIfjN4cuda3std3__44plusIfEEE10Policy1000EN6thrust24THRUST_300001_SM_1000_NS10device_ptrIfEEjS9_fNS7_10__identityEEEvT0_PT3_T1_NS0_13GridEvenShareISK_EET2_T4__param_3[40],
	.param .align 1 .b8 _ZN3cub18CUB_300001_SM_10006detail6reduce18DeviceReduceKernelINS2_10policy_hubIfjN4cuda3std3__44plusIfEEE10Policy1000EN6thrust24THRUST_300001_SM_1000_NS10device_ptrIfEEjS9_fNS7_10__identityEEEvT0_PT3_T1_NS0_13GridEvenShareISK_EET2_T4__param_4[1],
	.param .align 1 .b8 _ZN3cub18CUB_300001_SM_10006detail6reduce18DeviceReduceKernelINS2_10policy_hubIfjN4cuda3std3__44plusIfEEE10Policy1000EN6thrust24THRUST_300001_SM_1000_NS10device_ptrIfEEjS9_fNS7_10__identityEEEvT0_PT3_T1_NS0_13GridEvenShareISK_EET2_T4__param_5[1]
)
.maxntid 512
{
	.reg .pred 	%p<65>;
	.reg .b16 	%rs<4>;
	.reg .b32 	%r<279>;
	.reg .b32 	%f<380>;
	.reg .b64 	%rd<130>;
	// demoted variable
	.shared .align 4 .b8 _ZZN3cub18CUB_300001_SM_10006detail6reduce18DeviceReduceKernelINS2_10policy_hubIfjN4cuda3std3__44plusIfEEE10Policy1000EN6thrust24THRUST_300001_SM_1000_NS10device_ptrIfEEjS9_fNS7_10__identityEEEvT0_PT3_T1_NS0_13GridEvenShareISK_EET2_T4_E12temp_storage[84];
	ld.param.u32 	%r1, [_ZN3cub18CUB_300001_SM_10006detail6reduce18DeviceReduceKernelINS2_10policy_hubIfjN4cuda3std3__44plusIfEEE10Policy1000EN6thrust24THRUST_300001_SM_1000_NS10device_ptrIfEEjS9_fNS7_10__identityEEEvT0_PT3_T1_NS0_13GridEvenShareISK_EET2_T4__param_3+20];
	ld.param.u32 	%r2, [_ZN3cub18CUB_300001_SM_10006detail6reduce18DeviceReduceKernelINS2_10policy_hubIfjN4cuda3std3__44plusIfEEE10Policy1000EN6thrust24THRUST_300001_SM_1000_NS10device_ptrIfEEjS9_fNS7_10__identityEEEvT0_PT3_T1_NS0_13GridEvenShareISK_EET2_T4__param_3+24];
	ld.param.u64 	%rd3, [_ZN3cub18CUB_300001_SM_10006detail6reduce18DeviceReduceKernelINS2_10policy_hubIfjN4cuda3std3__44plusIfEEE10Policy1000EN6thrust24THRUST_300001_SM_1000_NS10device_ptrIfEEjS9_fNS7_10__identityEEEvT0_PT3_T1_NS0_13GridEvenShareISK_EET2_T4__param_0];
	cvta.to.global.u64 	%rd1, %rd3;
	mov.u32 	%r3, %ctaid.x;
	shl.b32 	%r4, %r2, 13;
	shl.b32 	%r270, %r3, 13;
	sub.s32 	%r6, %r1, %r270;
	setp.gt.u32 	%p1, %r6, 8191;
	@%p1 bra 	$L__BB5_26;
	mov.u32 	%r7, %tid.x;
	setp.ge.u32 	%p23, %r7, %r6;
	mov.f32 	%f368, 0f00000000;
	mov.u32 	%r261, %r7;
	@%p23 bra 	$L__BB5_3;
	add.s32 	%r155, %r270, %r7;
	mul.wide.u32 	%rd66, %r155, 4;
	add.s64 	%rd67, %rd1, %rd66;
	ld.global.f32 	%f368, [%rd67];
	add.s32 	%r261, %r7, 512;
$L__BB5_3:
	setp.ge.u32 	%p24, %r261, %r6;
	@%p24 bra 	$L__BB5_17;
	not.b32 	%r156, %r261;
	add.s32 	%r157, %r1, %r156;
	sub.s32 	%r158, %r157, %r270;
	shr.u32 	%r159, %r158, 9;
	add.s32 	%r10, %r159, 1;
	and.b32  	%r11, %r10, 15;
	setp.lt.u32 	%p25, %r158, 7680;
	@%p25 bra 	$L__BB5_8;
	or.b32  	%r260, %r261, 4096;
	add.s32 	%r259, %r261, %r270;
	and.b32  	%r160, %r10, 16777200;
	neg.s32 	%r258, %r160;
$L__BB5_6:
	.pragma "nounroll";
	mul.wide.u32 	%rd68, %r259, 4;
	add.s64 	%rd69, %rd1, %rd68;
	ld.global.f32 	%f203, [%rd69];
	add.f32 	%f204, %f368, %f203;
	add.s32 	%r161, %r259, 512;
	mul.wide.u32 	%rd70, %r161, 4;
	add.s64 	%rd71, %rd1, %rd70;
	ld.global.f32 	%f205, [%rd71];
	add.f32 	%f206, %f204, %f205;
	add.s32 	%r162, %r259, 1024;
	mul.wide.u32 	%rd72, %r162, 4;
	add.s64 	%rd73, %rd1, %rd72;
	ld.global.f32 	%f207, [%rd73];
	add.f32 	%f208, %f206, %f207;
	add.s32 	%r163, %r259, 1536;
	mul.wide.u32 	%rd74, %r163, 4;
	add.s64 	%rd75, %rd1, %rd74;
	ld.global.f32 	%f209, [%rd75];
	add.f32 	%f210, %f208, %f209;
	add.s32 	%r164, %r259, 2048;
	mul.wide.u32 	%rd76, %r164, 4;
	add.s64 	%rd77, %rd1, %rd76;
	ld.global.f32 	%f211, [%rd77];
	add.f32 	%f212, %f210, %f211;
	add.s32 	%r165, %r259, 2560;
	mul.wide.u32 	%rd78, %r165, 4;
	add.s64 	%rd79, %rd1, %rd78;
	ld.global.f32 	%f213, [%rd79];
	add.f32 	%f214, %f212, %f213;
	add.s32 	%r166, %r259, 3072;
	mul.wide.u32 	%rd80, %r166, 4;
	add.s64 	%rd81, %rd1, %rd80;
	ld.global.f32 	%f215, [%rd81];
	add.f32 	%f216, %f214, %f215;
	add.s32 	%r167, %r259, 3584;
	mul.wide.u32 	%rd82, %r167, 4;
	add.s64 	%rd83, %rd1, %rd82;
	ld.global.f32 	%f217, [%rd83];
	add.f32 	%f218, %f216, %f217;
	add.s32 	%r168, %r259, 4096;
	mul.wide.u32 	%rd84, %r168, 4;
	add.s64 	%rd85, %rd1, %rd84;
	ld.global.f32 	%f219, [%rd85];
	add.f32 	%f220, %f218, %f219;
	add.s32 	%r169, %r259, 4608;
	mul.wide.u32 	%rd86, %r169, 4;
	add.s64 	%rd87, %rd1, %rd86;
	ld.global.f32 	%f221, [%rd87];
	add.f32 	%f222, %f220, %f221;
	add.s32 	%r170, %r259, 5120;
	mul.wide.u32 	%rd88, %r170, 4;
	add.s64 	%rd89, %rd1, %rd88;
	ld.global.f32 	%f223, [%rd89];
	add.f32 	%f224, %f222, %f223;
	add.s32 	%r171, %r259, 5632;
	mul.wide.u32 	%rd90, %r171, 4;
	add.s64 	%rd91, %rd1, %rd90;
	ld.global.f32 	%f225, [%rd91];
	add.f32 	%f226, %f224, %f225;
	add.s32 	%r172, %r259, 6144;
	mul.wide.u32 	%rd92, %r172, 4;
	add.s64 	%rd93, %rd1, %rd92;
	ld.global.f32 	%f227, [%rd93];
	add.f32 	%f228, %f226, %f227;
	add.s32 	%r173, %r259, 6656;
	mul.wide.u32 	%rd94, %r173, 4;
	add.s64 	%rd95, %rd1, %rd94;
	ld.global.f32 	%f229, [%rd95];
	add.f32 	%f230, %f228, %f229;
	add.s32 	%r174, %r259, 7168;
	mul.wide.u32 	%rd96, %r174, 4;
	add.s64 	%rd97, %rd1, %rd96;
	ld.global.f32 	%f231, [%rd97];
	add.f32 	%f232, %f230, %f231;
	add.s32 	%r175, %r259, 7680;
	mul.wide.u32 	%rd98, %r175, 4;
	add.s64 	%rd99, %rd1, %rd98;
	ld.global.f32 	%f233, [%rd99];
	add.f32 	%f368, %f232, %f233;
	add.s32 	%r260, %r260, 8192;
	add.s32 	%r259, %r259, 8192;
	add.s32 	%r258, %r258, 16;
	setp.ne.s32 	%p26, %r258, 0;
	@%p26 bra 	$L__BB5_6;
	add.s32 	%r261, %r260, -4096;
$L__BB5_8:
	setp.eq.s32 	%p27, %r11, 0;
	@%p27 bra 	$L__BB5_17;
	and.b32  	%r23, %r10, 7;
	setp.lt.u32 	%p28, %r11, 8;
	@%p28 bra 	$L__BB5_11;
	add.s32 	%r176, %r270, %r261;
	mul.wide.u32 	%rd100, %r176, 4;
	add.s64 	%rd101, %rd1, %rd100;
	ld.global.f32 	%f235, [%rd101];
	add.f32 	%f236, %f368, %f235;
	add.s32 	%r177, %r176, 512;
	mul.wide.u32 	%rd102, %r177, 4;
	add.s64 	%rd103, %rd1, %rd102;
	ld.global.f32 	%f237, [%rd103];
	add.f32 	%f238, %f236, %f237;
	add.s32 	%r178, %r176, 1024;
	mul.wide.u32 	%rd104, %r178, 4;
	add.s64 	%rd105, %rd1, %rd104;
	ld.global.f32 	%f239, [%rd105];
	add.f32 	%f240, %f238, %f239;
	add.s32 	%r179, %r176, 1536;
	mul.wide.u32 	%rd106, %r179, 4;
	add.s64 	%rd107, %rd1, %rd106;
	ld.global.f32 	%f241, [%rd107];
	add.f32 	%f242, %f240, %f241;
	add.s32 	%r180, %r176, 2048;
	mul.wide.u32 	%rd108, %r180, 4;
	add.s64 	%rd109, %rd1, %rd108;
	ld.global.f32 	%f243, [%rd109];
	add.f32 	%f244, %f242, %f243;
	add.s32 	%r181, %r176, 2560;
	mul.wide.u32 	%rd110, %r181, 4;
	add.s64 	%rd111, %rd1, %rd110;
	ld.global.f32 	%f245, [%rd111];
	add.f32 	%f246, %f244, %f245;
	add.s32 	%r182, %r176, 3072;
	mul.wide.u32 	%rd112, %r182, 4;
	add.s64 	%rd113, %rd1, %rd112;
	ld.global.f32 	%f247, [%rd113];
	add.f32 	%f248, %f246, %f247;
	add.s32 	%r183, %r176, 3584;
	mul.wide.u32 	%rd114, %r183, 4;
	add.s64 	%rd115, %rd1, %rd114;
	ld.global.f32 	%f249, [%rd115];
	add.f32 	%f368, %f248, %f249;
	add.s32 	%r261, %r261, 4096;
$L__BB5_11:
	setp.eq.s32 	%p29, %r23, 0;
	@%p29 bra 	$L__BB5_17;
	and.b32  	%r26, %r10, 3;
	setp.lt.u32 	%p30, %r23, 4;
	@%p30 bra 	$L__BB5_14;
	add.s32 	%r184, %r270, %r261;
	mul.wide.u32 	%rd116, %r184, 4;
	add.s64 	%rd117, %rd1, %rd116;
	ld.global.f32 	%f251, [%rd117];
	add.f32 	%f252, %f368, %f251;
	add.s32 	%r185, %r184, 512;
	mul.wide.u32 	%rd118, %r185, 4;
	add.s64 	%rd119, %rd1, %rd118;
	ld.global.f32 	%f253, [%rd119];
	add.f32 	%f254, %f252, %f253;
	add.s32 	%r186, %r184, 1024;
	mul.wide.u32 	%rd120, %r186, 4;
	add.s64 	%rd121, %rd1, %rd120;
	ld.global.f32 	%f255, [%rd121];
	add.f32 	%f256, %f254, %f255;
	add.s32 	%r187, %r184, 1536;
	mul.wide.u32 	%rd122, %r187, 4;
	add.s64 	%rd123, %rd1, %rd122;
	ld.global.f32 	%f257, [%rd123];
	add.f32 	%f368, %f256, %f257;
	add.s32 	%r261, %r261, 2048;
$L__BB5_14:
	setp.eq.s32 	%p31, %r26, 0;
	@%p31 bra 	$L__BB5_17;
	add.s32 	%r265, %r261, %r270;
	neg.s32 	%r264, %r26;
$L__BB5_16:
	.pragma "nounroll";
	mul.wide.u32 	%rd124, %r265, 4;
	add.s64 	%rd125, %rd1, %rd124;
	ld.global.f32 	%f258, [%rd125];
	add.f32 	%f368, %f368, %f258;
	add.s32 	%r265, %r265, 512;
	add.s32 	%r264, %r264, 1;
	setp.ne.s32 	%p32, %r264, 0;
	@%p32 bra 	$L__BB5_16;
$L__BB5_17:
	setp.lt.u32 	%p33, %r6, 512;
	@%p33 bra 	$L__BB5_22;
	// begin inline asm
	mov.u32 %r226, %laneid;
	// end inline asm
	mov.b32 	%r228, %f368;
	mov.b32 	%r229, 1;
	mov.b32 	%r250, 31;
	mov.b32 	%r251, -1;
	// begin inline asm
	shfl.sync.down.b32 %r227, %r228, %r229, %r250, %r251;
	// end inline asm
	setp.gt.s32 	%p57, %r226, 30;
	mov.b32 	%f317, %r227;
	add.f32 	%f318, %f368, %f317;
	selp.f32 	%f319, %f368, %f318, %p57;
	mov.b32 	%r233, %f319;
	mov.b32 	%r234, 2;
	// begin inline asm
	shfl.sync.down.b32 %r232, %r233, %r234, %r250, %r251;
	// end inline asm
	setp.gt.s32 	%p58, %r226, 29;
	mov.b32 	%f320, %r232;
	add.f32 	%f321, %f319, %f320;
	selp.f32 	%f322, %f319, %f321, %p58;
	mov.b32 	%r238, %f322;
	mov.b32 	%r239, 4;
	// begin inline asm
	shfl.sync.down.b32 %r237, %r238, %r239, %r250, %r251;
	// end inline asm
	setp.gt.s32 	%p59, %r226, 27;
	mov.b32 	%f323, %r237;
	add.f32 	%f324, %f322, %f323;
	selp.f32 	%f325, %f322, %f324, %p59;
	mov.b32 	%r243, %f325;
	mov.b32 	%r244, 8;
	// begin inline asm
	shfl.sync.down.b32 %r242, %r243, %r244, %r250, %r251;
	// end inline asm
	setp.gt.s32 	%p60, %r226, 23;
	mov.b32 	%f326, %r242;
	add.f32 	%f327, %f325, %f326;
	selp.f32 	%f328, %f325, %f327, %p60;
	mov.b32 	%r248, %f328;
	mov.b32 	%r249, 16;
	// begin inline asm
	shfl.sync.down.b32 %r247, %r248, %r249, %r250, %r251;
	// end inline asm
	setp.gt.s32 	%p61, %r226, 15;
	mov.b32 	%f329, %r247;
	add.f32 	%f16, %f328, %f329;
	selp.f32 	%f379, %f328, %f16, %p61;
	setp.ne.s32 	%p62, %r226, 0;
	@%p62 bra 	$L__BB5_20;
	shr.u32 	%r252, %r7, 3;
	and.b32  	%r253, %r252, 124;
	mov.u32 	%r254, _ZZN3cub18CUB_300001_SM_10006detail6reduce18DeviceReduceKernelINS2_10policy_hubIfjN4cuda3std3__44plusIfEEE10Policy1000EN6thrust24THRUST_300001_SM_1000_NS10device_ptrIfEEjS9_fNS7_10__identityEEEvT0_PT3_T1_NS0_13GridEvenShareISK_EET2_T4_E12temp_storage;
	add.s32 	%r255, %r254, %r253;
	st.shared.f32 	[%r255+16], %f16;
$L__BB5_20:
	bar.sync 	0;
	setp.ne.s32 	%p63, %r7, 0;
	@%p63 bra 	$L__BB5_48;
	ld.shared.f32 	%f330, [_ZZN3cub18CUB_300001_SM_10006detail6reduce18DeviceReduceKernelINS2_10policy_hubIfjN4cuda3std3__44plusIfEEE10Policy1000EN6thrust24THRUST_300001_SM_1000_NS10device_ptrIfEEjS9_fNS7_10__identityEEEvT0_PT3_T1_NS0_13GridEvenShareISK_EET2_T4_E12temp_storage+20];
	add.f32 	%f331, %f379, %f330;
	ld.shared.f32 	%f332, [_ZZN3cub18CUB_300001_SM_10006detail6reduce18DeviceReduceKernelINS2_10policy_hubIfjN4cuda3std3__44plusIfEEE10Policy1000EN6thrust24THRUST_300001_SM_1000_NS10device_ptrIfEEjS9_fNS7_10__identityEEEvT0_PT3_T1_NS0_13GridEvenShareISK_EET2_T4_E12temp_storage+24];
	add.f32 	%f333, %f331, %f332;
	ld.shared.f32 	%f334, [_ZZN3cub18CUB_300001_SM_10006detail6reduce18DeviceReduceKernelINS2_10policy_hubIfjN4cuda3std3__44plusIfEEE10Policy1000EN6thrust24THRUST_300001_SM_1000_NS10device_ptrIfEEjS9_fNS7_10__identityEEEvT0_PT3_T1_NS0_13GridEvenShareISK_EET2_T4_E12temp_storage+28];
	add.f32 	%f335, %f333, %f334;
	ld.shared.f32 	%f336, [_ZZN3cub18CUB_300001_SM_10006detail6reduce18DeviceReduceKernelINS2_10policy_hubIfjN4cuda3std3__44plusIfEEE10Policy1000EN6thrust24THRUST_300001_SM_1000_NS10device_ptrIfEEjS9_fNS7_10__identityEEEvT0_PT3_T1_NS0_13GridEvenShareISK_EET2_T4_E12temp_storage+32];
	add.f32 	%f337, %f335, %f336;
	ld.shared.f32 	%f338, [_ZZN3cub18CUB_300001_SM_10006detail6reduce18DeviceReduceKernelINS2_10policy_hubIfjN4cuda3std3__44plusIfEEE10Policy1000EN6thrust24THRUST_300001_SM_1000_NS10device_ptrIfEEjS9_fNS7_10__identityEEEvT0_PT3_T1_NS0_13GridEvenShareISK_EET2_T4_E12temp_storage+36];
	add.f32 	%f339, %f337, %f338;
	ld.shared.f32 	%f340, [_ZZN3cub18CUB_300001_SM_10006detail6reduce18DeviceReduceKernelINS2_10policy_hubIfjN4cuda3std3__44plusIfEEE10Policy1000EN6thrust24THRUST_300001_SM_1000_NS10device_ptrIfEEjS9_fNS7_10__identityEEEvT0_PT3_T1_NS0_13GridEvenShareISK_EET2_T4_E12temp_storage+40];
	add.f32 	%f341, %f339, %f340;
	ld.shared.f32 	%f342, [_ZZN3cub18CUB_300001_SM_10006detail6reduce18DeviceReduceKernelINS2_10policy_hubIfjN4cuda3std3__44plusIfEEE10Policy1000EN6thrust24THRUST_300001_SM_1000_NS10device_ptrIfEEjS9_fNS7_10__identityEEEvT0_PT3_T1_NS0_13GridEvenShareISK_EET2_T4_E12temp_storage+44];
	add.f32 	%f343, %f341, %f342;
	ld.shared.f32 	%f344, [_ZZN3cub18CUB_300001_SM_10006detail6reduce18DeviceReduceKernelINS2_10policy_hubIfjN4cuda3std3__44plusIfEEE10Policy1000EN6thrust24THRUST_300001_SM_1000_NS10device_ptrIfEEjS9_fNS7_10__identityEEEvT0_PT3_T1_NS0_13GridEvenShareISK_EET2_T4_E12temp_storage+48];
	add.f32 	%f345, %f343, %f344;
	ld.shared.f32 	%f346, [_ZZN3cub18CUB_300001_SM_10006detail6reduce18DeviceReduceKernelINS2_10policy_hubIfjN4cuda3std3__44plusIfEEE10Policy1000EN6thrust24THRUST_300001_SM_1000_NS10device_ptrIfEEjS9_fNS7_10__identityEEEvT0_PT3_T1_NS0_13GridEvenShareISK_EET2_T4_E12temp_storage+52];
	add.f32 	%f347, %f345, %f346;
	ld.shared.f32 	%f348, [_ZZN3cub18CUB_300001_SM_10006detail6reduce18DeviceReduceKernelINS2_10policy_hubIfjN4cuda3std3__44plusIfEEE10Policy1000EN6thrust24THRUST_300001_SM_1000_NS10device_ptrIfEEjS9_fNS7_10__identityEEEvT0_PT3_T1_NS0_13GridEvenShareISK_EET2_T4_E12temp_storage+56];
	add.f32 	%f349, %f347, %f348;
	ld.shared.f32 	%f350, [_ZZN3cub18CUB_300001_SM_10006detail6reduce18DeviceReduceKernelINS2_10policy_hubIfjN4cuda3std3__44plusIfEEE10Policy1000EN6thrust24THRUST_300001_SM_1000_NS10device_ptrIfEEjS9_fNS7_10__identityEEEvT0_PT3_T1_NS0_13GridEvenShareISK_EET2_T4_E12temp_storage+60];
	add.f32 	%f351, %f349, %f350;
	ld.shared.f32 	%f352, [_ZZN3cub18CUB_300001_SM_10006detail6reduce18DeviceReduceKernelINS2_10policy_hubIfjN4cuda3std3__44plusIfEEE10Policy1000EN6thrust24THRUST_300001_SM_1000_NS10device_ptrIfEEjS9_fNS7_10__identityEEEvT0_PT3_T1_NS0_13GridEvenShareISK_EET2_T4_E12temp_storage+64];
	add.f32 	%f353, %f351, %f352;
	ld.shared.f32 	%f354, [_ZZN3cub18CUB_300001_SM_10006detail6reduce18DeviceReduceKernelINS2_10policy_hubIfjN4cuda3std3__44plusIfEEE10Policy1000EN6thrust24THRUST_300001_SM_1000_NS10device_ptrIfEEjS9_fNS7_10__identityEEEvT0_PT3_T1_NS0_13GridEvenShareISK_EET2_T4_E12temp_storage+68];
	add.f32 	%f355, %f353, %f354;
	ld.shared.f32 	%f356, [_ZZN3cub18CUB_300001_SM_10006detail6reduce18DeviceReduceKernelINS2_10policy_hubIfjN4cuda3std3__44plusIfEEE10Policy1000EN6thrust24THRUST_300001_SM_1000_NS10device_ptrIfEEjS9_fNS7_10__identityEEEvT0_PT3_T1_NS0_13GridEvenShareISK_EET2_T4_E12temp_storage+72];
	add.f32 	%f357, %f355, %f356;
	ld.shared.f32 	%f358, [_ZZN3cub18CUB_300001_SM_10006detail6reduce18DeviceReduceKernelINS2_10policy_hubIfjN4cuda3std3__44plusIfEEE10Policy1000EN6thrust24THRUST_300001_SM_1000_NS10device_ptrIfEEjS9_fNS7_10__identityEEEvT0_PT3_T1_NS0_13GridEvenShareISK_EET2_T4_E12temp_storage+76];
	add.f32 	%f379, %f357, %f358;
	bra.uni 	$L__BB5_48;
$L__BB5_22:
	// begin inline asm
	mov.u32 %r188, %laneid;
	// end inline asm
	and.b32  	%r214, %r7, 992;
	add.s32 	%r215, %r214, 32;
	setp.gt.u32 	%p34, %r215, %r6;
	not.b32 	%r216, %r214;
	add.s32 	%r217, %r6, %r216;
	selp.b32 	%r212, %r217, 31, %p34;
	mov.b32 	%r190, %f368;
	mov.b32 	%r191, 1;
	mov.b32 	%r213, -1;
	// begin inline asm
	shfl.sync.down.b32 %r189, %r190, %r191, %r212, %r213;
	// end inline asm
	setp.lt.s32 	%p35, %r188, %r212;
	mov.b32 	%f259, %r189;
	add.f32 	%f260, %f368, %f259;
	selp.f32 	%f261, %f260, %f368, %p35;
	mov.b32 	%r195, %f261;
	mov.b32 	%r196, 2;
	// begin inline asm
	shfl.sync.down.b32 %r194, %r195, %r196, %r212, %r213;
	// end inline asm
	add.s32 	%r218, %r188, 2;
	setp.gt.s32 	%p36, %r218, %r212;
	mov.b32 	%f262, %r194;
	add.f32 	%f263, %f261, %f262;
	selp.f32 	%f264, %f261, %f263, %p36;
	mov.b32 	%r200, %f264;
	mov.b32 	%r201, 4;
	// begin inline asm
	shfl.sync.down.b32 %r199, %r200, %r201, %r212, %r213;
	// end inline asm
	add.s32 	%r219, %r188, 4;
	setp.gt.s32 	%p37, %r219, %r212;
	mov.b32 	%f265, %r199;
	add.f32 	%f266, %f264, %f265;
	selp.f32 	%f267, %f264, %f266, %p37;
	mov.b32 	%r205, %f267;
	mov.b32 	%r206, 8;
	// begin inline asm
	shfl.sync.down.b32 %r204, %r205, %r206, %r212, %r213;
	// end inline asm
	add.s32 	%r220, %r188, 8;
	setp.gt.s32 	%p38, %r220, %r212;
	mov.b32 	%f268, %r204;
	add.f32 	%f269, %f267, %f268;
	selp.f32 	%f270, %f267, %f269, %p38;
	mov.b32 	%r210, %f270;
	mov.b32 	%r211, 16;
	// begin inline asm
	shfl.sync.down.b32 %r209, %r210, %r211, %r212, %r213;
	// end inline asm
	add.s32 	%r221, %r188, 16;
	setp.gt.s32 	%p39, %r221, %r212;
	mov.b32 	%f271, %r209;
	add.f32 	%f272, %f270, %f271;
	selp.f32 	%f379, %f270, %f272, %p39;
	setp.ne.s32 	%p40, %r188, 0;
	@%p40 bra 	$L__BB5_24;
	shr.u32 	%r222, %r7, 3;
	and.b32  	%r223, %r222, 124;
	mov.u32 	%r224, _ZZN3cub18CUB_300001_SM_10006detail6reduce18DeviceReduceKernelINS2_10policy_hubIfjN4cuda3std3__44plusIfEEE10Policy1000EN6thrust24THRUST_300001_SM_1000_NS10device_ptrIfEEjS9_fNS7_10__identityEEEvT0_PT3_T1_NS0_13GridEvenShareISK_EET2_T4_E12temp_storage;
	add.s32 	%r225, %r224, %r223;
	st.shared.f32 	[%r225+16], %f379;
$L__BB5_24:
	bar.sync 	0;
	setp.ne.s32 	%p41, %r7, 0;
	@%p41 bra 	$L__BB5_48;
	setp.gt.u32 	%p42, %r6, 32;
	ld.shared.f32 	%f273, [_ZZN3cub18CUB_300001_SM_10006detail6reduce18DeviceReduceKernelINS2_10policy_hubIfjN4cuda3std3__44plusIfEEE10Policy1000EN6thrust24THRUST_300001_SM_1000_NS10device_ptrIfEEjS9_fNS7_10__identityEEEvT0_PT3_T1_NS0_13GridEvenShareISK_EET2_T4_E12temp_storage+20];
	add.f32 	%f274, %f379, %f273;
	selp.f32 	%f275, %f274, %f379, %p42;
	setp.gt.u32 	%p43, %r6, 64;
	ld.shared.f32 	%f276, [_ZZN3cub18CUB_300001_SM_10006detail6reduce18DeviceReduceKernelINS2_10policy_hubIfjN4cuda3std3__44plusIfEEE10Policy1000EN6thrust24THRUST_300001_SM_1000_NS10device_ptrIfEEjS9_fNS7_10__identityEEEvT0_PT3_T1_NS0_13GridEvenShareISK_EET2_T4_E12temp_storage+24];
	add.f32 	%f277, %f276, %f275;
	selp.f32 	%f278, %f277, %f275, %p43;
	setp.gt.u32 	%p44, %r6, 96;
	ld.shared.f32 	%f279, [_ZZN3cub18CUB_300001_SM_10006detail6reduce18DeviceReduceKernelINS2_10policy_hubIfjN4cuda3std3__44plusIfEEE10Policy1000EN6thrust24THRUST_300001_SM_1000_NS10device_ptrIfEEjS9_fNS7_10__identityEEEvT0_PT3_T1_NS0_13GridEvenShareISK_EET2_T4_E12temp_storage+28];
	add.f32 	%f280, %f279, %f278;
	selp.f32 	%f281, %f280, %f278, %p44;
	setp.gt.u32 	%p45, %r6, 128;
	ld.shared.f32 	%f282, [_ZZN3cub18CUB_300001_SM_10006detail6reduce18DeviceReduceKernelINS2_10policy_hubIfjN4cuda3std3__44plusIfEEE10Policy1000EN6thrust24THRUST_300001_SM_1000_NS10device_ptrIfEEjS9_fNS7_10__identityEEEvT0_PT3_T1_NS0_13GridEvenShareISK_EET2_T4_E12temp_storage+32];
	add.f32 	%f283, %f282, %f281;
	selp.f32 	%f284, %f283, %f281, %p45;
	setp.gt.u32 	%p46, %r6, 160;
	ld.shared.f32 	%f285, [_ZZN3cub18CUB_300001_SM_10006detail6reduce18DeviceReduceKernelINS2_10policy_hubIfjN4cuda3std3__44plusIfEEE10Policy1000EN6thrust24THRUST_300001_SM_1000_NS10device_ptrIfEEjS9_fNS7_10__identityEEEvT0_PT3_T1_NS0_13GridEvenShareISK_EET2_T4_E12temp_storage+36];
	add.f32 	%f286, %f285, %f284;
	selp.f32 	%f287, %f286, %f284, %p46;
	setp.gt.u32 	%p47, %r6, 192;
	ld.shared.f32 	%f288, [_ZZN3cub18CUB_300001_SM_10006detail6reduce18DeviceReduceKernelINS2_10policy_hubIfjN4cuda3std3__44plusIfEEE10Policy1000EN6thrust24THRUST_300001_SM_1000_NS10device_ptrIfEEjS9_fNS7_10__identityEEEvT0_PT3_T1_NS0_13GridEvenShareISK_EET2_T4_E12temp_storage+40];
	add.f32 	%f289, %f288, %f287;
	selp.f32 	%f290, %f289, %f287, %p47;
	setp.gt.u32 	%p48, %r6, 224;
	ld.shared.f32 	%f291, [_ZZN3cub18CUB_300001_SM_10006detail6reduce18DeviceReduceKernelINS2_10policy_hubIfjN4cuda3std3__44plusIfEEE10Policy1000EN6thrust24THRUST_300001_SM_1000_NS10device_ptrIfEEjS9_fNS7_10__identityEEEvT0_PT3_T1_NS0_13GridEvenShareISK_EET2_T4_E12temp_storage+44];
	add.f32 	%f292, %f291, %f290;
	selp.f32 	%f293, %f292, %f290, %p48;
	setp.gt.u32 	%p49, %r6, 256;
	ld.shared.f32 	%f294, [_ZZN3cub18CUB_300001_SM_10006detail6reduce18DeviceReduceKernelINS2_10policy_hubIfjN4cuda3std3__44plusIfEEE10Policy1000EN6thrust24THRUST_300001_SM_1000_NS10device_ptrIfEEjS9_fNS7_10__identityEEEvT0_PT3_T1_NS0_13GridEvenShareISK_EET2_T4_E12temp_storage+48];
	add.f32 	%f295, %f294, %f293;
	selp.f32 	%f296, %f295, %f293, %p49;
	setp.gt.u32 	%p50, %r6, 288;
	ld.shared.f32 	%f297, [_ZZN3cub18CUB_300001_SM_10006detail6reduce18DeviceReduceKernelINS2_10policy_hubIfjN4cuda3std3__44plusIfEEE10Policy1000EN6thrust24THRUST_300001_SM_1000_NS10device_ptrIfEEjS9_fNS7_10__identityEEEvT0_PT3_T1_NS0_13GridEvenShareISK_EET2_T4_E12temp_storage+52];
	add.f32 	%f298, %f297, %f296;
	selp.f32 	%f299, %f298, %f296, %p50;
	setp.gt.u32 	%p51, %r6, 320;
	ld.shared.f32 	%f300, [_ZZN3cub18CUB_300001_SM_10006detail6reduce18DeviceReduceKernelINS2_10policy_hubIfjN4cuda3std3__44plusIfEEE10Policy1000EN6thrust24THRUST_300001_SM_1000_NS10device_ptrIfEEjS9_fNS7_10__identityEEEvT0_PT3_T1_NS0_13GridEvenShareISK_EET2_T4_E12temp_storage+56];
	add.f32 	%f301, %f300, %f299;
	selp.f32 	%f302, %f301, %f299, %p51;
	setp.gt.u32 	%p52, %r6, 352;
	ld.shared.f32 	%f303, [_ZZN3cub18CUB_300001_SM_10006detail6reduce18DeviceReduceKernelINS2_10policy_hubIfjN4cuda3std3__44plusIfEEE10Policy1000EN6thrust24THRUST_300001_SM_1000_NS10device_ptrIfEEjS9_fNS7_10__identityEEEvT0_PT3_T1_NS0_13GridEvenShareISK_EET2_T4_E12temp_storage+60];
	add.f32 	%f304, %f303, %f302;
	selp.f32 	%f305, %f304, %f302, %p52;
	setp.gt.u32 	%p53, %r6, 384;
	ld.shared.f32 	%f306, [_ZZN3cub18CUB_300001_SM_10006detail6reduce18DeviceReduceKernelINS2_10policy_hubIfjN4cuda3std3__44plusIfEEE10Policy1000EN6thrust24THRUST_300001_SM_1000_NS10device_ptrIfEEjS9_fNS7_10__identityEEEvT0_PT3_T1_NS0_13GridEvenShareISK_EET2_T4_E12temp_storage+64];
	add.f32 	%f307, %f306, %f305;
	selp.f32 	%f308, %f307, %f305, %p53;
	setp.gt.u32 	%p54, %r6, 416;
	ld.shared.f32 	%f309, [_ZZN3cub18CUB_300001_SM_10006detail6reduce18DeviceReduceKernelINS2_10policy_hubIfjN4cuda3std3__44plusIfEEE10Policy1000EN6thrust24THRUST_300001_SM_1000_NS10device_ptrIfEEjS9_fNS7_10__identityEEEvT0_PT3_T1_NS0_13GridEvenShareISK_EET2_T4_E12temp_storage+68];
	add.f32 	%f310, %f309, %f308;
	selp.f32 	%f311, %f310, %f308, %p54;
	setp.gt.u32 	%p55, %r6, 448;
	ld.shared.f32 	%f312, [_ZZN3cub18CUB_300001_SM_10006detail6reduce18DeviceReduceKernelINS2_10policy_hubIfjN4cuda3std3__44plusIfEEE10Policy1000EN6thrust24THRUST_300001_SM_1000_NS10device_ptrIfEEjS9_fNS7_10__identityEEEvT0_PT3_T1_NS0_13GridEvenShareISK_EET2_T4_E12temp_storage+72];
	add.f32 	%f313, %f312, %f311;
	selp.f32 	%f314, %f313, %f311, %p55;
	setp.gt.u32 	%p56, %r6, 480;
	ld.shared.f32 	%f315, [_ZZN3cub18CUB_300001_SM_10006detail6reduce18DeviceReduceKernelINS2_10policy_hubIfjN4cuda3std3__44plusIfEEE10Policy1000EN6thrust24THRUST_300001_SM_1000_NS10device_ptrIfEEjS9_fNS7_10__identityEEEvT0_PT3_T1_NS0_13GridEvenShareISK_EET2_T4_E12temp_storage+76];
	add.f32 	%f316, %f315, %f314;
	selp.f32 	%f379, %f316, %f314, %p56;
	bra.uni 	$L__BB5_48;
$L__BB5_26:
	mov.u32 	%r35, %tid.x;
	add.s32 	%r72, %r35, %r270;
	mul.wide.u32 	%rd4, %r72, 4;
	add.s64 	%rd5, %rd1, %rd4;
	ld.global.f32 	%f41, [%rd5];
	ld.global.f32 	%f42, [%rd5+2048];
	ld.global.f32 	%f43, [%rd5+4096];
	ld.global.f32 	%f44, [%rd5+6144];
	ld.global.f32 	%f45, [%rd5+8192];
	ld.global.f32 	%f46, [%rd5+10240];
	ld.global.f32 	%f47, [%rd5+12288];
	ld.global.f32 	%f48, [%rd5+14336];
	ld.global.f32 	%f49, [%rd5+16384];
	ld.global.f32 	%f50, [%rd5+18432];
	ld.global.f32 	%f51, [%rd5+20480];
	ld.global.f32 	%f52, [%rd5+22528];
	ld.global.f32 	%f53, [%rd5+24576];
	ld.global.f32 	%f54, [%rd5+26624];
	ld.global.f32 	%f55, [%rd5+28672];
	ld.global.f32 	%f56, [%rd5+30720];
	add.f32 	%f57, %f41, %f42;
	add.f32 	%f58, %f43, %f44;
	add.f32 	%f59, %f45, %f46;
	add.f32 	%f60, %f47, %f48;
	add.f32 	%f61, %f49, %f50;
	add.f32 	%f62, %f51, %f52;
	add.f32 	%f63, %f53, %f54;
	add.f32 	%f64, %f55, %f56;
	add.f32 	%f65, %f57, %f58;
	add.f32 	%f66, %f59, %f60;
	add.f32 	%f67, %f61, %f62;
	add.f32 	%f68, %f63, %f64;
	add.f32 	%f69, %f65, %f66;
	add.f32 	%f70, %f67, %f68;
	add.f32 	%f378, %f69, %f70;
	setp.lt.u32 	%p2, %r6, %r4;
	@%p2 bra 	$L__BB5_44;
	add.s32 	%r36, %r4, %r270;
	not.b32 	%r74, %r35;
	add.s32 	%r75, %r74, %r1;
	sub.s32 	%r76, %r75, %r4;
	sub.s32 	%r267, %r76, %r270;
	add.s32 	%r77, %r36, %r35;
	add.s32 	%r266, %r77, 4096;
	mov.b32 	%r269, 0;
	mov.u32 	%r268, %r36;
$L__BB5_28:
	add.s32 	%r270, %r270, %r4;
	add.s32 	%r79, %r1, -8192;
	setp.gt.u32 	%p3, %r270, %r79;
	@%p3 bra 	$L__BB5_30;
	add.s32 	%r80, %r35, %r270;
	mul.wide.u32 	%rd6, %r80, 4;
	add.s64 	%rd7, %rd1, %rd6;
	ld.global.f32 	%f71, [%rd7];
	ld.global.f32 	%f72, [%rd7+2048];
	ld.global.f32 	%f73, [%rd7+4096];
	ld.global.f32 	%f74, [%rd7+6144];
	ld.global.f32 	%f75, [%rd7+8192];
	ld.global.f32 	%f76, [%rd7+10240];
	ld.global.f32 	%f77, [%rd7+12288];
	ld.global.f32 	%f78, [%rd7+14336];
	ld.global.f32 	%f79, [%rd7+16384];
	ld.global.f32 	%f80, [%rd7+18432];
	ld.global.f32 	%f81, [%rd7+20480];
	ld.global.f32 	%f82, [%rd7+22528];
	ld.global.f32 	%f83, [%rd7+24576];
	ld.global.f32 	%f84, [%rd7+26624];
	ld.global.f32 	%f85, [%rd7+28672];
	ld.global.f32 	%f86, [%rd7+30720];
	add.f32 	%f87, %f378, %f71;
	add.f32 	%f88, %f72, %f73;
	add.f32 	%f89, %f74, %f75;
	add.f32 	%f90, %f76, %f77;
	add.f32 	%f91, %f78, %f79;
	add.f32 	%f92, %f80, %f81;
	add.f32 	%f93, %f82, %f83;
	add.f32 	%f94, %f84, %f85;
	add.f32 	%f95, %f87, %f88;
	add.f32 	%f96, %f89, %f90;
	add.f32 	%f97, %f91, %f92;
	add.f32 	%f98, %f93, %f94;
	add.f32 	%f99, %f95, %f96;
	add.f32 	%f100, %f97, %f98;
	add.f32 	%f101, %f99, %f100;
	add.f32 	%f378, %f101, %f86;
	sub.s32 	%r81, %r1, %r270;
	setp.lt.u32 	%p4, %r81, %r4;
	add.s32 	%r269, %r269, 1;
	add.s32 	%r268, %r268, %r4;
	sub.s32 	%r267, %r267, %r4;
	add.s32 	%r266, %r266, %r4;
	@%p4 bra 	$L__BB5_44;
	bra.uni 	$L__BB5_28;
$L__BB5_30:
	setp.le.u32 	%p5, %r1, %r270;
	sub.s32 	%r83, %r1, %r270;
	setp.ge.s32 	%p6, %r35, %r83;
	or.pred  	%p7, %p5, %p6;
	@%p7 bra 	$L__BB5_44;
	not.b32 	%r85, %r35;
	add.s32 	%r86, %r1, %r85;
	sub.s32 	%r87, %r86, %r36;
	mul.lo.s32 	%r88, %r2, %r269;
	shl.b32 	%r89, %r88, 13;
	sub.s32 	%r90, %r87, %r89;
	shr.u32 	%r91, %r90, 9;
	add.s32 	%r49, %r91, 1;
	and.b32  	%r50, %r49, 15;
	setp.lt.u32 	%p8, %r90, 7680;
	mov.u32 	%r275, %r35;
	@%p8 bra 	$L__BB5_35;
	or.b32  	%r273, %r35, 4096;
	shr.u32 	%r92, %r267, 9;
	add.s32 	%r93, %r92, 1;
	and.b32  	%r94, %r93, 16777200;
	neg.s32 	%r271, %r94;
$L__BB5_33:
	.pragma "nounroll";
	add.s32 	%r95, %r266, -4096;
	mul.wide.u32 	%rd8, %r95, 4;
	add.s64 	%rd9, %rd1, %rd8;
	ld.global.f32 	%f103, [%rd9];
	add.f32 	%f104, %f378, %f103;
	add.s32 	%r96, %r266, -3584;
	mul.wide.u32 	%rd10, %r96, 4;
	add.s64 	%rd11, %rd1, %rd10;
	ld.global.f32 	%f105, [%rd11];
	add.f32 	%f106, %f104, %f105;
	add.s32 	%r97, %r266, -3072;
	mul.wide.u32 	%rd12, %r97, 4;
	add.s64 	%rd13, %rd1, %rd12;
	ld.global.f32 	%f107, [%rd13];
	add.f32 	%f108, %f106, %f107;
	add.s32 	%r98, %r266, -2560;
	mul.wide.u32 	%rd14, %r98, 4;
	add.s64 	%rd15, %rd1, %rd14;
	ld.global.f32 	%f109, [%rd15];
	add.f32 	%f110, %f108, %f109;
	add.s32 	%r99, %r266, -2048;
	mul.wide.u32 	%rd16, %r99, 4;
	add.s64 	%rd17, %rd1, %rd16;
	ld.global.f32 	%f111, [%rd17];
	add.f32 	%f112, %f110, %f111;
	add.s32 	%r100, %r266, -1536;
	mul.wide.u32 	%rd18, %r100, 4;
	add.s64 	%rd19, %rd1, %rd18;
	ld.global.f32 	%f113, [%rd19];
	add.f32 	%f114, %f112, %f113;
	add.s32 	%r101, %r266, -1024;
	mul.wide.u32 	%rd20, %r101, 4;
	add.s64 	%rd21, %rd1, %rd20;
	ld.global.f32 	%f115, [%rd21];
	add.f32 	%f116, %f114, %f115;
	add.s32 	%r102, %r266, 3584;
	add.s32 	%r103, %r266, -512;
	mul.wide.u32 	%rd22, %r103, 4;
	add.s64 	%rd23, %rd1, %rd22;
	ld.global.f32 	%f117, [%rd23];
	add.f32 	%f118, %f116, %f117;
	mul.wide.u32 	%rd24, %r266, 4;
	add.s64 	%rd25, %rd1, %rd24;
	ld.global.f32 	%f119, [%rd25];
	add.f32 	%f120, %f118, %f119;
	add.s32 	%r104, %r266, 512;
	mul.wide.u32 	%rd26, %r104, 4;
	add.s64 	%rd27, %rd1, %rd26;
	ld.global.f32 	%f121, [%rd27];
	add.f32 	%f122, %f120, %f121;
	add.s32 	%r105, %r266, 1024;
	mul.wide.u32 	%rd28, %r105, 4;
	add.s64 	%rd29, %rd1, %rd28;
	ld.global.f32 	%f123, [%rd29];
	add.f32 	%f124, %f122, %f123;
	add.s32 	%r106, %r266, 1536;
	mul.wide.u32 	%rd30, %r106, 4;
	add.s64 	%rd31, %rd1, %rd30;
	ld.global.f32 	%f125, [%rd31];
	add.f32 	%f126, %f124, %f125;
	add.s32 	%r107, %r266, 2048;
	mul.wide.u32 	%rd32, %r107, 4;
	add.s64 	%rd33, %rd1, %rd32;
	ld.global.f32 	%f127, [%rd33];
	add.f32 	%f128, %f126, %f127;
	add.s32 	%r108, %r266, 2560;
	mul.wide.u32 	%rd34, %r108, 4;
	add.s64 	%rd35, %rd1, %rd34;
	ld.global.f32 	%f129, [%rd35];
	add.f32 	%f130, %f128, %f129;
	add.s32 	%r109, %r266, 3072;
	mul.wide.u32 	%rd36, %r109, 4;
	add.s64 	%rd37, %rd1, %rd36;
	ld.global.f32 	%f131, [%rd37];
	add.f32 	%f132, %f130, %f131;
	mul.wide.u32 	%rd38, %r102, 4;
	add.s64 	%rd39, %rd1, %rd38;
	ld.global.f32 	%f133, [%rd39];
	add.f32 	%f378, %f132, %f133;
	add.s32 	%r273, %r273, 8192;
	add.s32 	%r266, %r266, 8192;
	add.s32 	%r271, %r271, 16;
	setp.ne.s32 	%p9, %r271, 0;
	@%p9 bra 	$L__BB5_33;
	add.s32 	%r275, %r273, -4096;
$L__BB5_35:
	setp.eq.s32 	%p10, %r50, 0;
	@%p10 bra 	$L__BB5_44;
	and.b32  	%r61, %r49, 7;
	setp.lt.u32 	%p11, %r50, 8;
	@%p11 bra 	$L__BB5_38;
	add.s32 	%r110, %r275, %r270;
	mul.wide.u32 	%rd40, %r110, 4;
	add.s64 	%rd41, %rd1, %rd40;
	ld.global.f32 	%f135, [%rd41];
	add.f32 	%f136, %f378, %f135;
	add.s32 	%r111, %r110, 512;
	mul.wide.u32 	%rd42, %r111, 4;
	add.s64 	%rd43, %rd1, %rd42;
	ld.global.f32 	%f137, [%rd43];
	add.f32 	%f138, %f136, %f137;
	add.s32 	%r112, %r110, 1024;
	mul.wide.u32 	%rd44, %r112, 4;
	add.s64 	%rd45, %rd1, %rd44;
	ld.global.f32 	%f139, [%rd45];
	add.f32 	%f140, %f138, %f139;
	add.s32 	%r113, %r110, 1536;
	mul.wide.u32 	%rd46, %r113, 4;
	add.s64 	%rd47, %rd1, %rd46;
	ld.global.f32 	%f141, [%rd47];
	add.f32 	%f142, %f140, %f141;
	add.s32 	%r114, %r110, 2048;
	mul.wide.u32 	%rd48, %r114, 4;
	add.s64 	%rd49, %rd1, %rd48;
	ld.global.f32 	%f143, [%rd49];
	add.f32 	%f144, %f142, %f143;
	add.s32 	%r115, %r110, 2560;
	mul.wide.u32 	%rd50, %r115, 4;
	add.s64 	%rd51, %rd1, %rd50;
	ld.global.f32 	%f145, [%rd51];
	add.f32 	%f146, %f144, %f145;
	add.s32 	%r116, %r110, 3072;
	mul.wide.u32 	%rd52, %r116, 4;
	add.s64 	%rd53, %rd1, %rd52;
	ld.global.f32 	%f147, [%rd53];
	add.f32 	%f148, %f146, %f147;
	add.s32 	%r117, %r110, 3584;
	mul.wide.u32 	%rd54, %r117, 4;
	add.s64 	%rd55, %rd1, %rd54;
	ld.global.f32 	%f149, [%rd55];
	add.f32 	%f378, %f148, %f149;
	add.s32 	%r275, %r275, 4096;
$L__BB5_38:
	setp.eq.s32 	%p12, %r61, 0;
	@%p12 bra 	$L__BB5_44;
	setp.lt.u32 	%p13, %r61, 4;
	@%p13 bra 	$L__BB5_41;
	add.s32 	%r118, %r275, %r270;
	mul.wide.u32 	%rd56, %r118, 4;
	add.s64 	%rd57, %rd1, %rd56;
	ld.global.f32 	%f151, [%rd57];
	add.f32 	%f152, %f378, %f151;
	add.s32 	%r119, %r118, 512;
	mul.wide.u32 	%rd58, %r119, 4;
	add.s64 	%rd59, %rd1, %rd58;
	ld.global.f32 	%f153, [%rd59];
	add.f32 	%f154, %f152, %f153;
	add.s32 	%r120, %r118, 1024;
	mul.wide.u32 	%rd60, %r120, 4;
	add.s64 	%rd61, %rd1, %rd60;
	ld.global.f32 	%f155, [%rd61];
	add.f32 	%f156, %f154, %f155;
	add.s32 	%r121, %r118, 1536;
	mul.wide.u32 	%rd62, %r121, 4;
	add.s64 	%rd63, %rd1, %rd62;
	ld.global.f32 	%f157, [%rd63];
	add.f32 	%f378, %f156, %f157;
	add.s32 	%r275, %r275, 2048;
$L__BB5_41:
	and.b32  	%r122, %r49, 3;
	setp.eq.s32 	%p14, %r122, 0;
	@%p14 bra 	$L__BB5_44;
	add.s32 	%r278, %r275, %r268;
	cvt.u16.u32 	%rs1, %r267;
	shr.u16 	%rs2, %rs1, 9;
	add.s16 	%rs3, %rs2, 1;
	cvt.u32.u16 	%r123, %rs3;
	and.b32  	%r124, %r123, 3;
	neg.s32 	%r277, %r124;
$L__BB5_43:
	.pragma "nounroll";
	mul.wide.u32 	%rd64, %r278, 4;
	add.s64 	%rd65, %rd1, %rd64;
	ld.global.f32 	%f158, [%rd65];
	add.f32 	%f378, %f378, %f158;
	add.s32 	%r278, %r278, 512;
	add.s32 	%r277, %r277, 1;
	setp.ne.s32 	%p15, %r277, 0;
	@%p15 bra 	$L__BB5_43;
$L__BB5_44:
	// begin inline asm
	mov.u32 %r125, %laneid;
	// end inline asm
	mov.b32 	%r127, %f378;
	mov.b32 	%r128, 1;
	mov.b32 	%r149, 31;
	mov.b32 	%r150, -1;
	// begin inline asm
	shfl.sync.down.b32 %r126, %r127, %r128, %r149, %r150;
	// end inline asm
	setp.gt.s32 	%p16, %r125, 30;
	mov.b32 	%f159, %r126;
	add.f32 	%f160, %f378, %f159;
	selp.f32 	%f161, %f378, %f160, %p16;
	mov.b32 	%r132, %f161;
	mov.b32 	%r133, 2;
	// begin inline asm
	shfl.sync.down.b32 %r131, %r132, %r133, %r149, %r150;
	// end inline asm
	setp.gt.s32 	%p17, %r125, 29;
	mov.b32 	%f162, %r131;
	add.f32 	%f163, %f161, %f162;
	selp.f32 	%f164, %f161, %f163, %p17;
	mov.b32 	%r137, %f164;
	mov.b32 	%r138, 4;
	// begin inline asm
	shfl.sync.down.b32 %r136, %r137, %r138, %r149, %r150;
	// end inline asm
	setp.gt.s32 	%p18, %r125, 27;
	mov.b32 	%f165, %r136;
	add.f32 	%f166, %f164, %f165;
	selp.f32 	%f167, %f164, %f166, %p18;
	mov.b32 	%r142, %f167;
	mov.b32 	%r143, 8;
	// begin inline asm
	shfl.sync.down.b32 %r141, %r142, %r143, %r149, %r150;
	// end inline asm
	setp.gt.s32 	%p19, %r125, 23;
	mov.b32 	%f168, %r141;
	add.f32 	%f169, %f167, %f168;
	selp.f32 	%f170, %f167, %f169, %p19;
	mov.b32 	%r147, %f170;
	mov.b32 	%r148, 16;
	// begin inline asm
	shfl.sync.down.b32 %r146, %r147, %r148, %r149, %r150;
	// end inline asm
	setp.gt.s32 	%p20, %r125, 15;
	mov.b32 	%f171, %r146;
	add.f32 	%f37, %f170, %f171;
	selp.f32 	%f379, %f170, %f37, %p20;
	setp.ne.s32 	%p21, %r125, 0;
	@%p21 bra 	$L__BB5_46;
	shr.u32 	%r151, %r35, 3;
	and.b32  	%r152, %r151, 124;
	mov.u32 	%r153, _ZZN3cub18CUB_300001_SM_10006detail6reduce18DeviceReduceKernelINS2_10policy_hubIfjN4cuda3std3__44plusIfEEE10Policy1000EN6thrust24THRUST_300001_SM_1000_NS10device_ptrIfEEjS9_fNS7_10__identityEEEvT0_PT3_T1_NS0_13GridEvenShareISK_EET2_T4_E12temp_storage;
	add.s32 	%r154, %r153, %r152;
	st.shared.f32 	[%r154+16], %f37;
$L__BB5_46:
	bar.sync 	0;
	setp.ne.s32 	%p22, %r35, 0;
	@%p22 bra 	$L__BB5_48;
	ld.shared.f32 	%f172, [_ZZN3cub18CUB_300001_SM_10006detail6reduce18DeviceReduceKernelINS2_10policy_hubIfjN4cuda3std3__44plusIfEEE10Policy1000EN6thrust24THRUST_300001_SM_1000_NS10device_ptrIfEEjS9_fNS7_10__identityEEEvT0_PT3_T1_NS0_13GridEvenShareISK_EET2_T4_E12temp_storage+20];
	add.f32 	%f173, %f379, %f172;
	ld.shared.f32 	%f174, [_ZZN3cub18CUB_300001_SM_10006detail6reduce18DeviceReduceKernelINS2_10policy_hubIfjN4cuda3std3__44plusIfEEE10Policy1000EN6thrust24THRUST_300001_SM_1000_NS10device_ptrIfEEjS9_fNS7_10__identityEEEvT0_PT3_T1_NS0_13GridEvenShareISK_EET2_T4_E12temp_storage+24];
	add.f32 	%f175, %f173, %f174;
	ld.shared.f32 	%f176, [_ZZN3cub18CUB_300001_SM_10006detail6reduce18DeviceReduceKernelINS2_10policy_hubIfjN4cuda3std3__44plusIfEEE10Policy1000EN6thrust24THRUST_300001_SM_1000_NS10device_ptrIfEEjS9_fNS7_10__identityEEEvT0_PT3_T1_NS0_13GridEvenShareISK_EET2_T4_E12temp_storage+28];
	add.f32 	%f177, %f175, %f176;
	ld.shared.f32 	%f178, [_ZZN3cub18CUB_300001_SM_10006detail6reduce18DeviceReduceKernelINS2_10policy_hubIfjN4cuda3std3__44plusIfEEE10Policy1000EN6thrust24THRUST_300001_SM_1000_NS10device_ptrIfEEjS9_fNS7_10__identityEEEvT0_PT3_T1_NS0_13GridEvenShareISK_EET2_T4_E12temp_storage+32];
	add.f32 	%f179, %f177, %f178;
	ld.shared.f32 	%f180, [_ZZN3cub18CUB_300001_SM_10006detail6reduce18DeviceReduceKernelINS2_10policy_hubIfjN4cuda3std3__44plusIfEEE10Policy1000EN6thrust24THRUST_300001_SM_1000_NS10device_ptrIfEEjS9_fNS7_10__identityEEEvT0_PT3_T1_NS0_13GridEvenShareISK_EET2_T4_E12temp_storage+36];
	add.f32 	%f181, %f179, %f180;
	ld.shared.f32 	%f182, [_ZZN3cub18CUB_300001_SM_10006detail6reduce18DeviceReduceKernelINS2_10policy_hubIfjN4cuda3std3__44plusIfEEE10Policy1000EN6thrust24THRUST_300001_SM_1000_NS10device_ptrIfEEjS9_fNS7_10__identityEEEvT0_PT3_T1_NS0_13GridEvenShareISK_EET2_T4_E12temp_storage+40];
	add.f32 	%f183, %f181, %f182;
	ld.shared.f32 	%f184, [_ZZN3cub18CUB_300001_SM_10006detail6reduce18DeviceReduceKernelINS2_10policy_hubIfjN4cuda3std3__44plusIfEEE10Policy1000EN6thrust24THRUST_300001_SM_1000_NS10device_ptrIfEEjS9_fNS7_10__identityEEEvT0_PT3_T1_NS0_13GridEvenShareISK_EET2_T4_E12temp_storage+44];
	add.f32 	%f185, %f183, %f184;
	ld.shared.f32 	%f186, [_ZZN3cub18CUB_300001_SM_10006detail6reduce18DeviceReduceKernelINS2_10policy_hubIfjN4cuda3std3__44plusIfEEE10Policy1000EN6thrust24THRUST_300001_SM_1000_NS10device_ptrIfEEjS9_fNS7_10__identityEEEvT0_PT3_T1_NS0_13GridEvenShareISK_EET2_T4_E12temp_storage+48];
	add.f32 	%f187, %f185, %f186;
	ld.shared.f32 	%f188, [_ZZN3cub18CUB_300001_SM_10006detail6reduce18DeviceReduceKernelINS2_10policy_hubIfjN4cuda3std3__44plusIfEEE10Policy1000EN6thrust24THRUST_300001_SM_1000_NS10device_ptrIfEEjS9_fNS7_10__identityEEEvT0_PT3_T1_NS0_13GridEvenShareISK_EET2_T4_E12temp_storage+52];
	add.f32 	%f189, %f187, %f188;
	ld.shared.f32 	%f190, [_ZZN3cub18CUB_300001_SM_10006detail6reduce18DeviceReduceKernelINS2_10policy_hubIfjN4cuda3std3__44plusIfEEE10Policy1000EN6thrust24THRUST_300001_SM_1000_NS10device_ptrIfEEjS9_fNS7_10__identityEEEvT0_PT3_T1_NS0_13GridEvenShareISK_EET2_T4_E12temp_storage+56];
	add.f32 	%f191, %f189, %f190;
	ld.shared.f32 	%f192, [_ZZN3cub18CUB_300001_SM_10006detail6reduce18DeviceReduceKernelINS2_10policy_hubIfjN4cuda3std3__44plusIfEEE10Policy1000EN6thrust24THRUST_300001_SM_1000_NS10device_ptrIfEEjS9_fNS7_10__identityEEEvT0_PT3_T1_NS0_13GridEvenShareISK_EET2_T4_E12temp_storage+60];
	add.f32 	%f193, %f191, %f192;
	ld.shared.f32 	%f194, [_ZZN3cub18CUB_300001_SM_10006detail6reduce18DeviceReduceKernelINS2_10policy_hubIfjN4cuda3std3__44plusIfEEE10Policy1000EN6thrust24THRUST_300001_SM_1000_NS10device_ptrIfEEjS9_fNS7_10__identityEEEvT0_PT3_T1_NS0_13GridEvenShareISK_EET2_T4_E12temp_storage+64];
	add.f32 	%f195, %f193, %f194;
	ld.shared.f32 	%f196, [_ZZN3cub18CUB_300001_SM_10006detail6reduce18DeviceReduceKernelINS2_10policy_hubIfjN4cuda3std3__44plusIfEEE10Policy1000EN6thrust24THRUST_300001_SM_1000_NS10device_ptrIfEEjS9_fNS7_10__identityEEEvT0_PT3_T1_NS0_13GridEvenShareISK_EET2_T4_E12temp_storage+68];
	add.f32 	%f197, %f195, %f196;
	ld.shared.f32 	%f198, [_ZZN3cub18CUB_300001_SM_10006detail6reduce18DeviceReduceKernelINS2_10policy_hubIfjN4cuda3std3__44plusIfEEE10Policy1000EN6thrust24THRUST_300001_SM_1000_NS10device_ptrIfEEjS9_fNS7_10__identityEEEvT0_PT3_T1_NS0_13GridEvenShareISK_EET2_T4_E12temp_storage+72];
	add.f32 	%f199, %f197, %f198;
	ld.shared.f32 	%f200, [_ZZN3cub18CUB_300001_SM_10006detail6reduce18DeviceReduceKernelINS2_10policy_hubIfjN4cuda3std3__44plusIfEEE10Policy1000EN6thrust24THRUST_300001_SM_1000_NS10device_ptrIfEEjS9_fNS7_10__identityEEEvT0_PT3_T1_NS0_13GridEvenShareISK_EET2_T4_E12temp_storage+76];
	add.f32 	%f379, %f199, %f200;
$L__BB5_48:
	mov.u32 	%r256, %tid.x;
	setp.ne.s32 	%p64, %r256, 0;
	@%p64 bra 	$L__BB5_50;
	ld.param.u64 	%rd129, [_ZN3cub18CUB_300001_SM_10006detail6reduce18DeviceReduceKernelINS2_10policy_hubIfjN4cuda3std3__44plusIfEEE10Policy1000EN6thrust24THRUST_300001_SM_1000_NS10device_ptrIfEEjS9_fNS7_10__identityEEEvT0_PT3_T1_NS0_13GridEvenShareISK_EET2_T4__param_1];
	cvta.to.global.u64 	%rd126, %rd129;
	mul.wide.u32 	%rd127, %r3, 4;
	add.s64 	%rd128, %rd126, %rd127;
	st.global.f32 	[%rd128], %f379;
$L__BB5_50:
	ret;

}
	// .globl	_ZN3cub18CUB_300001_SM_10006detail6reduce28DeviceReduceSingleTileKernelINS2_10policy_hubIfjN4cuda3std3__44plusIfEEE10Policy1000EPfSC_iS9_ffNS7_10__identityEEEvT0_T1_T2_T3_T4_T6_
.visible .entry _ZN3cub18CUB_300001_SM_10006detail6reduce28DeviceReduceSingleTileKernelINS2_10policy_hubIfjN4cuda3std3__44plusIfEEE10Policy1000EPfSC_iS9_ffNS7_10__identityEEEvT0_T1_T2_T3_T4_T6_(
	.param .u64 .ptr .align 1 _ZN3cub18CUB_300001_SM_10006detail6reduce28DeviceReduceSingleTileKernelINS2_10policy_hubIfjN4cuda3std3__44plusIfEEE10Policy1000EPfSC_iS9_ffNS7_10__identityEEEvT0_T1_T2_T3_T4_T6__param_0,
	.param .u64 .ptr .align 1 _ZN3cub18CUB_300001_SM_10006detail6reduce28DeviceReduceSingleTileKernelINS2_10policy_hubIfjN4cuda3std3__44plusIfEEE10Policy1000EPfSC_iS9_ffNS7_10__identityEEEvT0_T1_T2_T3_T4_T6__param_1,
	.param .u32 _ZN3cub18CUB_300001_SM_10006detail6reduce28DeviceReduceSingleTileKernelINS2_10policy_hubIfjN4cuda3std3__44plusIfEEE10Policy1000EPfSC_iS9_ffNS7_10__identityEEEvT0_T1_T2_T3_T4_T6__param_2,
	.param .align 1 .b8 _ZN3cub18CUB_300001_SM_10006detail6reduce28DeviceReduceSingleTileKernelINS2_10policy_hubIfjN4cuda3std3__44plusIfEEE10Policy1000EPfSC_iS9_ffNS7_10__identityEEEvT0_T1_T2_T3_T4_T6__param_3[1],
	.param .f32 _ZN3cub18CUB_300001_SM_10006detail6reduce28DeviceReduceSingleTileKernelINS2_10policy_hubIfjN4cuda3std3__44plusIfEEE10Policy1000EPfSC_iS9_ffNS7_10__identityEEEvT0_T1_T2_T3_T4_T6__param_4,
	.param .align 1 .b8 _ZN3cub18CUB_300001_SM_10006detail6reduce28DeviceReduceSingleTileKernelINS2_10policy_hubIfjN4cuda3std3__44plusIfEEE10Policy1000EPfSC_iS9_ffNS7_10__identityEEEvT0_T1_T2_T3_T4_T6__param_5[1]
)
.maxntid 512
.minnctapersm 1
{
	.reg .pred 	%p<113>;
	.reg .b32 	%r<407>;
	.reg .b32 	%f<531>;
	.reg .b64 	%rd<133>;
	// demoted variable
	.shared .align 4 .b8 _ZZN3cub18CUB_300001_SM_10006detail6reduce28DeviceReduceSingleTileKernelINS2_10policy_hubIfjN4cuda3std3__44plusIfEEE10Policy1000EPfSC_iS9_ffNS7_10__identityEEEvT0_T1_T2_T3_T4_T6_E12temp_storage[84];
	ld.param.u64 	%rd16, [_ZN3cub18CUB_300001_SM_10006detail6reduce28DeviceReduceSingleTileKernelINS2_10policy_hubIfjN4cuda3std3__44plusIfEEE10Policy1000EPfSC_iS9_ffNS7_10__identityEEEvT0_T1_T2_T3_T4_T6__param_0];
	ld.param.u64 	%rd17, [_ZN3cub18CUB_300001_SM_10006detail6reduce28DeviceReduceSingleTileKernelINS2_10policy_hubIfjN4cuda3std3__44plusIfEEE10Policy1000EPfSC_iS9_ffNS7_10__identityEEEvT0_T1_T2_T3_T4_T6__param_1];
	ld.param.u32 	%r67, [_ZN3cub18CUB_300001_SM_10006detail6reduce28DeviceReduceSingleTileKernelINS2_10policy_hubIfjN4cuda3std3__44plusIfEEE10Policy1000EPfSC_iS9_ffNS7_10__identityEEEvT0_T1_T2_T3_T4_T6__param_2];
	ld.param.f32 	%f58, [_ZN3cub18CUB_300001_SM_10006detail6reduce28DeviceReduceSingleTileKernelINS2_10policy_hubIfjN4cuda3std3__44plusIfEEE10Policy1000EPfSC_iS9_ffNS7_10__identityEEEvT0_T1_T2_T3_T4_T6__param_4];
	cvta.to.global.u64 	%rd1, %rd17;
	setp.ne.s32 	%p1, %r67, 0;
	@%p1 bra 	$L__BB6_3;
	mov.u32 	%r380, %tid.x;
	setp.ne.s32 	%p112, %r380, 0;
	@%p112 bra 	$L__BB6_74;
	st.global.f32 	[%rd1], %f58;
	bra.uni 	$L__BB6_74;
$L__BB6_3:
	and.b64  	%rd18, %rd16, 7;
	setp.ne.s64 	%p2, %rd18, 0;
	@%p2 bra 	$L__BB6_38;
	setp.gt.s32 	%p57, %r67, 8191;
	@%p57 bra 	$L__BB6_22;
	mov.u32 	%r1, %tid.x;
	setp.ge.s32 	%p74, %r1, %r67;
	mov.f32 	%f509, 0f00000000;
	mov.u32 	%r384, %r1;
	@%p74 bra 	$L__BB6_7;
	mul.wide.u32 	%rd121, %r1, 4;
	add.s64 	%rd120, %rd16, %rd121;
	// begin inline asm
	ld.global.nc.u32 %r300, [%rd120];
	// end inline asm
	mov.b32 	%f509, %r300;
	add.s32 	%r384, %r1, 512;
$L__BB6_7:
	setp.ge.s32 	%p75, %r384, %r67;
	@%p75 bra 	$L__BB6_13;
	not.b32 	%r301, %r384;
	add.s32 	%r4, %r67, %r301;
	and.b32  	%r302, %r4, 1536;
	setp.eq.s32 	%p76, %r302, 1536;
	@%p76 bra 	$L__BB6_11;
	mul.wide.u32 	%rd122, %r384, 4;
	add.s64 	%rd129, %rd16, %rd122;
	shr.u32 	%r303, %r4, 9;
	add.s32 	%r304, %r303, 1;
	and.b32  	%r305, %r304, 3;
	neg.s32 	%r382, %r305;
$L__BB6_10:
	.pragma "nounroll";
	// begin inline asm
	ld.global.nc.u32 %r306, [%rd129];
	// end inline asm
	mov.b32 	%f395, %r306;
	add.f32 	%f509, %f509, %f395;
	add.s32 	%r384, %r384, 512;
	add.s64 	%rd129, %rd129, 2048;
	add.s32 	%r382, %r382, 1;
	setp.ne.s32 	%p77, %r382, 0;
	@%p77 bra 	$L__BB6_10;
$L__BB6_11:
	setp.lt.u32 	%p78, %r4, 1536;
	@%p78 bra 	$L__BB6_13;
$L__BB6_12:
	mul.wide.s32 	%rd128, %r384, 4;
	add.s64 	%rd124, %rd16, %rd128;
	// begin inline asm
	ld.global.nc.u32 %r307, [%rd124];
	// end inline asm
	mov.b32 	%f396, %r307;
	add.f32 	%f397, %f509, %f396;
	add.s64 	%rd125, %rd124, 2048;
	// begin inline asm
	ld.global.nc.u32 %r308, [%rd125];
	// end inline asm
	mov.b32 	%f398, %r308;
	add.f32 	%f399, %f397, %f398;
	add.s64 	%rd126, %rd124, 4096;
	// begin inline asm
	ld.global.nc.u32 %r309, [%rd126];
	// end inline asm
	mov.b32 	%f400, %r309;
	add.f32 	%f401, %f399, %f400;
	add.s64 	%rd127, %rd124, 6144;
	// begin inline asm
	ld.global.nc.u32 %r310, [%rd127];
	// end inline asm
	mov.b32 	%f402, %r310;
	add.f32 	%f509, %f401, %f402;
	add.s32 	%r384, %r384, 2048;
	setp.lt.s32 	%p79, %r384, %r67;
	@%p79 bra 	$L__BB6_12;
$L__BB6_13:
	setp.lt.s32 	%p80, %r67, 512;
	@%p80 bra 	$L__BB6_18;
	// begin inline asm
	mov.u32 %r349, %laneid;
	// end inline asm
	mov.b32 	%r351, %f509;
	mov.b32 	%r352, 1;
	mov.b32 	%r373, 31;
	mov.b32 	%r374, -1;
	// begin inline asm
	shfl.sync.down.b32 %r350, %r351, %r352, %r373, %r374;
	// end inline asm
	setp.gt.s32 	%p104, %r349, 30;
	mov.b32 	%f461, %r350;
	add.f32 	%f462, %f509, %f461;
	selp.f32 	%f463, %f509, %f462, %p104;
	mov.b32 	%r356, %f463;
	mov.b32 	%r357, 2;
	// begin inline asm
	shfl.sync.down.b32 %r355, %r356, %r357, %r373, %r374;
	// end inline asm
	setp.gt.s32 	%p105, %r349, 29;
	mov.b32 	%f464, %r355;
	add.f32 	%f465, %f463, %f464;
	selp.f32 	%f466, %f463, %f465, %p105;
	mov.b32 	%r361, %f466;
	mov.b32 	%r362, 4;
	// begin inline asm
	shfl.sync.down.b32 %r360, %r361, %r362, %r373, %r374;
	// end inline asm
	setp.gt.s32 	%p106, %r349, 27;
	mov.b32 	%f467, %r360;
	add.f32 	%f468, %f466, %f467;
	selp.f32 	%f469, %f466, %f468, %p106;
	mov.b32 	%r366, %f469;
	mov.b32 	%r367, 8;
	// begin inline asm
	shfl.sync.down.b32 %r365, %r366, %r367, %r373, %r374;
	// end inline asm
	setp.gt.s32 	%p107, %r349, 23;
	mov.b32 	%f470, %r365;
	add.f32 	%f471, %f469, %f470;
	selp.f32 	%f472, %f469, %f471, %p107;
	mov.b32 	%r371, %f472;
	mov.b32 	%r372, 16;
	// begin inline asm
	shfl.sync.down.b32 %r370, %r371, %r372, %r373, %r374;
	// end inline asm
	setp.gt.s32 	%p108, %r349, 15;
	mov.b32 	%f473, %r370;
	add.f32 	%f10, %f472, %f473;
	selp.f32 	%f530, %f472, %f10, %p108;
	setp.ne.s32 	%p109, %r349, 0;
	@%p109 bra 	$L__BB6_16;
	shr.u32 	%r375, %r1, 3;
	and.b32  	%r376, %r375, 124;
	mov.u32 	%r377, _ZZN3cub18CUB_300001_SM_10006detail6reduce28DeviceReduceSingleTileKernelINS2_10policy_hubIfjN4cuda3std3__44plusIfEEE10Policy1000EPfSC_iS9_ffNS7_10__identityEEEvT0_T1_T2_T3_T4_T6_E12temp_storage;
	add.s32 	%r378, %r377, %r376;
	st.shared.f32 	[%r378+16], %f10;
$L__BB6_16:
	bar.sync 	0;
	setp.ne.s32 	%p110, %r1, 0;
	@%p110 bra 	$L__BB6_72;
	ld.shared.f32 	%f474, [_ZZN3cub18CUB_300001_SM_10006detail6reduce28DeviceReduceSingleTileKernelINS2_10policy_hubIfjN4cuda3std3__44plusIfEEE10Policy1000EPfSC_iS9_ffNS7_10__identityEEEvT0_T1_T2_T3_T4_T6_E12temp_storage+20];
	add.f32 	%f475, %f530, %f474;
	ld.shared.f32 	%f476, [_ZZN3cub18CUB_300001_SM_10006detail6reduce28DeviceReduceSingleTileKernelINS2_10policy_hubIfjN4cuda3std3__44plusIfEEE10Policy1000EPfSC_iS9_ffNS7_10__identityEEEvT0_T1_T2_T3_T4_T6_E12temp_storage+24];
	add.f32 	%f477, %f475, %f476;
	ld.shared.f32 	%f478, [_ZZN3cub18CUB_300001_SM_10006detail6reduce28DeviceReduceSingleTileKernelINS2_10policy_hubIfjN4cuda3std3__44plusIfEEE10Policy1000EPfSC_iS9_ffNS7_10__identityEEEvT0_T1_T2_T3_T4_T6_E12temp_storage+28];
	add.f32 	%f479, %f477, %f478;
	ld.shared.f32 	%f480, [_ZZN3cub18CUB_300001_SM_10006detail6reduce28DeviceReduceSingleTileKernelINS2_10policy_hubIfjN4cuda3std3__44plusIfEEE10Policy1000EPfSC_iS9_ffNS7_10__identityEEEvT0_T1_T2_T3_T4_T6_E12temp_storage+32];
	add.f32 	%f481, %f479, %f480;
	ld.shared.f32 	%f482, [_ZZN3cub18CUB_300001_SM_10006detail6reduce28DeviceReduceSingleTileKernelINS2_10policy_hubIfjN4cuda3std3__44plusIfEEE10Policy1000EPfSC_iS9_ffNS7_10__identityEEEvT0_T1_T2_T3_T4_T6_E12temp_storage+36];
	add.f32 	%f483, %f481, %f482;
	ld.shared.f32 	%f484, [_ZZN3cub18CUB_300001_SM_10006detail6reduce28DeviceReduceSingleTileKernelINS2_10policy_hubIfjN4cuda3std3__44plusIfEEE10Policy1000EPfSC_iS9_ffNS7_10__identityEEEvT0_T1_T2_T3_T4_T6_E12temp_storage+40];
	add.f32 	%f485, %f483, %f484;
	ld.shared.f32 	%f486, [_ZZN3cub18CUB_300001_SM_10006detail6reduce28DeviceReduceSingleTileKernelINS2_10policy_hubIfjN4cuda3std3__44plusIfEEE10Policy1000EPfSC_iS9_ffNS7_10__identityEEEvT0_T1_T2_T3_T4_T6_E12temp_storage+44];
	add.f32 	%f487, %f485, %f486;
	ld.shared.f32 	%f488, [_ZZN3cub18CUB_300001_SM_10006detail6reduce28DeviceReduceSingleTileKernelINS2_10policy_hubIfjN4cuda3std3__44plusIfEEE10Policy1000EPfSC_iS9_ffNS7_10__identityEEEvT0_T1_T2_T3_T4_T6_E12temp_storage+48];
	add.f32 	%f489, %f487, %f488;
	ld.shared.f32 	%f490, [_ZZN3cub18CUB_300001_SM_10006detail6reduce28DeviceReduceSingleTileKernelINS2_10policy_hubIfjN4cuda3std3__44plusIfEEE10Policy1000EPfSC_iS9_ffNS7_10__identityEEEvT0_T1_T2_T3_T4_T6_E12temp_storage+52];
	add.f32 	%f491, %f489, %f490;
	ld.shared.f32 	%f492, [_ZZN3cub18CUB_300001_SM_10006detail6reduce28DeviceReduceSingleTileKernelINS2_10policy_hubIfjN4cuda3std3__44plusIfEEE10Policy1000EPfSC_iS9_ffNS7_10__identityEEEvT0_T1_T2_T3_T4_T6_E12temp_storage+56];
	add.f32 	%f493, %f491, %f492;
	ld.shared.f32 	%f494, [_ZZN3cub18CUB_300001_SM_10006detail6reduce28DeviceReduceSingleTileKernelINS2_10policy_hubIfjN4cuda3std3__44plusIfEEE10Policy1000EPfSC_iS9_ffNS7_10__identityEEEvT0_T1_T2_T3_T4_T6_E12temp_storage+60];
	add.f32 	%f495, %f493, %f494;
	ld.shared.f32 	%f496, [_ZZN3cub18CUB_300001_SM_10006detail6reduce28DeviceReduceSingleTileKernelINS2_10policy_hubIfjN4cuda3std3__44plusIfEEE10Policy1000EPfSC_iS9_ffNS7_10__identityEEEvT0_T1_T2_T3_T4_T6_E12temp_storage+64];
	add.f32 	%f497, %f495, %f496;
	ld.shared.f32 	%f498, [_ZZN3cub18CUB_300001_SM_10006detail6reduce28DeviceReduceSingleTileKernelINS2_10policy_hubIfjN4cuda3std3__44plusIfEEE10Policy1000EPfSC_iS9_ffNS7_10__identityEEEvT0_T1_T2_T3_T4_T6_E12temp_storage+68];
	add.f32 	%f499, %f497, %f498;
	ld.shared.f32 	%f500, [_ZZN3cub18CUB_300001_SM_10006detail6reduce28DeviceReduceSingleTileKernelINS2_10policy_hubIfjN4cuda3std3__44plusIfEEE10Policy1000EPfSC_iS9_ffNS7_10__identityEEEvT0_T1_T2_T3_T4_T6_E12temp_storage+72];
	add.f32 	%f501, %f499, %f500;
	ld.shared.f32 	%f502, [_ZZN3cub18CUB_300001_SM_10006detail6reduce28DeviceReduceSingleTileKernelINS2_10policy_hubIfjN4cuda3std3__44plusIfEEE10Policy1000EPfSC_iS9_ffNS7_10__identityEEEvT0_T1_T2_T3_T4_T6_E12temp_storage+76];
	add.f32 	%f530, %f501, %f502;
	bra.uni 	$L__BB6_72;
$L__BB6_18:
	// begin inline asm
	mov.u32 %r311, %laneid;
	// end inline asm
	and.b32  	%r337, %r1, 992;
	add.s32 	%r338, %r337, 32;
	setp.gt.s32 	%p81, %r338, %r67;
	not.b32 	%r339, %r337;
	add.s32 	%r340, %r67, %r339;
	selp.b32 	%r335, %r340, 31, %p81;
	mov.b32 	%r313, %f509;
	mov.b32 	%r314, 1;
	mov.b32 	%r336, -1;
	// begin inline asm
	shfl.sync.down.b32 %r312, %r313, %r314, %r335, %r336;
	// end inline asm
	setp.lt.s32 	%p82, %r311, %r335;
	mov.b32 	%f403, %r312;
	add.f32 	%f404, %f509, %f403;
	selp.f32 	%f405, %f404, %f509, %p82;
	mov.b32 	%r318, %f405;
	mov.b32 	%r319, 2;
	// begin inline asm
	shfl.sync.down.b32 %r317, %r318, %r319, %r335, %r336;
	// end inline asm
	add.s32 	%r341, %r311, 2;
	setp.gt.s32 	%p83, %r341, %r335;
	mov.b32 	%f406, %r317;
	add.f32 	%f407, %f405, %f406;
	selp.f32 	%f408, %f405, %f407, %p83;
	mov.b32 	%r323, %f408;
	mov.b32 	%r324, 4;
	// begin inline asm
	shfl.sync.down.b32 %r322, %r323, %r324, %r335, %r336;
	// end inline asm
	add.s32 	%r342, %r311, 4;
	setp.gt.s32 	%p84, %r342, %r335;
	mov.b32 	%f409, %r322;
	add.f32 	%f410, %f408, %f409;
	selp.f32 	%f411, %f408, %f410, %p84;
	mov.b32 	%r328, %f411;
	mov.b32 	%r329, 8;
	// begin inline asm
	shfl.sync.down.b32 %r327, %r328, %r329, %r335, %r336;
	// end inline asm
	add.s32 	%r343, %r311, 8;
	setp.gt.s32 	%p85, %r343, %r335;
	mov.b32 	%f412, %r327;
	add.f32 	%f413, %f411, %f412;
	selp.f32 	%f414, %f411, %f413, %p85;
	mov.b32 	%r333, %f414;
	mov.b32 	%r334, 16;
	// begin inline asm
	shfl.sync.down.b32 %r332, %r333, %r334, %r335, %r336;
	// end inline asm
	add.s32 	%r344, %r311, 16;
	setp.gt.s32 	%p86, %r344, %r335;
	mov.b32 	%f415, %r332;
	add.f32 	%f416, %f414, %f415;
	selp.f32 	%f530, %f414, %f416, %p86;
	setp.ne.s32 	%p87, %r311, 0;
	@%p87 bra 	$L__BB6_20;
	shr.u32 	%r345, %r1, 3;
	and.b32  	%r346, %r345, 124;
	mov.u32 	%r347, _ZZN3cub18CUB_300001_SM_10006detail6reduce28DeviceReduceSingleTileKernelINS2_10policy_hubIfjN4cuda3std3__44plusIfEEE10Policy1000EPfSC_iS9_ffNS7_10__identityEEEvT0_T1_T2_T3_T4_T6_E12temp_storage;
	add.s32 	%r348, %r347, %r346;
	st.shared.f32 	[%r348+16], %f530;
$L__BB6_20:
	bar.sync 	0;
	setp.ne.s32 	%p88, %r1, 0;
	@%p88 bra 	$L__BB6_72;
	setp.gt.s32 	%p89, %r67, 32;
	ld.shared.f32 	%f417, [_ZZN3cub18CUB_300001_SM_10006detail6reduce28DeviceReduceSingleTileKernelINS2_10policy_hubIfjN4cuda3std3__44plusIfEEE10Policy1000EPfSC_iS9_ffNS7_10__identityEEEvT0_T1_T2_T3_T4_T6_E12temp_storage+20];
	add.f32 	%f418, %f530, %f417;
	selp.f32 	%f419, %f418, %f530, %p89;
	setp.gt.s32 	%p90, %r67, 64;
	ld.shared.f32 	%f420, [_ZZN3cub18CUB_300001_SM_10006detail6reduce28DeviceReduceSingleTileKernelINS2_10policy_hubIfjN4cuda3std3__44plusIfEEE10Policy1000EPfSC_iS9_ffNS7_10__identityEEEvT0_T1_T2_T3_T4_T6_E12temp_storage+24];
	add.f32 	%f421, %f420, %f419;
	selp.f32 	%f422, %f421, %f419, %p90;
	setp.gt.s32 	%p91, %r67, 96;
	ld.shared.f32 	%f423, [_ZZN3cub18CUB_300001_SM_10006detail6reduce28DeviceReduceSingleTileKernelINS2_10policy_hubIfjN4cuda3std3__44plusIfEEE10Policy1000EPfSC_iS9_ffNS7_10__identityEEEvT0_T1_T2_T3_T4_T6_E12temp_storage+28];
	add.f32 	%f424, %f423, %f422;
	selp.f32 	%f425, %f424, %f422, %p91;
	setp.gt.s32 	%p92, %r67, 128;
	ld.shared.f32 	%f426, [_ZZN3cub18CUB_300001_SM_10006detail6reduce28DeviceReduceSingleTileKernelINS2_10policy_hubIfjN4cuda3std3__44plusIfEEE10Policy1000EPfSC_iS9_ffNS7_10__identityEEEvT0_T1_T2_T3_T4_T6_E12temp_storage+32];
	add.f32 	%f427, %f426, %f425;
	selp.f32 	%f428, %f427, %f425, %p92;
	setp.gt.s32 	%p93, %r67, 160;
	ld.shared.f32 	%f429, [_ZZN3cub18CUB_300001_SM_10006detail6reduce28DeviceReduceSingleTileKernelINS2_10policy_hubIfjN4cuda3std3__44plusIfEEE10Policy1000EPfSC_iS9_ffNS7_10__identityEEEvT0_T1_T2_T3_T4_T6_E12temp_storage+36];
	add.f32 	%f430, %f429, %f428;
	selp.f32 	%f431, %f430, %f428, %p93;
	setp.gt.s32 	%p94, %r67, 192;
	ld.shared.f32 	%f432, [_ZZN3cub18CUB_300001_SM_10006detail6reduce28DeviceReduceSingleTileKernelINS2_10policy_hubIfjN4cuda3std3__44plusIfEEE10Policy1000EPfSC_iS9_ffNS7_10__identityEEEvT0_T1_T2_T3_T4_T6_E12temp_storage+40];
	add.f32 	%f433, %f432, %f431;
	selp.f32 	%f434, %f433, %f431, %p94;
	setp.gt.s32 	%p95, %r67, 224;
	ld.shared.f32 	%f435, [_ZZN3cub18CUB_300001_SM_10006detail6reduce28DeviceReduceSingleTileKernelINS2_10policy_hubIfjN4cuda3std3__44plusIfEEE10Policy1000EPfSC_iS9_ffNS7_10__identityEEEvT0_T1_T2_T3_T4_T6_E12temp_storage+44];
	add.f32 	%f436, %f435, %f434;
	selp.f32 	%f437, %f436, %f434, %p95;
	setp.gt.s32 	%p96, %r67, 256;
	ld.shared.f32 	%f438, [_ZZN3cub18CUB_300001_SM_10006detail6reduce28DeviceReduceSingleTileKernelINS2_10policy_hubIfjN4cuda3std3__44plusIfEEE10Policy1000EPfSC_iS9_ffNS7_10__identityEEEvT0_T1_T2_T3_T4_T6_E12temp_storage+48];
	add.f32 	%f439, %f438, %f437;
	selp.f32 	%f440, %f439, %f437, %p96;
	setp.gt.s32 	%p97, %r67, 288;
	ld.shared.f32 	%f441, [_ZZN3cub18CUB_300001_SM_10006detail6reduce28DeviceReduceSingleTileKernelINS2_10policy_hubIfjN4cuda3std3__44plusIfEEE10Policy1000EPfSC_iS9_ffNS7_10__identityEEEvT0_T1_T2_T3_T4_T6_E12temp_storage+52];
	add.f32 	%f442, %f441, %f440;
	selp.f32 	%f443, %f442, %f440, %p97;
	setp.gt.s32 	%p98, %r67, 320;
	ld.shared.f32 	%f444, [_ZZN3cub18CUB_300001_SM_10006detail6reduce28DeviceReduceSingleTileKernelINS2_10policy_hubIfjN4cuda3std3__44plusIfEEE10Policy1000EPfSC_iS9_ffNS7_10__identityEEEvT0_T1_T2_T3_T4_T6_E12temp_storage+56];
	add.f32 	%f445, %f444, %f443;
	selp.f32 	%f446, %f445, %f443, %p98;
	setp.gt.s32 	%p99, %r67, 352;
	ld.shared.f32 	%f447, [_ZZN3cub18CUB_300001_SM_10006detail6reduce28DeviceReduceSingleTileKernelINS2_10policy_hubIfjN4cuda3std3__44plusIfEEE10Policy1000EPfSC_iS9_ffNS7_10__identityEEEvT0_T1_T2_T3_T4_T6_E12temp_storage+60];
	add.f32 	%f448, %f447, %f446;
	selp.f32 	%f449, %f448, %f446, %p99;
	setp.gt.s32 	%p100, %r67, 384;
	ld.shared.f32 	%f450, [_ZZN3cub18CUB_300001_SM_10006detail6reduce28DeviceReduceSingleTileKernelINS2_10policy_hubIfjN4cuda3std3__44plusIfEEE10Policy1000EPfSC_iS9_ffNS7_10__identityEEEvT0_T1_T2_T3_T4_T6_E12temp_storage+64];
	add.f32 	%f451, %f450, %f449;
	selp.f32 	%f452, %f451, %f449, %p100;
	setp.gt.s32 	%p101, %r67, 416;
	ld.shared.f32 	%f453, [_ZZN3cub18CUB_300001_SM_10006detail6reduce28DeviceReduceSingleTileKernelINS2_10policy_hubIfjN4cuda3std3__44plusIfEEE10Policy1000EPfSC_iS9_ffNS7_10__identityEEEvT0_T1_T2_T3_T4_T6_E12temp_storage+68];
	add.f32 	%f454, %f453, %f452;
	selp.f32 	%f455, %f454, %f452, %p101;
	setp.gt.s32 	%p102, %r67, 448;
	ld.shared.f32 	%f456, [_ZZN3cub18CUB_300001_SM_10006detail6reduce28DeviceReduceSingleTileKernelINS2_10policy_hubIfjN4cuda3std3__44plusIfEEE10Policy1000EPfSC_iS9_ffNS7_10__identityEEEvT0_T1_T2_T3_T4_T6_E12temp_storage+72];
	add.f32 	%f457, %f456, %f455;
	selp.f32 	%f458, %f457, %f455, %p102;
	setp.gt.s32 	%p103, %r67, 480;
	ld.shared.f32 	%f459, [_ZZN3cub18CUB_300001_SM_10006detail6reduce28DeviceReduceSingleTileKernelINS2_10policy_hubIfjN4cuda3std3__44plusIfEEE10Policy1000EPfSC_iS9_ffNS7_10__identityEEEvT0_T1_T2_T3_T4_T6_E12temp_storage+76];
	add.f32 	%f460, %f459, %f458;
	selp.f32 	%f530, %f460, %f458, %p103;
	bra.uni 	$L__BB6_72;
$L__BB6_22:
	mov.u32 	%r13, %tid.x;
	shl.b32 	%r224, %r13, 1;
	mul.wide.u32 	%rd90, %r224, 4;
	add.s64 	%rd75, %rd16, %rd90;
	// begin inline asm
	ld.global.nc.u64 %rd74, [%rd75];
	// end inline asm
	mov.b64 	{%r225, %r226}, %rd74;
	mov.b32 	%f281, %r226;
	mov.b32 	%f282, %r225;
	add.s64 	%rd77, %rd75, 4096;
	// begin inline asm
	ld.global.nc.u64 %rd76, [%rd77];
	// end inline asm
	mov.b64 	{%r227, %r228}, %rd76;
	mov.b32 	%f283, %r228;
	mov.b32 	%f284, %r227;
	add.s64 	%rd79, %rd75, 8192;
	// begin inline asm
	ld.global.nc.u64 %rd78, [%rd79];
	// end inline asm
	mov.b64 	{%r229, %r230}, %rd78;
	mov.b32 	%f285, %r230;
	mov.b32 	%f286, %r229;
	add.s64 	%rd81, %rd75, 12288;
	// begin inline asm
	ld.global.nc.u64 %rd80, [%rd81];
	// end inline asm
	mov.b64 	{%r231, %r232}, %rd80;
	mov.b32 	%f287, %r232;
	mov.b32 	%f288, %r231;
	add.s64 	%rd83, %rd75, 16384;
	// begin inline asm
	ld.global.nc.u64 %rd82, [%rd83];
	// end inline asm
	mov.b64 	{%r233, %r234}, %rd82;
	mov.b32 	%f289, %r234;
	mov.b32 	%f290, %r233;
	add.s64 	%rd85, %rd75, 20480;
	// begin inline asm
	ld.global.nc.u64 %rd84, [%rd85];
	// end inline asm
	mov.b64 	{%r235, %r236}, %rd84;
	mov.b32 	%f291, %r236;
	mov.b32 	%f292, %r235;
	add.s64 	%rd87, %rd75, 24576;
	// begin inline asm
	ld.global.nc.u64 %rd86, [%rd87];
	// end inline asm
	mov.b64 	{%r237, %r238}, %rd86;
	mov.b32 	%f293, %r238;
	mov.b32 	%f294, %r237;
	add.s64 	%rd89, %rd75, 28672;
	// begin inline asm
	ld.global.nc.u64 %rd88, [%rd89];
	// end inline asm
	mov.b64 	{%r239, %r240}, %rd88;
	mov.b32 	%f295, %r240;
	mov.b32 	%f296, %r239;
	add.f32 	%f297, %f282, %f281;
	add.f32 	%f298, %f284, %f283;
	add.f32 	%f299, %f286, %f285;
	add.f32 	%f300, %f288, %f287;
	add.f32 	%f301, %f290, %f289;
	add.f32 	%f302, %f292, %f291;
	add.f32 	%f303, %f294, %f293;
	add.f32 	%f304, %f296, %f295;
	add.f32 	%f305, %f297, %f298;
	add.f32 	%f306, %f299, %f300;
	add.f32 	%f307, %f301, %f302;
	add.f32 	%f308, %f303, %f304;
	add.f32 	%f309, %f305, %f306;
	add.f32 	%f310, %f307, %f308;
	add.f32 	%f516, %f309, %f310;
	setp.lt.u32 	%p58, %r67, 16384;
	mov.b32 	%r387, 8192;
	@%p58 bra 	$L__BB6_26;
	add.s32 	%r14, %r67, -8192;
	mov.b32 	%r387, 8192;
$L__BB6_24:
	mul.wide.s32 	%rd107, %r387, 4;
	add.s64 	%rd92, %rd75, %rd107;
	// begin inline asm
	ld.global.nc.u64 %rd91, [%rd92];
	// end inline asm
	mov.b64 	{%r242, %r243}, %rd91;
	mov.b32 	%f311, %r243;
	mov.b32 	%f312, %r242;
	add.s64 	%rd94, %rd92, 4096;
	// begin inline asm
	ld.global.nc.u64 %rd93, [%rd94];
	// end inline asm
	mov.b64 	{%r244, %r245}, %rd93;
	mov.b32 	%f313, %r245;
	mov.b32 	%f314, %r244;
	add.s64 	%rd96, %rd92, 8192;
	// begin inline asm
	ld.global.nc.u64 %rd95, [%rd96];
	// end inline asm
	mov.b64 	{%r246, %r247}, %rd95;
	mov.b32 	%f315, %r247;
	mov.b32 	%f316, %r246;
	add.s64 	%rd98, %rd92, 12288;
	// begin inline asm
	ld.global.nc.u64 %rd97, [%rd98];
	// end inline asm
	mov.b64 	{%r248, %r249}, %rd97;
	mov.b32 	%f317, %r249;
	mov.b32 	%f318, %r248;
	add.s64 	%rd100, %rd92, 16384;
	// begin inline asm
	ld.global.nc.u64 %rd99, [%rd100];
	// end inline asm
	mov.b64 	{%r250, %r251}, %rd99;
	mov.b32 	%f319, %r251;
	mov.b32 	%f320, %r250;
	add.s64 	%rd102, %rd92, 20480;
	// begin inline asm
	ld.global.nc.u64 %rd101, [%rd102];
	// end inline asm
	mov.b64 	{%r252, %r253}, %rd101;
	mov.b32 	%f321, %r253;
	mov.b32 	%f322, %r252;
	add.s64 	%rd104, %rd92, 24576;
	// begin inline asm
	ld.global.nc.u64 %rd103, [%rd104];
	// end inline asm
	mov.b64 	{%r254, %r255}, %rd103;
	mov.b32 	%f323, %r255;
	mov.b32 	%f324, %r254;
	add.s64 	%rd106, %rd92, 28672;
	// begin inline asm
	ld.global.nc.u64 %rd105, [%rd106];
	// end inline asm
	mov.b64 	{%r256, %r257}, %rd105;
	mov.b32 	%f325, %r257;
	mov.b32 	%f326, %r256;
	add.f32 	%f327, %f516, %f312;
	add.f32 	%f328, %f311, %f314;
	add.f32 	%f329, %f313, %f316;
	add.f32 	%f330, %f315, %f318;
	add.f32 	%f331, %f317, %f320;
	add.f32 	%f332, %f319, %f322;
	add.f32 	%f333, %f321, %f324;
	add.f32 	%f334, %f323, %f326;
	add.f32 	%f335, %f327, %f328;
	add.f32 	%f336, %f329, %f330;
	add.f32 	%f337, %f331, %f332;
	add.f32 	%f338, %f333, %f334;
	add.f32 	%f339, %f335, %f336;
	add.f32 	%f340, %f337, %f338;
	add.f32 	%f341, %f339, %f340;
	add.f32 	%f516, %f341, %f325;
	sub.s32 	%r258, %r67, %r387;
	setp.lt.s32 	%p59, %r258, 8192;
	@%p59 bra 	$L__BB6_34;
	add.s32 	%r387, %r387, 8192;
	setp.le.s32 	%p60, %r387, %r14;
	@%p60 bra 	$L__BB6_24;
$L__BB6_26:
	setp.le.s32 	%p61, %r67, %r387;
	@%p61 bra 	$L__BB6_34;
	sub.s32 	%r18, %r67, %r387;
	setp.ge.s32 	%p62, %r13, %r18;
	@%p62 bra 	$L__BB6_34;
	not.b32 	%r259, %r13;
	add.s32 	%r260, %r67, %r259;
	sub.s32 	%r19, %r260, %r387;
	and.b32  	%r261, %r19, 1536;
	setp.eq.s32 	%p63, %r261, 1536;
	mov.u32 	%r391, %r13;
	@%p63 bra 	$L__BB6_31;
	add.s32 	%r389, %r13, %r387;
	shr.u32 	%r262, %r19, 9;
	add.s32 	%r263, %r262, 1;
	and.b32  	%r264, %r263, 3;
	neg.s32 	%r388, %r264;
	mov.u32 	%r391, %r13;
$L__BB6_30:
	.pragma "nounroll";
	mul.wide.u32 	%rd109, %r389, 4;
	add.s64 	%rd108, %rd16, %rd109;
	// begin inline asm
	ld.global.nc.u32 %r265, [%rd108];
	// end inline asm
	mov.b32 	%f343, %r265;
	add.f32 	%f516, %f516, %f343;
	add.s32 	%r391, %r391, 512;
	add.s32 	%r389, %r389, 512;
	add.s32 	%r388, %r388, 1;
	setp.ne.s32 	%p64, %r388, 0;
	@%p64 bra 	$L__BB6_30;
$L__BB6_31:
	setp.lt.u32 	%p65, %r19, 1536;
	@%p65 bra 	$L__BB6_34;
	cvt.u64.u32 	%rd110, %r391;
	cvt.u64.u32 	%rd111, %r387;
	add.s64 	%rd112, %rd110, %rd111;
	shl.b64 	%rd113, %rd112, 2;
	add.s64 	%rd114, %rd113, %rd16;
	add.s64 	%rd130, %rd114, 4096;
	add.s32 	%r392, %r391, %r387;
$L__BB6_33:
	mul.wide.u32 	%rd119, %r392, 4;
	add.s64 	%rd115, %rd16, %rd119;
	// begin inline asm
	ld.global.nc.u32 %r266, [%rd115];
	// end inline asm
	mov.b32 	%f344, %r266;
	add.f32 	%f345, %f516, %f344;
	add.s64 	%rd116, %rd130, -2048;
	// begin inline asm
	ld.global.nc.u32 %r267, [%rd116];
	// end inline asm
	mov.b32 	%f346, %r267;
	add.f32 	%f347, %f345, %f346;
	// begin inline asm
	ld.global.nc.u32 %r268, [%rd130];
	// end inline asm
	mov.b32 	%f348, %r268;
	add.f32 	%f349, %f347, %f348;
	add.s64 	%rd118, %rd130, 2048;
	// begin inline asm
	ld.global.nc.u32 %r269, [%rd118];
	// end inline asm
	mov.b32 	%f350, %r269;
	add.f32 	%f516, %f349, %f350;
	add.s32 	%r391, %r391, 2048;
	add.s64 	%rd130, %rd130, 8192;
	add.s32 	%r392, %r392, 2048;
	setp.lt.s32 	%p66, %r391, %r18;
	@%p66 bra 	$L__BB6_33;
$L__BB6_34:
	// begin inline asm
	mov.u32 %r270, %laneid;
	// end inline asm
	mov.b32 	%r272, %f516;
	mov.b32 	%r273, 1;
	mov.b32 	%r294, 31;
	mov.b32 	%r295, -1;
	// begin inline asm
	shfl.sync.down.b32 %r271, %r272, %r273, %r294, %r295;
	// end inline asm
	setp.gt.s32 	%p67, %r270, 30;
	mov.b32 	%f351, %r271;
	add.f32 	%f352, %f516, %f351;
	selp.f32 	%f353, %f516, %f352, %p67;
	mov.b32 	%r277, %f353;
	mov.b32 	%r278, 2;
	// begin inline asm
	shfl.sync.down.b32 %r276, %r277, %r278, %r294, %r295;
	// end inline asm
	setp.gt.s32 	%p68, %r270, 29;
	mov.b32 	%f354, %r276;
	add.f32 	%f355, %f353, %f354;
	selp.f32 	%f356, %f353, %f355, %p68;
	mov.b32 	%r282, %f356;
	mov.b32 	%r283, 4;
	// begin inline asm
	shfl.sync.down.b32 %r281, %r282, %r283, %r294, %r295;
	// end inline asm
	setp.gt.s32 	%p69, %r270, 27;
	mov.b32 	%f357, %r281;
	add.f32 	%f358, %f356, %f357;
	selp.f32 	%f359, %f356, %f358, %p69;
	mov.b32 	%r287, %f359;
	mov.b32 	%r288, 8;
	// begin inline asm
	shfl.sync.down.b32 %r286, %r287, %r288, %r294, %r295;
	// end inline asm
	setp.gt.s32 	%p70, %r270, 23;
	mov.b32 	%f360, %r286;
	add.f32 	%f361, %f359, %f360;
	selp.f32 	%f362, %f359, %f361, %p70;
	mov.b32 	%r292, %f362;
	mov.b32 	%r293, 16;
	// begin inline asm
	shfl.sync.down.b32 %r291, %r292, %r293, %r294, %r295;
	// end inline asm
	setp.gt.s32 	%p71, %r270, 15;
	mov.b32 	%f363, %r291;
	add.f32 	%f26, %f362, %f363;
	selp.f32 	%f530, %f362, %f26, %p71;
	setp.ne.s32 	%p72, %r270, 0;
	@%p72 bra 	$L__BB6_36;
	shr.u32 	%r296, %r13, 3;
	and.b32  	%r297, %r296, 124;
	mov.u32 	%r298, _ZZN3cub18CUB_300001_SM_10006detail6reduce28DeviceReduceSingleTileKernelINS2_10policy_hubIfjN4cuda3std3__44plusIfEEE10Policy1000EPfSC_iS9_ffNS7_10__identityEEEvT0_T1_T2_T3_T4_T6_E12temp_storage;
	add.s32 	%r299, %r298, %r297;
	st.shared.f32 	[%r299+16], %f26;
$L__BB6_36:
	bar.sync 	0;
	setp.ne.s32 	%p73, %r13, 0;
	@%p73 bra 	$L__BB6_72;
	ld.shared.f32 	%f364, [_ZZN3cub18CUB_300001_SM_10006detail6reduce28DeviceReduceSingleTileKernelINS2_10policy_hubIfjN4cuda3std3__44plusIfEEE10Policy1000EPfSC_iS9_ffNS7_10__identityEEEvT0_T1_T2_T3_T4_T6_E12temp_storage+20];
	add.f32 	%f365, %f530, %f364;
	ld.shared.f32 	%f366, [_ZZN3cub18CUB_300001_SM_10006detail6reduce28DeviceReduceSingleTileKernelINS2_10policy_hubIfjN4cuda3std3__44plusIfEEE10Policy1000EPfSC_iS9_ffNS7_10__identityEEEvT0_T1_T2_T3_T4_T6_E12temp_storage+24];
	add.f32 	%f367, %f365, %f366;
	ld.shared.f32 	%f368, [_ZZN3cub18CUB_300001_SM_10006detail6reduce28DeviceReduceSingleTileKernelINS2_10policy_hubIfjN4cuda3std3__44plusIfEEE10Policy1000EPfSC_iS9_ffNS7_10__identityEEEvT0_T1_T2_T3_T4_T6_E12temp_storage+28];
	add.f32 	%f369, %f367, %f368;
	ld.shared.f32 	%f370, [_ZZN3cub18CUB_300001_SM_10006detail6reduce28DeviceReduceSingleTileKernelINS2_10policy_hubIfjN4cuda3std3__44plusIfEEE10Policy1000EPfSC_iS9_ffNS7_10__identityEEEvT0_T1_T2_T3_T4_T6_E12temp_storage+32];
	add.f32 	%f371, %f369, %f370;
	ld.shared.f32 	%f372, [_ZZN3cub18CUB_300001_SM_10006detail6reduce28DeviceReduceSingleTileKernelINS2_10policy_hubIfjN4cuda3std3__44plusIfEEE10Policy1000EPfSC_iS9_ffNS7_10__identityEEEvT0_T1_T2_T3_T4_T6_E12temp_storage+36];
	add.f32 	%f373, %f371, %f372;
	ld.shared.f32 	%f374, [_ZZN3cub18CUB_300001_SM_10006detail6reduce28DeviceReduceSingleTileKernelINS2_10policy_hubIfjN4cuda3std3__44plusIfEEE10Policy1000EPfSC_iS9_ffNS7_10__identityEEEvT0_T1_T2_T3_T4_T6_E12temp_storage+40];
	add.f32 	%f375, %f373, %f374;
	ld.shared.f32 	%f376, [_ZZN3cub18CUB_300001_SM_10006detail6reduce28DeviceReduceSingleTileKernelINS2_10policy_hubIfjN4cuda3std3__44plusIfEEE10Policy1000EPfSC_iS9_ffNS7_10__identityEEEvT0_T1_T2_T3_T4_T6_E12temp_storage+44];
	add.f32 	%f377, %f375, %f376;
	ld.shared.f32 	%f378, [_ZZN3cub18CUB_300001_SM_10006detail6reduce28DeviceReduceSingleTileKernelINS2_10policy_hubIfjN4cuda3std3__44plusIfEEE10Policy1000EPfSC_iS9_ffNS7_10__identityEEEvT0_T1_T2_T3_T4_T6_E12temp_storage+48];
	add.f32 	%f379, %f377, %f378;
	ld.shared.f32 	%f380, [_ZZN3cub18CUB_300001_SM_10006detail6reduce28DeviceReduceSingleTileKernelINS2_10policy_hubIfjN4cuda3std3__44plusIfEEE10Policy1000EPfSC_iS9_ffNS7_10__identityEEEvT0_T1_T2_T3_T4_T6_E12temp_storage+52];
	add.f32 	%f381, %f379, %f380;
	ld.shared.f32 	%f382, [_ZZN3cub18CUB_300001_SM_10006detail6reduce28DeviceReduceSingleTileKernelINS2_10policy_hubIfjN4cuda3std3__44plusIfEEE10Policy1000EPfSC_iS9_ffNS7_10__identityEEEvT0_T1_T2_T3_T4_T6_E12temp_storage+56];
	add.f32 	%f383, %f381, %f382;
	ld.shared.f32 	%f384, [_ZZN3cub18CUB_300001_SM_10006detail6reduce28DeviceReduceSingleTileKernelINS2_10policy_hubIfjN4cuda3std3__44plusIfEEE10Policy1000EPfSC_iS9_ffNS7_10__identityEEEvT0_T1_T2_T3_T4_T6_E12temp_storage+60];
	add.f32 	%f385, %f383, %f384;
	ld.shared.f32 	%f386, [_ZZN3cub18CUB_300001_SM_10006detail6reduce28DeviceReduceSingleTileKernelINS2_10policy_hubIfjN4cuda3std3__44plusIfEEE10Policy1000EPfSC_iS9_ffNS7_10__identityEEEvT0_T1_T2_T3_T4_T6_E12temp_storage+64];
	add.f32 	%f387, %f385, %f386;
	ld.shared.f32 	%f388, [_ZZN3cub18CUB_300001_SM_10006detail6reduce28DeviceReduceSingleTileKernelINS2_10policy_hubIfjN4cuda3std3__44plusIfEEE10Policy1000EPfSC_iS9_ffNS7_10__identityEEEvT0_T1_T2_T3_T4_T6_E12temp_storage+68];
	add.f32 	%f389, %f387, %f388;
	ld.shared.f32 	%f390, [_ZZN3cub18CUB_300001_SM_10006detail6reduce28DeviceReduceSingleTileKernelINS2_10policy_hubIfjN4cuda3std3__44plusIfEEE10Policy1000EPfSC_iS9_ffNS7_10__identityEEEvT0_T1_T2_T3_T4_T6_E12temp_storage+72];
	add.f32 	%f391, %f389, %f390;
	ld.shared.f32 	%f392, [_ZZN3cub18CUB_300001_SM_10006detail6reduce28DeviceReduceSingleTileKernelINS2_10policy_hubIfjN4cuda3std3__44plusIfEEE10Policy1000EPfSC_iS9_ffNS7_10__identityEEEvT0_T1_T2_T3_T4_T6_E12temp_storage+76];
	add.f32 	%f530, %f391, %f392;
	bra.uni 	$L__BB6_72;
$L__BB6_38:
	setp.gt.s32 	%p3, %r67, 8191;
	@%p3 bra 	$L__BB6_56;
	mov.u32 	%r34, %tid.x;
	setp.ge.s32 	%p20, %r34, %r67;
	mov.f32 	%f522, 0f00000000;
	mov.u32 	%r397, %r34;
	@%p20 bra 	$L__BB6_41;
	mul.wide.u32 	%rd66, %r34, 4;
	add.s64 	%rd65, %rd16, %rd66;
	// begin inline asm
	ld.global.nc.u32 %r144, [%rd65];
	// end inline asm
	mov.b32 	%f522, %r144;
	add.s32 	%r397, %r34, 512;
$L__BB6_41:
	setp.ge.s32 	%p21, %r397, %r67;
	@%p21 bra 	$L__BB6_47;
	not.b32 	%r145, %r397;
	add.s32 	%r37, %r67, %r145;
	and.b32  	%r146, %r37, 1536;
	setp.eq.s32 	%p22, %r146, 1536;
	@%p22 bra 	$L__BB6_45;
	mul.wide.u32 	%rd67, %r397, 4;
	add.s64 	%rd131, %rd16, %rd67;
	shr.u32 	%r147, %r37, 9;
	add.s32 	%r148, %r147, 1;
	and.b32  	%r149, %r148, 3;
	neg.s32 	%r395, %r149;
$L__BB6_44:
	.pragma "nounroll";
	// begin inline asm
	ld.global.nc.u32 %r150, [%rd131];
	// end inline asm
	mov.b32 	%f173, %r150;
	add.f32 	%f522, %f522, %f173;
	add.s32 	%r397, %r397, 512;
	add.s64 	%rd131, %rd131, 2048;
	add.s32 	%r395, %r395, 1;
	setp.ne.s32 	%p23, %r395, 0;
	@%p23 bra 	$L__BB6_44;
$L__BB6_45:
	setp.lt.u32 	%p24, %r37, 1536;
	@%p24 bra 	$L__BB6_47;
$L__BB6_46:
	mul.wide.s32 	%rd73, %r397, 4;
	add.s64 	%rd69, %rd16, %rd73;
	// begin inline asm
	ld.global.nc.u32 %r151, [%rd69];
	// end inline asm
	mov.b32 	%f174, %r151;
	add.f32 	%f175, %f522, %f174;
	add.s64 	%rd70, %rd69, 2048;
	// begin inline asm
	ld.global.nc.u32 %r152, [%rd70];
	// end inline asm
	mov.b32 	%f176, %r152;
	add.f32 	%f177, %f175, %f176;
	add.s64 	%rd71, %rd69, 4096;
	// begin inline asm
	ld.global.nc.u32 %r153, [%rd71];
	// end inline asm
	mov.b32 	%f178, %r153;
	add.f32 	%f179, %f177, %f178;
	add.s64 	%rd72, %rd69, 6144;
	// begin inline asm
	ld.global.nc.u32 %r154, [%rd72];
	// end inline asm
	mov.b32 	%f180, %r154;
	add.f32 	%f522, %f179, %f180;
	add.s32 	%r397, %r397, 2048;
	setp.lt.s32 	%p25, %r397, %r67;
	@%p25 bra 	$L__BB6_46;
$L__BB6_47:
	setp.lt.s32 	%p26, %r67, 512;
	@%p26 bra 	$L__BB6_52;
	// begin inline asm
	mov.u32 %r193, %laneid;
	// end inline asm
	mov.b32 	%r195, %f522;
	mov.b32 	%r196, 1;
	mov.b32 	%r217, 31;
	mov.b32 	%r218, -1;
	// begin inline asm
	shfl.sync.down.b32 %r194, %r195, %r196, %r217, %r218;
	// end inline asm
	setp.gt.s32 	%p50, %r193, 30;
	mov.b32 	%f239, %r194;
	add.f32 	%f240, %f522, %f239;
	selp.f32 	%f241, %f522, %f240, %p50;
	mov.b32 	%r200, %f241;
	mov.b32 	%r201, 2;
	// begin inline asm
	shfl.sync.down.b32 %r199, %r200, %r201, %r217, %r218;
	// end inline asm
	setp.gt.s32 	%p51, %r193, 29;
	mov.b32 	%f242, %r199;
	add.f32 	%f243, %f241, %f242;
	selp.f32 	%f244, %f241, %f243, %p51;
	mov.b32 	%r205, %f244;
	mov.b32 	%r206, 4;
	// begin inline asm
	shfl.sync.down.b32 %r204, %r205, %r206, %r217, %r218;
	// end inline asm
	setp.gt.s32 	%p52, %r193, 27;
	mov.b32 	%f245, %r204;
	add.f32 	%f246, %f244, %f245;
	selp.f32 	%f247, %f244, %f246, %p52;
	mov.b32 	%r210, %f247;
	mov.b32 	%r211, 8;
	// begin inline asm
	shfl.sync.down.b32 %r209, %r210, %r211, %r217, %r218;
	// end inline asm
	setp.gt.s32 	%p53, %r193, 23;
	mov.b32 	%f248, %r209;
	add.f32 	%f249, %f247, %f248;
	selp.f32 	%f250, %f247, %f249, %p53;
	mov.b32 	%r215, %f250;
	mov.b32 	%r216, 16;
	// begin inline asm
	shfl.sync.down.b32 %r214, %r215, %r216, %r217, %r218;
	// end inline asm
	setp.gt.s32 	%p54, %r193, 15;
	mov.b32 	%f251, %r214;
	add.f32 	%f38, %f250, %f251;
	selp.f32 	%f530, %f250, %f38, %p54;
	setp.ne.s32 	%p55, %r193, 0;
	@%p55 bra 	$L__BB6_50;
	shr.u32 	%r219, %r34, 3;
	and.b32  	%r220, %r219, 124;
	mov.u32 	%r221, _ZZN3cub18CUB_300001_SM_10006detail6reduce28DeviceReduceSingleTileKernelINS2_10policy_hubIfjN4cuda3std3__44plusIfEEE10Policy1000EPfSC_iS9_ffNS7_10__identityEEEvT0_T1_T2_T3_T4_T6_E12temp_storage;
	add.s32 	%r222, %r221, %r220;
	st.shared.f32 	[%r222+16], %f38;
$L__BB6_50:
	bar.sync 	0;
	setp.ne.s32 	%p56, %r34, 0;
	@%p56 bra 	$L__BB6_72;
	ld.shared.f32 	%f252, [_ZZN3cub18CUB_300001_SM_10006detail6reduce28DeviceReduceSingleTileKernelINS2_10policy_hubIfjN4cuda3std3__44plusIfEEE10Policy1000EPfSC_iS9_ffNS7_10__identityEEEvT0_T1_T2_T3_T4_T6_E12temp_storage+20];
	add.f32 	%f253, %f530, %f252;
	ld.shared.f32 	%f254, [_ZZN3cub18CUB_300001_SM_10006detail6reduce28DeviceReduceSingleTileKernelINS2_10policy_hubIfjN4cuda3std3__44plusIfEEE10Policy1000EPfSC_iS9_ffNS7_10__identityEEEvT0_T1_T2_T3_T4_T6_E12temp_storage+24];
	add.f32 	%f255, %f253, %f254;
	ld.shared.f32 	%f256, [_ZZN3cub18CUB_300001_SM_10006detail6reduce28DeviceReduceSingleTileKernelINS2_10policy_hubIfjN4cuda3std3__44plusIfEEE10Policy1000EPfSC_iS9_ffNS7_10__identityEEEvT0_T1_T2_T3_T4_T6_E12temp_storage+28];
	add.f32 	%f257, %f255, %f256;
	ld.shared.f32 	%f258, [_ZZN3cub18CUB_300001_SM_10006detail6reduce28DeviceReduceSingleTileKernelINS2_10policy_hubIfjN4cuda3std3__44plusIfEEE10Policy1000EPfSC_iS9_ffNS7_10__identityEEEvT0_T1_T2_T3_T4_T6_E12temp_storage+32];
	add.f32 	%f259, %f257, %f258;
	ld.shared.f32 	%f260, [_ZZN3cub18CUB_300001_SM_10006detail6reduce28DeviceReduceSingleTileKernelINS2_10policy_hubIfjN4cuda3std3__44plusIfEEE10Policy1000EPfSC_iS9_ffNS7_10__identityEEEvT0_T1_T2_T3_T4_T6_E12temp_storage+36];
	add.f32 	%f261, %f259, %f260;
	ld.shared.f32 	%f262, [_ZZN3cub18CUB_300001_SM_10006detail6reduce28DeviceReduceSingleTileKernelINS2_10policy_hubIfjN4cuda3std3__44plusIfEEE10Policy1000EPfSC_iS9_ffNS7_10__identityEEEvT0_T1_T2_T3_T4_T6_E12temp_storage+40];
	add.f32 	%f263, %f261, %f262;
	ld.shared.f32 	%f264, [_ZZN3cub18CUB_300001_SM_10006detail6reduce28DeviceReduceSingleTileKernelINS2_10policy_hubIfjN4cuda3std3__44plusIfEEE10Policy1000EPfSC_iS9_ffNS7_10__identityEEEvT0_T1_T2_T3_T4_T6_E12temp_storage+44];
	add.f32 	%f265, %f263, %f264;
	ld.shared.f32 	%f266, [_ZZN3cub18CUB_300001_SM_10006detail6reduce28DeviceReduceSingleTileKernelINS2_10policy_hubIfjN4cuda3std3__44plusIfEEE10Policy1000EPfSC_iS9_ffNS7_10__identityEEEvT0_T1_T2_T3_T4_T6_E12temp_storage+48];
	add.f32 	%f267, %f265, %f266;
	ld.shared.f32 	%f268, [_ZZN3cub18CUB_300001_SM_10006detail6reduce28DeviceReduceSingleTileKernelINS2_10policy_hubIfjN4cuda3std3__44plusIfEEE10Policy1000EPfSC_iS9_ffNS7_10__identityEEEvT0_T1_T2_T3_T4_T6_E12temp_storage+52];
	add.f32 	%f269, %f267, %f268;
	ld.shared.f32 	%f270, [_ZZN3cub18CUB_300001_SM_10006detail6reduce28DeviceReduceSingleTileKernelINS2_10policy_hubIfjN4cuda3std3__44plusIfEEE10Policy1000EPfSC_iS9_ffNS7_10__identityEEEvT0_T1_T2_T3_T4_T6_E12temp_storage+56];
	add.f32 	%f271, %f269, %f270;
	ld.shared.f32 	%f272, [_ZZN3cub18CUB_300001_SM_10006detail6reduce28DeviceReduceSingleTileKernelINS2_10policy_hubIfjN4cuda3std3__44plusIfEEE10Policy1000EPfSC_iS9_ffNS7_10__identityEEEvT0_T1_T2_T3_T4_T6_E12temp_storage+60];
	add.f32 	%f273, %f271, %f272;
	ld.shared.f32 	%f274, [_ZZN3cub18CUB_300001_SM_10006detail6reduce28DeviceReduceSingleTileKernelINS2_10policy_hubIfjN4cuda3std3__44plusIfEEE10Policy1000EPfSC_iS9_ffNS7_10__identityEEEvT0_T1_T2_T3_T4_T6_E12temp_storage+64];
	add.f32 	%f275, %f273, %f274;
	ld.shared.f32 	%f276, [_ZZN3cub18CUB_300001_SM_10006detail6reduce28DeviceReduceSingleTileKernelINS2_10policy_hubIfjN4cuda3std3__44plusIfEEE10Policy1000EPfSC_iS9_ffNS7_10__identityEEEvT0_T1_T2_T3_T4_T6_E12temp_storage+68];
	add.f32 	%f277, %f275, %f276;
	ld.shared.f32 	%f278, [_ZZN3cub18CUB_300001_SM_10006detail6reduce28DeviceReduceSingleTileKernelINS2_10policy_hubIfjN4cuda3std3__44plusIfEEE10Policy1000EPfSC_iS9_ffNS7_10__identityEEEvT0_T1_T2_T3_T4_T6_E12temp_storage+72];
	add.f32 	%f279, %f277, %f278;
	ld.shared.f32 	%f280, [_ZZN3cub18CUB_300001_SM_10006detail6reduce28DeviceReduceSingleTileKernelINS2_10policy_hubIfjN4cuda3std3__44plusIfEEE10Policy1000EPfSC_iS9_ffNS7_10__identityEEEvT0_T1_T2_T3_T4_T6_E12temp_storage+76];
	add.f32 	%f530, %f279, %f280;
	bra.uni 	$L__BB6_72;
$L__BB6_52:
	// begin inline asm
	mov.u32 %r155, %laneid;
	// end inline asm
	and.b32  	%r181, %r34, 992;
	add.s32 	%r182, %r181, 32;
	setp.gt.s32 	%p27, %r182, %r67;
	not.b32 	%r183, %r181;
	add.s32 	%r184, %r67, %r183;
	selp.b32 	%r179, %r184, 31, %p27;
	mov.b32 	%r157, %f522;
	mov.b32 	%r158, 1;
	mov.b32 	%r180, -1;
	// begin inline asm
	shfl.sync.down.b32 %r156, %r157, %r158, %r179, %r180;
	// end inline asm
	setp.lt.s32 	%p28, %r155, %r179;
	mov.b32 	%f181, %r156;
	add.f32 	%f182, %f522, %f181;
	selp.f32 	%f183, %f182, %f522, %p28;
	mov.b32 	%r162, %f183;
	mov.b32 	%r163, 2;
	// begin inline asm
	shfl.sync.down.b32 %r161, %r162, %r163, %r179, %r180;
	// end inline asm
	add.s32 	%r185, %r155, 2;
	setp.gt.s32 	%p29, %r185, %r179;
	mov.b32 	%f184, %r161;
	add.f32 	%f185, %f183, %f184;
	selp.f32 	%f186, %f183, %f185, %p29;
	mov.b32 	%r167, %f186;
	mov.b32 	%r168, 4;
	// begin inline asm
	shfl.sync.down.b32 %r166, %r167, %r168, %r179, %r180;
	// end inline asm
	add.s32 	%r186, %r155, 4;
	setp.gt.s32 	%p30, %r186, %r179;
	mov.b32 	%f187, %r166;
	add.f32 	%f188, %f186, %f187;
	selp.f32 	%f189, %f186, %f188, %p30;
	mov.b32 	%r172, %f189;
	mov.b32 	%r173, 8;
	// begin inline asm
	shfl.sync.down.b32 %r171, %r172, %r173, %r179, %r180;
	// end inline asm
	add.s32 	%r187, %r155, 8;
	setp.gt.s32 	%p31, %r187, %r179;
	mov.b32 	%f190, %r171;
	add.f32 	%f191, %f189, %f190;
	selp.f32 	%f192, %f189, %f191, %p31;
	mov.b32 	%r177, %f192;
	mov.b32 	%r178, 16;
	// begin inline asm
	shfl.sync.down.b32 %r176, %r177, %r178, %r179, %r180;
	// end inline asm
	add.s32 	%r188, %r155, 16;
	setp.gt.s32 	%p32, %r188, %r179;
	mov.b32 	%f193, %r176;
	add.f32 	%f194, %f192, %f193;
	selp.f32 	%f530, %f192, %f194, %p32;
	setp.ne.s32 	%p33, %r155, 0;
	@%p33 bra 	$L__BB6_54;
	shr.u32 	%r189, %r34, 3;
	and.b32  	%r190, %r189, 124;
	mov.u32 	%r191, _ZZN3cub18CUB_300001_SM_10006detail6reduce28DeviceReduceSingleTileKernelINS2_10policy_hubIfjN4cuda3std3__44plusIfEEE10Policy1000EPfSC_iS9_ffNS7_10__identityEEEvT0_T1_T2_T3_T4_T6_E12temp_storage;
	add.s32 	%r192, %r191, %r190;
	st.shared.f32 	[%r192+16], %f530;
$L__BB6_54:
	bar.sync 	0;
	setp.ne.s32 	%p34, %r34, 0;
	@%p34 bra 	$L__BB6_72;
	setp.gt.s32 	%p35, %r67, 32;
	ld.shared.f32 	%f195, [_ZZN3cub18CUB_300001_SM_10006detail6reduce28DeviceReduceSingleTileKernelINS2_10policy_hubIfjN4cuda3std3__44plusIfEEE10Policy1000EPfSC_iS9_ffNS7_10__identityEEEvT0_T1_T2_T3_T4_T6_E12temp_storage+20];
	add.f32 	%f196, %f530, %f195;
	selp.f32 	%f197, %f196, %f530, %p35;
	setp.gt.s32 	%p36, %r67, 64;
	ld.shared.f32 	%f198, [_ZZN3cub18CUB_300001_SM_10006detail6reduce28DeviceReduceSingleTileKernelINS2_10policy_hubIfjN4cuda3std3__44plusIfEEE10Policy1000EPfSC_iS9_ffNS7_10__identityEEEvT0_T1_T2_T3_T4_T6_E12temp_storage+24];
	add.f32 	%f199, %f198, %f197;
	selp.f32 	%f200, %f199, %f197, %p36;
	setp.gt.s32 	%p37, %r67, 96;
	ld.shared.f32 	%f201, [_ZZN3cub18CUB_300001_SM_10006detail6reduce28DeviceReduceSingleTileKernelINS2_10policy_hubIfjN4cuda3std3__44plusIfEEE10Policy1000EPfSC_iS9_ffNS7_10__identityEEEvT0_T1_T2_T3_T4_T6_E12temp_storage+28];
	add.f32 	%f202, %f201, %f200;
	selp.f32 	%f203, %f202, %f200, %p37;
	setp.gt.s32 	%p38, %r67, 128;
	ld.shared.f32 	%f204, [_ZZN3cub18CUB_300001_SM_10006detail6reduce28DeviceReduceSingleTileKernelINS2_10policy_hubIfjN4cuda3std3__44plusIfEEE10Policy1000EPfSC_iS9_ffNS7_10__identityEEEvT0_T1_T2_T3_T4_T6_E12temp_storage+32];
	add.f32 	%f205, %f204, %f203;
	selp.f32 	%f206, %f205, %f203, %p38;
	setp.gt.s32 	%p39, %r67, 160;
	ld.shared.f32 	%f207, [_ZZN3cub18CUB_300001_SM_10006detail6reduce28DeviceReduceSingleTileKernelINS2_10policy_hubIfjN4cuda3std3__44plusIfEEE10Policy1000EPfSC_iS9_ffNS7_10__identityEEEvT0_T1_T2_T3_T4_T6_E12temp_storage+36];
	add.f32 	%f208, %f207, %f206;
	selp.f32 	%f209, %f208, %f206, %p39;
	setp.gt.s32 	%p40, %r67, 192;
	ld.shared.f32 	%f210, [_ZZN3cub18CUB_300001_SM_10006detail6reduce28DeviceReduceSingleTileKernelINS2_10policy_hubIfjN4cuda3std3__44plusIfEEE10Policy1000EPfSC_iS9_ffNS7_10__identityEEEvT0_T1_T2_T3_T4_T6_E12temp_storage+40];
	add.f32 	%f211, %f210, %f209;
	selp.f32 	%f212, %f211, %f209, %p40;
	setp.gt.s32 	%p41, %r67, 224;
	ld.shared.f32 	%f213, [_ZZN3cub18CUB_300001_SM_10006detail6reduce28DeviceReduceSingleTileKernelINS2_10policy_hubIfjN4cuda3std3__44plusIfEEE10Policy1000EPfSC_iS9_ffNS7_10__identityEEEvT0_T1_T2_T3_T4_T6_E12temp_storage+44];
	add.f32 	%f214, %f213, %f212;
	selp.f32 	%f215, %f214, %f212, %p41;
	setp.gt.s32 	%p42, %r67, 256;
	ld.shared.f32 	%f216, [_ZZN3cub18CUB_300001_SM_10006detail6reduce28DeviceReduceSingleTileKernelINS2_10policy_hubIfjN4cuda3std3__44plusIfEEE10Policy1000EPfSC_iS9_ffNS7_10__identityEEEvT0_T1_T2_T3_T4_T6_E12temp_storage+48];
	add.f32 	%f217, %f216, %f215;
	selp.f32 	%f218, %f217, %f215, %p42;
	setp.gt.s32 	%p43, %r67, 288;
	ld.shared.f32 	%f219, [_ZZN3cub18CUB_300001_SM_10006detail6reduce28DeviceReduceSingleTileKernelINS2_10policy_hubIfjN4cuda3std3__44plusIfEEE10Policy1000EPfSC_iS9_ffNS7_10__identityEEEvT0_T1_T2_T3_T4_T6_E12temp_storage+52];
	add.f32 	%f220, %f219, %f218;
	selp.f32 	%f221, %f220, %f218, %p43;
	setp.gt.s32 	%p44, %r67, 320;
	ld.shared.f32 	%f222, [_ZZN3cub18CUB_300001_SM_10006detail6reduce28DeviceReduceSingleTileKernelINS2_10policy_hubIfjN4cuda3std3__44plusIfEEE10Policy1000EPfSC_iS9_ffNS7_10__identityEEEvT0_T1_T2_T3_T4_T6_E12temp_storage+56];
	add.f32 	%f223, %f222, %f221;
	selp.f32 	%f224, %f223, %f221, %p44;
	setp.gt.s32 	%p45, %r67, 352;
	ld.shared.f32 	%f225, [_ZZN3cub18CUB_300001_SM_10006detail6reduce28DeviceReduceSingleTileKernelINS2_10policy_hubIfjN4cuda3std3__44plusIfEEE10Policy1000EPfSC_iS9_ffNS7_10__identityEEEvT0_T1_T2_T3_T4_T6_E12temp_storage+60];
	add.f32 	%f226, %f225, %f224;
	selp.f32 	%f227, %f226, %f224, %p45;
	setp.gt.s32 	%p46, %r67, 384;
	ld.shared.f32 	%f228, [_ZZN3cub18CUB_300001_SM_10006detail6reduce28DeviceReduceSingleTileKernelINS2_10policy_hubIfjN4cuda3std3__44plusIfEEE10Policy1000EPfSC_iS9_ffNS7_10__identityEEEvT0_T1_T2_T3_T4_T6_E12temp_storage+64];
	add.f32 	%f229, %f228, %f227;
	selp.f32 	%f230, %f229, %f227, %p46;
	setp.gt.s32 	%p47, %r67, 416;
	ld.shared.f32 	%f231, [_ZZN3cub18CUB_300001_SM_10006detail6reduce28DeviceReduceSingleTileKernelINS2_10policy_hubIfjN4cuda3std3__44plusIfEEE10Policy1000EPfSC_iS9_ffNS7_10__identityEEEvT0_T1_T2_T3_T4_T6_E12temp_storage+68];
	add.f32 	%f232, %f231, %f230;
	selp.f32 	%f233, %f232, %f230, %p47;
	setp.gt.s32 	%p48, %r67, 448;
	ld.shared.f32 	%f234, [_ZZN3cub18CUB_300001_SM_10006detail6reduce28DeviceReduceSingleTileKernelINS2_10policy_hubIfjN4cuda3std3__44plusIfEEE10Policy1000EPfSC_iS9_ffNS7_10__identityEEEvT0_T1_T2_T3_T4_T6_E12temp_storage+72];
	add.f32 	%f235, %f234, %f233;
	selp.f32 	%f236, %f235, %f233, %p48;
	setp.gt.s32 	%p49, %r67, 480;
	ld.shared.f32 	%f237, [_ZZN3cub18CUB_300001_SM_10006detail6reduce28DeviceReduceSingleTileKernelINS2_10policy_hubIfjN4cuda3std3__44plusIfEEE10Policy1000EPfSC_iS9_ffNS7_10__identityEEEvT0_T1_T2_T3_T4_T6_E12temp_storage+76];
	add.f32 	%f238, %f237, %f236;
	selp.f32 	%f530, %f238, %f236, %p49;
	bra.uni 	$L__BB6_72;
$L__BB6_56:
	mov.u32 	%r46, %tid.x;
	mul.wide.u32 	%rd35, %r46, 4;
	add.s64 	%rd19, %rd16, %rd35;
	// begin inline asm
	ld.global.nc.u32 %r68, [%rd19];
	// end inline asm
	mov.b32 	%f59, %r68;
	add.s64 	%rd20, %rd19, 2048;
	// begin inline asm
	ld.global.nc.u32 %r69, [%rd20];
	// end inline asm
	mov.b32 	%f60, %r69;
	add.s64 	%rd21, %rd19, 4096;
	// begin inline asm
	ld.global.nc.u32 %r70, [%rd21];
	// end inline asm
	mov.b32 	%f61, %r70;
	add.s64 	%rd22, %rd19, 6144;
	// begin inline asm
	ld.global.nc.u32 %r71, [%rd22];
	// end inline asm
	mov.b32 	%f62, %r71;
	add.s64 	%rd23, %rd19, 8192;
	// begin inline asm
	ld.global.nc.u32 %r72, [%rd23];
	// end inline asm
	mov.b32 	%f63, %r72;
	add.s64 	%rd24, %rd19, 10240;
	// begin inline asm
	ld.global.nc.u32 %r73, [%rd24];
	// end inline asm
	mov.b32 	%f64, %r73;
	add.s64 	%rd25, %rd19, 12288;
	// begin inline asm
	ld.global.nc.u32 %r74, [%rd25];
	// end inline asm
	mov.b32 	%f65, %r74;
	add.s64 	%rd26, %rd19, 14336;
	// begin inline asm
	ld.global.nc.u32 %r75, [%rd26];
	// end inline asm
	mov.b32 	%f66, %r75;
	add.s64 	%rd27, %rd19, 16384;
	// begin inline asm
	ld.global.nc.u32 %r76, [%rd27];
	// end inline asm
	mov.b32 	%f67, %r76;
	add.s64 	%rd28, %rd19, 18432;
	// begin inline asm
	ld.global.nc.u32 %r77, [%rd28];
	// end inline asm
	mov.b32 	%f68, %r77;
	add.s64 	%rd29, %rd19, 20480;
	// begin inline asm
	ld.global.nc.u32 %r78, [%rd29];
	// end inline asm
	mov.b32 	%f69, %r78;
	add.s64 	%rd30, %rd19, 22528;
	// begin inline asm
	ld.global.nc.u32 %r79, [%rd30];
	// end inline asm
	mov.b32 	%f70, %r79;
	add.s64 	%rd31, %rd19, 24576;
	// begin inline asm
	ld.global.nc.u32 %r80, [%rd31];
	// end inline asm
	mov.b32 	%f71, %r80;
	add.s64 	%rd32, %rd19, 26624;
	// begin inline asm
	ld.global.nc.u32 %r81, [%rd32];
	// end inline asm
	mov.b32 	%f72, %r81;
	add.s64 	%rd33, %rd19, 28672;
	// begin inline asm
	ld.global.nc.u32 %r82, [%rd33];
	// end inline asm
	mov.b32 	%f73, %r82;
	add.s64 	%rd34, %rd19, 30720;
	// begin inline asm
	ld.global.nc.u32 %r83, [%rd34];
	// end inline asm
	mov.b32 	%f74, %r83;
	add.f32 	%f75, %f59, %f60;
	add.f32 	%f76, %f61, %f62;
	add.f32 	%f77, %f63, %f64;
	add.f32 	%f78, %f65, %f66;
	add.f32 	%f79, %f67, %f68;
	add.f32 	%f80, %f69, %f70;
	add.f32 	%f81, %f71, %f72;
	add.f32 	%f82, %f73, %f74;
	add.f32 	%f83, %f75, %f76;
	add.f32 	%f84, %f77, %f78;
	add.f32 	%f85, %f79, %f80;
	add.f32 	%f86, %f81, %f82;
	add.f32 	%f87, %f83, %f84;
	add.f32 	%f88, %f85, %f86;
	add.f32 	%f529, %f87, %f88;
	setp.lt.u32 	%p4, %r67, 16384;
	mov.b32 	%r400, 8192;
	@%p4 bra 	$L__BB6_60;
	add.s32 	%r47, %r67, -8192;
	mov.b32 	%r400, 8192;
$L__BB6_58:
	mul.wide.s32 	%rd52, %r400, 4;
	add.s64 	%rd36, %rd19, %rd52;
	// begin inline asm
	ld.global.nc.u32 %r86, [%rd36];
	// end inline asm
	mov.b32 	%f89, %r86;
	add.s64 	%rd37, %rd36, 2048;
	// begin inline asm
	ld.global.nc.u32 %r87, [%rd37];
	// end inline asm
	mov.b32 	%f90, %r87;
	add.s64 	%rd38, %rd36, 4096;
	// begin inline asm
	ld.global.nc.u32 %r88, [%rd38];
	// end inline asm
	mov.b32 	%f91, %r88;
	add.s64 	%rd39, %rd36, 6144;
	// begin inline asm
	ld.global.nc.u32 %r89, [%rd39];
	// end inline asm
	mov.b32 	%f92, %r89;
	add.s64 	%rd40, %rd36, 8192;
	// begin inline asm
	ld.global.nc.u32 %r90, [%rd40];
	// end inline asm
	mov.b32 	%f93, %r90;
	add.s64 	%rd41, %rd36, 10240;
	// begin inline asm
	ld.global.nc.u32 %r91, [%rd41];
	// end inline asm
	mov.b32 	%f94, %r91;
	add.s64 	%rd42, %rd36, 12288;
	// begin inline asm
	ld.global.nc.u32 %r92, [%rd42];
	// end inline asm
	mov.b32 	%f95, %r92;
	add.s64 	%rd43, %rd36, 14336;
	// begin inline asm
	ld.global.nc.u32 %r93, [%rd43];
	// end inline asm
	mov.b32 	%f96, %r93;
	add.s64 	%rd44, %rd36, 16384;
	// begin inline asm
	ld.global.nc.u32 %r94, [%rd44];
	// end inline asm
	mov.b32 	%f97, %r94;
	add.s64 	%rd45, %rd36, 18432;
	// begin inline asm
	ld.global.nc.u32 %r95, [%rd45];
	// end inline asm
	mov.b32 	%f98, %r95;
	add.s64 	%rd46, %rd36, 20480;
	// begin inline asm
	ld.global.nc.u32 %r96, [%rd46];
	// end inline asm
	mov.b32 	%f99, %r96;
	add.s64 	%rd47, %rd36, 22528;
	// begin inline asm
	ld.global.nc.u32 %r97, [%rd47];
	// end inline asm
	mov.b32 	%f100, %r97;
	add.s64 	%rd48, %rd36, 24576;
	// begin inline asm
	ld.global.nc.u32 %r98, [%rd48];
	// end inline asm
	mov.b32 	%f101, %r98;
	add.s64 	%rd49, %rd36, 26624;
	// begin inline asm
	ld.global.nc.u32 %r99, [%rd49];
	// end inline asm
	mov.b32 	%f102, %r99;
	add.s64 	%rd50, %rd36, 28672;
	// begin inline asm
	ld.global.nc.u32 %r100, [%rd50];
	// end inline asm
	mov.b32 	%f103, %r100;
	add.s64 	%rd51, %rd36, 30720;
	// begin inline asm
	ld.global.nc.u32 %r101, [%rd51];
	// end inline asm
	mov.b32 	%f104, %r101;
	add.f32 	%f105, %f529, %f89;
	add.f32 	%f106, %f90, %f91;
	add.f32 	%f107, %f92, %f93;
	add.f32 	%f108, %f94, %f95;
	add.f32 	%f109, %f96, %f97;
	add.f32 	%f110, %f98, %f99;
	add.f32 	%f111, %f100, %f101;
	add.f32 	%f112, %f102, %f103;
	add.f32 	%f113, %f105, %f106;
	add.f32 	%f114, %f107, %f108;
	add.f32 	%f115, %f109, %f110;
	add.f32 	%f116, %f111, %f112;
	add.f32 	%f117, %f113, %f114;
	add.f32 	%f118, %f115, %f116;
	add.f32 	%f119, %f117, %f118;
	add.f32 	%f529, %f119, %f104;
	sub.s32 	%r102, %r67, %r400;
	setp.lt.s32 	%p5, %r102, 8192;
	@%p5 bra 	$L__BB6_68;
	add.s32 	%r400, %r400, 8192;
	setp.le.s32 	%p6, %r400, %r47;
	@%p6 bra 	$L__BB6_58;
$L__BB6_60:
	setp.le.s32 	%p7, %r67, %r400;
	@%p7 bra 	$L__BB6_68;
	sub.s32 	%r51, %r67, %r400;
	setp.ge.s32 	%p8, %r46, %r51;
	@%p8 bra 	$L__BB6_68;
	not.b32 	%r103, %r46;
	add.s32 	%r104, %r67, %r103;
	sub.s32 	%r52, %r104, %r400;
	and.b32  	%r105, %r52, 1536;
	setp.eq.s32 	%p9, %r105, 1536;
	mov.u32 	%r404, %r46;
	@%p9 bra 	$L__BB6_65;
	add.s32 	%r402, %r46, %r400;
	shr.u32 	%r106, %r52, 9;
	add.s32 	%r107, %r106, 1;
	and.b32  	%r108, %r107, 3;
	neg.s32 	%r401, %r108;
	mov.u32 	%r404, %r46;
$L__BB6_64:
	.pragma "nounroll";
	mul.wide.u32 	%rd54, %r402, 4;
	add.s64 	%rd53, %rd16, %rd54;
	// begin inline asm
	ld.global.nc.u32 %r109, [%rd53];
	// end inline asm
	mov.b32 	%f121, %r109;
	add.f32 	%f529, %f529, %f121;
	add.s32 	%r404, %r404, 512;
	add.s32 	%r402, %r402, 512;
	add.s32 	%r401, %r401, 1;
	setp.ne.s32 	%p10, %r401, 0;
	@%p10 bra 	$L__BB6_64;
$L__BB6_65:
	setp.lt.u32 	%p11, %r52, 1536;
	@%p11 bra 	$L__BB6_68;
	cvt.u64.u32 	%rd55, %r404;
	cvt.u64.u32 	%rd56, %r400;
	add.s64 	%rd57, %rd55, %rd56;
	shl.b64 	%rd58, %rd57, 2;
	add.s64 	%rd59, %rd58, %rd16;
	add.s64 	%rd132, %rd59, 4096;
	add.s32 	%r405, %r404, %r400;
$L__BB6_67:
	mul.wide.u32 	%rd64, %r405, 4;
	add.s64 	%rd60, %rd16, %rd64;
	// begin inline asm
	ld.global.nc.u32 %r110, [%rd60];
	// end inline asm
	mov.b32 	%f122, %r110;
	add.f32 	%f123, %f529, %f122;
	add.s64 	%rd61, %rd132, -2048;
	// begin inline asm
	ld.global.nc.u32 %r111, [%rd61];
	// end inline asm
	mov.b32 	%f124, %r111;
	add.f32 	%f125, %f123, %f124;
	// begin inline asm
	ld.global.nc.u32 %r112, [%rd132];
	// end inline asm
	mov.b32 	%f126, %r112;
	add.f32 	%f127, %f125, %f126;
	add.s64 	%rd63, %rd132, 2048;
	// begin inline asm
	ld.global.nc.u32 %r113, [%rd63];
	// end inline asm
	mov.b32 	%f128, %r113;
	add.f32 	%f529, %f127, %f128;
	add.s32 	%r404, %r404, 2048;
	add.s64 	%rd132, %rd132, 8192;
	add.s32 	%r405, %r405, 2048;
	setp.lt.s32 	%p12, %r404, %r51;
	@%p12 bra 	$L__BB6_67;
$L__BB6_68:
	// begin inline asm
	mov.u32 %r114, %laneid;
	// end inline asm
	mov.b32 	%r116, %f529;
	mov.b32 	%r117, 1;
	mov.b32 	%r138, 31;
	mov.b32 	%r139, -1;
	// begin inline asm
	shfl.sync.down.b32 %r115, %r116, %r117, %r138, %r139;
	// end inline asm
	setp.gt.s32 	%p13, %r114, 30;
	mov.b32 	%f129, %r115;
	add.f32 	%f130, %f529, %f129;
	selp.f32 	%f131, %f529, %f130, %p13;
	mov.b32 	%r121, %f131;
	mov.b32 	%r122, 2;
	// begin inline asm
	shfl.sync.down.b32 %r120, %r121, %r122, %r138, %r139;
	// end inline asm
	setp.gt.s32 	%p14, %r114, 29;
	mov.b32 	%f132, %r120;
	add.f32 	%f133, %f131, %f132;
	selp.f32 	%f134, %f131, %f133, %p14;
	mov.b32 	%r126, %f134;
	mov.b32 	%r127, 4;
	// begin inline asm
	shfl.sync.down.b32 %r125, %r126, %r127, %r138, %r139;
	// end inline asm
	setp.gt.s32 	%p15, %r114, 27;
	mov.b32 	%f135, %r125;
	add.f32 	%f136, %f134, %f135;
	selp.f32 	%f137, %f134, %f136, %p15;
	mov.b32 	%r131, %f137;
	mov.b32 	%r132, 8;
	// begin inline asm
	shfl.sync.down.b32 %r130, %r131, %r132, %r138, %r139;
	// end inline asm
	setp.gt.s32 	%p16, %r114, 23;
	mov.b32 	%f138, %r130;
	add.f32 	%f139, %f137, %f138;
	selp.f32 	%f140, %f137, %f139, %p16;
	mov.b32 	%r136, %f140;
	mov.b32 	%r137, 16;
	// begin inline asm
	shfl.sync.down.b32 %r135, %r136, %r137, %r138, %r139;
	// end inline asm
	setp.gt.s32 	%p17, %r114, 15;
	mov.b32 	%f141, %r135;
	add.f32 	%f54, %f140, %f141;
	selp.f32 	%f530, %f140, %f54, %p17;
	setp.ne.s32 	%p18, %r114, 0;
	@%p18 bra 	$L__BB6_70;
	shr.u32 	%r140, %r46, 3;
	and.b32  	%r141, %r140, 124;
	mov.u32 	%r142, _ZZN3cub18CUB_300001_SM_10006detail6reduce28DeviceReduceSingleTileKernelINS2_10policy_hubIfjN4cuda3std3__44plusIfEEE10Policy1000EPfSC_iS9_ffNS7_10__identityEEEvT0_T1_T2_T3_T4_T6_E12temp_storage;
	add.s32 	%r143, %r142, %r141;
	st.shared.f32 	[%r143+16], %f54;
$L__BB6_70:
	bar.sync 	0;
	setp.ne.s32 	%p19, %r46, 0;
	@%p19 bra 	$L__BB6_72;
	ld.shared.f32 	%f142, [_ZZN3cub18CUB_300001_SM_10006detail6reduce28DeviceReduceSingleTileKernelINS2_10policy_hubIfjN4cuda3std3__44plusIfEEE10Policy1000EPfSC_iS9_ffNS7_10__identityEEEvT0_T1_T2_T3_T4_T6_E12temp_storage+20];
	add.f32 	%f143, %f530, %f142;
	ld.shared.f32 	%f144, [_ZZN3cub18CUB_300001_SM_10006detail6reduce28DeviceReduceSingleTileKernelINS2_10policy_hubIfjN4cuda3std3__44plusIfEEE10Policy1000EPfSC_iS9_ffNS7_10__identityEEEvT0_T1_T2_T3_T4_T6_E12temp_storage+24];
	add.f32 	%f145, %f143, %f144;
	ld.shared.f32 	%f146, [_ZZN3cub18CUB_300001_SM_10006detail6reduce28DeviceReduceSingleTileKernelINS2_10policy_hubIfjN4cuda3std3__44plusIfEEE10Policy1000EPfSC_iS9_ffNS7_10__identityEEEvT0_T1_T2_T3_T4_T6_E12temp_storage+28];
	add.f32 	%f147, %f145, %f146;
	ld.shared.f32 	%f148, [_ZZN3cub18CUB_300001_SM_10006detail6reduce28DeviceReduceSingleTileKernelINS2_10policy_hubIfjN4cuda3std3__44plusIfEEE10Policy1000EPfSC_iS9_ffNS7_10__identityEEEvT0_T1_T2_T3_T4_T6_E12temp_storage+32];
	add.f32 	%f149, %f147, %f148;
	ld.shared.f32 	%f150, [_ZZN3cub18CUB_300001_SM_10006detail6reduce28DeviceReduceSingleTileKernelINS2_10policy_hubIfjN4cuda3std3__44plusIfEEE10Policy1000EPfSC_iS9_ffNS7_10__identityEEEvT0_T1_T2_T3_T4_T6_E12temp_storage+36];
	add.f32 	%f151, %f149, %f150;
	ld.shared.f32 	%f152, [_ZZN3cub18CUB_300001_SM_10006detail6reduce28DeviceReduceSingleTileKernelINS2_10policy_hubIfjN4cuda3std3__44plusIfEEE10Policy1000EPfSC_iS9_ffNS7_10__identityEEEvT0_T1_T2_T3_T4_T6_E12temp_storage+40];
	add.f32 	%f153, %f151, %f152;
	ld.shared.f32 	%f154, [_ZZN3cub18CUB_300001_SM_10006detail6reduce28DeviceReduceSingleTileKernelINS2_10policy_hubIfjN4cuda3std3__44plusIfEEE10Policy1000EPfSC_iS9_ffNS7_10__identityEEEvT0_T1_T2_T3_T4_T6_E12temp_storage+44];
	add.f32 	%f155, %f153, %f154;
	ld.shared.f32 	%f156, [_ZZN3cub18CUB_300001_SM_10006detail6reduce28DeviceReduceSingleTileKernelINS2_10policy_hubIfjN4cuda3std3__44plusIfEEE10Policy1000EPfSC_iS9_ffNS7_10__identityEEEvT0_T1_T2_T3_T4_T6_E12temp_storage+48];
	add.f32 	%f157, %f155, %f156;
	ld.shared.f32 	%f158, [_ZZN3cub18CUB_300001_SM_10006detail6reduce28DeviceReduceSingleTileKernelINS2_10policy_hubIfjN4cuda3std3__44plusIfEEE10Policy1000EPfSC_iS9_ffNS7_10__identityEEEvT0_T1_T2_T3_T4_T6_E12temp_storage+52];
	add.f32 	%f159, %f157, %f158;
	ld.shared.f32 	%f160, [_ZZN3cub18CUB_300001_SM_10006detail6reduce28DeviceReduceSingleTileKernelINS2_10policy_hubIfjN4cuda3std3__44plusIfEEE10Policy1000EPfSC_iS9_ffNS7_10__identityEEEvT0_T1_T2_T3_T4_T6_E12temp_storage+56];
	add.f32 	%f161, %f159, %f160;
	ld.shared.f32 	%f162, [_ZZN3cub18CUB_300001_SM_10006detail6reduce28DeviceReduceSingleTileKernelINS2_10policy_hubIfjN4cuda3std3__44plusIfEEE10Policy1000EPfSC_iS9_ffNS7_10__identityEEEvT0_T1_T2_T3_T4_T6_E12temp_storage+60];
	add.f32 	%f163, %f161, %f162;
	ld.shared.f32 	%f164, [_ZZN3cub18CUB_300001_SM_10006detail6reduce28DeviceReduceSingleTileKernelINS2_10policy_hubIfjN4cuda3std3__44plusIfEEE10Policy1000EPfSC_iS9_ffNS7_10__identityEEEvT0_T1_T2_T3_T4_T6_E12temp_storage+64];
	add.f32 	%f165, %f163, %f164;
	ld.shared.f32 	%f166, [_ZZN3cub18CUB_300001_SM_10006detail6reduce28DeviceReduceSingleTileKernelINS2_10policy_hubIfjN4cuda3std3__44plusIfEEE10Policy1000EPfSC_iS9_ffNS7_10__identityEEEvT0_T1_T2_T3_T4_T6_E12temp_storage+68];
	add.f32 	%f167, %f165, %f166;
	ld.shared.f32 	%f168, [_ZZN3cub18CUB_300001_SM_10006detail6reduce28DeviceReduceSingleTileKernelINS2_10policy_hubIfjN4cuda3std3__44plusIfEEE10Policy1000EPfSC_iS9_ffNS7_10__identityEEEvT0_T1_T2_T3_T4_T6_E12temp_storage+72];
	add.f32 	%f169, %f167, %f168;
	ld.shared.f32 	%f170, [_ZZN3cub18CUB_300001_SM_10006detail6reduce28DeviceReduceSingleTileKernelINS2_10policy_hubIfjN4cuda3std3__44plusIfEEE10Policy1000EPfSC_iS9_ffNS7_10__identityEEEvT0_T1_T2_T3_T4_T6_E12temp_storage+76];
	add.f32 	%f530, %f169, %f170;
$L__BB6_72:
	mov.u32 	%r379, %tid.x;
	setp.ne.s32 	%p111, %r379, 0;
	@%p111 bra 	$L__BB6_74;
	add.f32 	%f503, %f58, %f530;
	st.global.f32 	[%rd1], %f503;
$L__BB6_74:
	ret;

}
	// .globl	_ZN3cub18CUB_300001_SM_10006detail6reduce28DeviceReduceSingleTileKernelINS2_10policy_hubIfyN4cuda3std3__44plusIfEEE10Policy1000EN6thrust24THRUST_300001_SM_1000_NS10device_ptrIfEEPfyS9_ffNS7_10__identityEEEvT0_T1_T2_T3_T4_T6_
.visible .entry _ZN3cub18CUB_300001_SM_10006detail6reduce28DeviceReduceSingleTileKernelINS2_10policy_hubIfyN4cuda3std3__44plusIfEEE10Policy1000EN6thrust24THRUST_300001_SM_1000_NS10device_ptrIfEEPfyS9_ffNS7_10__identityEEEvT0_T1_T2_T3_T4_T6_(
	.param .align 8 .b8 _ZN3cub18CUB_300001_SM_10006detail6reduce28DeviceReduceSingleTileKernelINS2_10policy_hubIfyN4cuda3std3__44plusIfEEE10Policy1000EN6thrust24THRUST_300001_SM_1000_NS10device_ptrIfEEPfyS9_ffNS7_10__identityEEEvT0_T1_T2_T3_T4_T6__param_0[8],
	.param .u64 .ptr .align 1 _ZN3cub18CUB_300001_SM_10006detail6reduce28DeviceReduceSingleTileKernelINS2_10policy_hubIfyN4cuda3std3__44plusIfEEE10Policy1000EN6thrust24THRUST_300001_SM_1000_NS10device_ptrIfEEPfyS9_ffNS7_10__identityEEEvT0_T1_T2_T3_T4_T6__param_1,
	.param .u64 _ZN3cub18CUB_300001_SM_10006detail6reduce28DeviceReduceSingleTileKernelINS2_10policy_hubIfyN4cuda3std3__44plusIfEEE10Policy1000EN6thrust24THRUST_300001_SM_1000_NS10device_ptrIfEEPfyS9_ffNS7_10__identityEEEvT0_T1_T2_T3_T4_T6__param_2,
	.param .align 1 .b8 _ZN3cub18CUB_300001_SM_10006detail6reduce28DeviceReduceSingleTileKernelINS2_10policy_hubIfyN4cuda3std3__44plusIfEEE10Policy1000EN6thrust24THRUST_300001_SM_1000_NS10device_ptrIfEEPfyS9_ffNS7_10__identityEEEvT0_T1_T2_T3_T4_T6__param_3[1],
	.param .f32 _ZN3cub18CUB_300001_SM_10006detail6reduce28DeviceReduceSingleTileKernelINS2_10policy_hubIfyN4cuda3std3__44plusIfEEE10Policy1000EN6thrust24THRUST_300001_SM_1000_NS10device_ptrIfEEPfyS9_ffNS7_10__identityEEEvT0_T1_T2_T3_T4_T6__param_4,
	.param .align 1 .b8 _ZN3cub18CUB_300001_SM_10006detail6reduce28DeviceReduceSingleTileKernelINS2_10policy_hubIfyN4cuda3std3__44plusIfEEE10Policy1000EN6thrust24THRUST_300001_SM_1000_NS10device_ptrIfEEPfyS9_ffNS7_10__identityEEEvT0_T1_T2_T3_T4_T6__param_5[1]
)
.maxntid 256
.minnctapersm 1
{
	.reg .pred 	%p<59>;
	.reg .b32 	%r<171>;
	.reg .b32 	%f<328>;
	.reg .b64 	%rd<56>;
	// demoted variable
	.shared .align 4 .b8 _ZZN3cub18CUB_300001_SM_10006detail6reduce28DeviceReduceSingleTileKernelINS2_10policy_hubIfyN4cuda3std3__44plusIfEEE10Policy1000EN6thrust24THRUST_300001_SM_1000_NS10device_ptrIfEEPfyS9_ffNS7_10__identityEEEvT0_T1_T2_T3_T4_T6_E12temp_storage[44];
	ld.param.u64 	%rd18, [_ZN3cub18CUB_300001_SM_10006detail6reduce28DeviceReduceSingleTileKernelINS2_10policy_hubIfyN4cuda3std3__44plusIfEEE10Policy1000EN6thrust24THRUST_300001_SM_1000_NS10device_ptrIfEEPfyS9_ffNS7_10__identityEEEvT0_T1_T2_T3_T4_T6__param_0];
	ld.param.u64 	%rd20, [_ZN3cub18CUB_300001_SM_10006detail6reduce28DeviceReduceSingleTileKernelINS2_10policy_hubIfyN4cuda3std3__44plusIfEEE10Policy1000EN6thrust24THRUST_300001_SM_1000_NS10device_ptrIfEEPfyS9_ffNS7_10__identityEEEvT0_T1_T2_T3_T4_T6__param_1];
	ld.param.u64 	%rd19, [_ZN3cub18CUB_300001_SM_10006detail6reduce28DeviceReduceSingleTileKernelINS2_10policy_hubIfyN4cuda3std3__44plusIfEEE10Policy1000EN6thrust24THRUST_300001_SM_1000_NS10device_ptrIfEEPfyS9_ffNS7_10__identityEEEvT0_T1_T2_T3_T4_T6__param_2];
	ld.param.f32 	%f42, [_ZN3cub18CUB_300001_SM_10006detail6reduce28DeviceReduceSingleTileKernelINS2_10policy_hubIfyN4cuda3std3__44plusIfEEE10Policy1000EN6thrust24THRUST_300001_SM_1000_NS10device_ptrIfEEPfyS9_ffNS7_10__identityEEEvT0_T1_T2_T3_T4_T6__param_4];
	cvta.to.global.u64 	%rd1, %rd20;
	setp.ne.s64 	%p1, %rd19, 0;
	@%p1 bra 	$L__BB7_3;
	mov.u32 	%r156, %tid.x;
	setp.ne.s32 	%p58, %r156, 0;
	@%p58 bra 	$L__BB7_51;
	st.global.f32 	[%rd1], %f42;
	bra.uni 	$L__BB7_51;
$L__BB7_3:
	cvta.to.global.u64 	%rd2, %rd18;
	setp.gt.u64 	%p2, %rd19, 4095;
	@%p2 bra 	$L__BB7_28;
	cvt.u32.u64 	%r1, %rd19;
	mov.u32 	%r2, %tid.x;
	setp.ge.u32 	%p24, %r2, %r1;
	mov.f32 	%f315, 0f00000000;
	mov.u32 	%r160, %r2;
	@%p24 bra 	$L__BB7_6;
	mul.wide.u32 	%rd41, %r2, 4;
	add.s64 	%rd42, %rd2, %rd41;
	ld.global.f32 	%f315, [%rd42];
	add.s32 	%r160, %r2, 256;
$L__BB7_6:
	setp.ge.u32 	%p25, %r160, %r1;
	@%p25 bra 	$L__BB7_19;
	not.b32 	%r83, %r160;
	add.s32 	%r84, %r83, %r1;
	shr.u32 	%r85, %r84, 8;
	add.s32 	%r5, %r85, 1;
	and.b32  	%r6, %r5, 15;
	setp.lt.u32 	%p26, %r84, 3840;
	@%p26 bra 	$L__BB7_10;
	and.b32  	%r86, %r5, 33554416;
	neg.s32 	%r158, %r86;
	mul.wide.u32 	%rd43, %r160, 4;
	add.s64 	%rd44, %rd43, %rd2;
	add.s64 	%rd51, %rd44, 8192;
$L__BB7_9:
	.pragma "nounroll";
	ld.global.f32 	%f189, [%rd51+-8192];
	add.f32 	%f190, %f315, %f189;
	ld.global.f32 	%f191, [%rd51+-7168];
	add.f32 	%f192, %f190, %f191;
	ld.global.f32 	%f193, [%rd51+-6144];
	add.f32 	%f194, %f192, %f193;
	ld.global.f32 	%f195, [%rd51+-5120];
	add.f32 	%f196, %f194, %f195;
	ld.global.f32 	%f197, [%rd51+-4096];
	add.f32 	%f198, %f196, %f197;
	ld.global.f32 	%f199, [%rd51+-3072];
	add.f32 	%f200, %f198, %f199;
	ld.global.f32 	%f201, [%rd51+-2048];
	add.f32 	%f202, %f200, %f201;
	ld.global.f32 	%f203, [%rd51+-1024];
	add.f32 	%f204, %f202, %f203;
	ld.global.f32 	%f205, [%rd51];
	add.f32 	%f206, %f204, %f205;
	ld.global.f32 	%f207, [%rd51+1024];
	add.f32 	%f208, %f206, %f207;
	ld.global.f32 	%f209, [%rd51+2048];
	add.f32 	%f210, %f208, %f209;
	ld.global.f32 	%f211, [%rd51+3072];
	add.f32 	%f212, %f210, %f211;
	ld.global.f32 	%f213, [%rd51+4096];
	add.f32 	%f214, %f212, %f213;
	ld.global.f32 	%f215, [%rd51+5120];
	add.f32 	%f216, %f214, %f215;
	ld.global.f32 	%f217, [%rd51+6144];
	add.f32 	%f218, %f216, %f217;
	ld.global.f32 	%f219, [%rd51+7168];
	add.f32 	%f315, %f218, %f219;
	add.s32 	%r160, %r160, 4096;
	add.s32 	%r158, %r158, 16;
	add.s64 	%rd51, %rd51, 16384;
	setp.ne.s32 	%p27, %r158, 0;
	@%p27 bra 	$L__BB7_9;
$L__BB7_10:
	setp.eq.s32 	%p28, %r6, 0;
	@%p28 bra 	$L__BB7_19;
	and.b32  	%r13, %r5, 7;
	setp.lt.u32 	%p29, %r6, 8;
	@%p29 bra 	$L__BB7_13;
	mul.wide.s32 	%rd45, %r160, 4;
	add.s64 	%rd46, %rd2, %rd45;
	ld.global.f32 	%f221, [%rd46];
	add.f32 	%f222, %f315, %f221;
	ld.global.f32 	%f223, [%rd46+1024];
	add.f32 	%f224, %f222, %f223;
	ld.global.f32 	%f225, [%rd46+2048];
	add.f32 	%f226, %f224, %f225;
	ld.global.f32 	%f227, [%rd46+3072];
	add.f32 	%f228, %f226, %f227;
	ld.global.f32 	%f229, [%rd46+4096];
	add.f32 	%f230, %f228, %f229;
	ld.global.f32 	%f231, [%rd46+5120];
	add.f32 	%f232, %f230, %f231;
	ld.global.f32 	%f233, [%rd46+6144];
	add.f32 	%f234, %f232, %f233;
	ld.global.f32 	%f235, [%rd46+7168];
	add.f32 	%f315, %f234, %f235;
	add.s32 	%r160, %r160, 2048;
$L__BB7_13:
	setp.eq.s32 	%p30, %r13, 0;
	@%p30 bra 	$L__BB7_19;
	and.b32  	%r16, %r5, 3;
	setp.lt.u32 	%p31, %r13, 4;
	@%p31 bra 	$L__BB7_16;
	mul.wide.s32 	%rd47, %r160, 4;
	add.s64 	%rd48, %rd2, %rd47;
	ld.global.f32 	%f237, [%rd48];
	add.f32 	%f238, %f315, %f237;
	ld.global.f32 	%f239, [%rd48+1024];
	add.f32 	%f240, %f238, %f239;
	ld.global.f32 	%f241, [%rd48+2048];
	add.f32 	%f242, %f240, %f241;
	ld.global.f32 	%f243, [%rd48+3072];
	add.f32 	%f315, %f242, %f243;
	add.s32 	%r160, %r160, 1024;
$L__BB7_16:
	setp.eq.s32 	%p32, %r16, 0;
	@%p32 bra 	$L__BB7_19;
	neg.s32 	%r163, %r16;
$L__BB7_18:
	.pragma "nounroll";
	mul.wide.s32 	%rd49, %r160, 4;
	add.s64 	%rd50, %rd2, %rd49;
	ld.global.f32 	%f244, [%rd50];
	add.f32 	%f315, %f315, %f244;
	add.s32 	%r160, %r160, 256;
	add.s32 	%r163, %r163, 1;
	setp.ne.s32 	%p33, %r163, 0;
	@%p33 bra 	$L__BB7_18;
$L__BB7_19:
	setp.lt.u64 	%p34, %rd19, 256;
	@%p34 bra 	$L__BB7_24;
	// begin inline asm
	mov.u32 %r125, %laneid;
	// end inline asm
	mov.b32 	%r127, %f315;
	mov.b32 	%r128, 1;
	mov.b32 	%r149, 31;
	mov.b32 	%r150, -1;
	// begin inline asm
	shfl.sync.down.b32 %r126, %r127, %r128, %r149, %r150;
	// end inline asm
	setp.gt.s32 	%p50, %r125, 30;
	mov.b32 	%f279, %r126;
	add.f32 	%f280, %f315, %f279;
	selp.f32 	%f281, %f315, %f280, %p50;
	mov.b32 	%r132, %f281;
	mov.b32 	%r133, 2;
	// begin inline asm
	shfl.sync.down.b32 %r131, %r132, %r133, %r149, %r150;
	// end inline asm
	setp.gt.s32 	%p51, %r125, 29;
	mov.b32 	%f282, %r131;
	add.f32 	%f283, %f281, %f282;
	selp.f32 	%f284, %f281, %f283, %p51;
	mov.b32 	%r137, %f284;
	mov.b32 	%r138, 4;
	// begin inline asm
	shfl.sync.down.b32 %r136, %r137, %r138, %r149, %r150;
	// end inline asm
	setp.gt.s32 	%p52, %r125, 27;
	mov.b32 	%f285, %r136;
	add.f32 	%f286, %f284, %f285;
	selp.f32 	%f287, %f284, %f286, %p52;
	mov.b32 	%r142, %f287;
	mov.b32 	%r143, 8;
	// begin inline asm
	shfl.sync.down.b32 %r141, %r142, %r143, %r149, %r150;
	// end inline asm
	setp.gt.s32 	%p53, %r125, 23;
	mov.b32 	%f288, %r141;
	add.f32 	%f289, %f287, %f288;
	selp.f32 	%f290, %f287, %f289, %p53;
	mov.b32 	%r147, %f290;
	mov.b32 	%r148, 16;
	// begin inline asm
	shfl.sync.down.b32 %r146, %r147, %r148, %r149, %r150;
	// end inline asm
	setp.gt.s32 	%p54, %r125, 15;
	mov.b32 	%f291, %r146;
	add.f32 	%f16, %f290, %f291;
	selp.f32 	%f327, %f290, %f16, %p54;
	setp.ne.s32 	%p55, %r125, 0;
	@%p55 bra 	$L__BB7_22;
	shr.u32 	%r151, %r2, 3;
	and.b32  	%r152, %r151, 124;
	mov.u32 	%r153, _ZZN3cub18CUB_300001_SM_10006detail6reduce28DeviceReduceSingleTileKernelINS2_10policy_hubIfyN4cuda3std3__44plusIfEEE10Policy1000EN6thrust24THRUST_300001_SM_1000_NS10device_ptrIfEEPfyS9_ffNS7_10__identityEEEvT0_T1_T2_T3_T4_T6_E12temp_storage;
	add.s32 	%r154, %r153, %r152;
	st.shared.f32 	[%r154+8], %f16;
$L__BB7_22:
	bar.sync 	0;
	setp.ne.s32 	%p56, %r2, 0;
	@%p56 bra 	$L__BB7_49;
	ld.shared.f32 	%f292, [_ZZN3cub18CUB_300001_SM_10006detail6reduce28DeviceReduceSingleTileKernelINS2_10policy_hubIfyN4cuda3std3__44plusIfEEE10Policy1000EN6thrust24THRUST_300001_SM_1000_NS10device_ptrIfEEPfyS9_ffNS7_10__identityEEEvT0_T1_T2_T3_T4_T6_E12temp_storage+12];
	add.f32 	%f293, %f327, %f292;
	ld.shared.f32 	%f294, [_ZZN3cub18CUB_300001_SM_10006detail6reduce28DeviceReduceSingleTileKernelINS2_10policy_hubIfyN4cuda3std3__44plusIfEEE10Policy1000EN6thrust24THRUST_300001_SM_1000_NS10device_ptrIfEEPfyS9_ffNS7_10__identityEEEvT0_T1_T2_T3_T4_T6_E12temp_storage+16];
	add.f32 	%f295, %f293, %f294;
	ld.shared.f32 	%f296, [_ZZN3cub18CUB_300001_SM_10006detail6reduce28DeviceReduceSingleTileKernelINS2_10policy_hubIfyN4cuda3std3__44plusIfEEE10Policy1000EN6thrust24THRUST_300001_SM_1000_NS10device_ptrIfEEPfyS9_ffNS7_10__identityEEEvT0_T1_T2_T3_T4_T6_E12temp_storage+20];
	add.f32 	%f297, %f295, %f296;
	ld.shared.f32 	%f298, [_ZZN3cub18CUB_300001_SM_10006detail6reduce28DeviceReduceSingleTileKernelINS2_10policy_hubIfyN4cuda3std3__44plusIfEEE10Policy1000EN6thrust24THRUST_300001_SM_1000_NS10device_ptrIfEEPfyS9_ffNS7_10__identityEEEvT0_T1_T2_T3_T4_T6_E12temp_storage+24];
	add.f32 	%f299, %f297, %f298;
	ld.shared.f32 	%f300, [_ZZN3cub18CUB_300001_SM_10006detail6reduce28DeviceReduceSingleTileKernelINS2_10policy_hubIfyN4cuda3std3__44plusIfEEE10Policy1000EN6thrust24THRUST_300001_SM_1000_NS10device_ptrIfEEPfyS9_ffNS7_10__identityEEEvT0_T1_T2_T3_T4_T6_E12temp_storage+28];
	add.f32 	%f301, %f299, %f300;
	ld.shared.f32 	%f302, [_ZZN3cub18CUB_300001_SM_10006detail6reduce28DeviceReduceSingleTileKernelINS2_10policy_hubIfyN4cuda3std3__44plusIfEEE10Policy1000EN6thrust24THRUST_300001_SM_1000_NS10device_ptrIfEEPfyS9_ffNS7_10__identityEEEvT0_T1_T2_T3_T4_T6_E12temp_storage+32];
	add.f32 	%f303, %f301, %f302;
	ld.shared.f32 	%f304, [_ZZN3cub18CUB_300001_SM_10006detail6reduce28DeviceReduceSingleTileKernelINS2_10policy_hubIfyN4cuda3std3__44plusIfEEE10Policy1000EN6thrust24THRUST_300001_SM_1000_NS10device_ptrIfEEPfyS9_ffNS7_10__identityEEEvT0_T1_T2_T3_T4_T6_E12temp_storage+36];
	add.f32 	%f327, %f303, %f304;
	bra.uni 	$L__BB7_49;
$L__BB7_24:
	// begin inline asm
	mov.u32 %r87, %laneid;
	// end inline asm
	and.b32  	%r113, %r2, 992;
	add.s32 	%r114, %r113, 32;
	setp.gt.u32 	%p35, %r114, %r1;
	not.b32 	%r115, %r113;
	add.s32 	%r116, %r1, %r115;
	selp.b32 	%r111, %r116, 31, %p35;
	mov.b32 	%r89, %f315;
	mov.b32 	%r90, 1;
	mov.b32 	%r112, -1;
	// begin inline asm
	shfl.sync.down.b32 %r88, %r89, %r90, %r111, %r112;
	// end inline asm
	setp.lt.s32 	%p36, %r87, %r111;
	mov.b32 	%f245, %r88;
	add.f32 	%f246, %f315, %f245;
	selp.f32 	%f247, %f246, %f315, %p36;
	mov.b32 	%r94, %f247;
	mov.b32 	%r95, 2;
	// begin inline asm
	shfl.sync.down.b32 %r93, %r94, %r95, %r111, %r112;
	// end inline asm
	add.s32 	%r117, %r87, 2;
	setp.gt.s32 	%p37, %r117, %r111;
	mov.b32 	%f248, %r93;
	add.f32 	%f249, %f247, %f248;
	selp.f32 	%f250, %f247, %f249, %p37;
	mov.b32 	%r99, %f250;
	mov.b32 	%r100, 4;
	// begin inline asm
	shfl.sync.down.b32 %r98, %r99, %r100, %r111, %r112;
	// end inline asm
	add.s32 	%r118, %r87, 4;
	setp.gt.s32 	%p38, %r118, %r111;
	mov.b32 	%f251, %r98;
	add.f32 	%f252, %f250, %f251;
	selp.f32 	%f253, %f250, %f252, %p38;
	mov.b32 	%r104, %f253;
	mov.b32 	%r105, 8;
	// begin inline asm
	shfl.sync.down.b32 %r103, %r104, %r105, %r111, %r112;
	// end inline asm
	add.s32 	%r119, %r87, 8;
	setp.gt.s32 	%p39, %r119, %r111;
	mov.b32 	%f254, %r103;
	add.f32 	%f255, %f253, %f254;
	selp.f32 	%f256, %f253, %f255, %p39;
	mov.b32 	%r109, %f256;
	mov.b32 	%r110, 16;
	// begin inline asm
	shfl.sync.down.b32 %r108, %r109, %r110, %r111, %r112;
	// end inline asm
	add.s32 	%r120, %r87, 16;
	setp.gt.s32 	%p40, %r120, %r111;
	mov.b32 	%f257, %r108;
	add.f32 	%f258, %f256, %f257;
	selp.f32 	%f327, %f256, %f258, %p40;
	setp.ne.s32 	%p41, %r87, 0;
	@%p41 bra 	$L__BB7_26;
	shr.u32 	%r121, %r2, 3;
	and.b32  	%r122, %r121, 124;
	mov.u32 	%r123, _ZZN3cub18CUB_300001_SM_10006detail6reduce28DeviceReduceSingleTileKernelINS2_10policy_hubIfyN4cuda3std3__44plusIfEEE10Policy1000EN6thrust24THRUST_300001_SM_1000_NS10device_ptrIfEEPfyS9_ffNS7_10__identityEEEvT0_T1_T2_T3_T4_T6_E12temp_storage;
	add.s32 	%r124, %r123, %r122;
	st.shared.f32 	[%r124+8], %f327;
$L__BB7_26:
	bar.sync 	0;
	setp.ne.s32 	%p42, %r2, 0;
	@%p42 bra 	$L__BB7_49;
	setp.gt.u64 	%p43, %rd19, 32;
	ld.shared.f32 	%f259, [_ZZN3cub18CUB_300001_SM_10006detail6reduce28DeviceReduceSingleTileKernelINS2_10policy_hubIfyN4cuda3std3__44plusIfEEE10Policy1000EN6thrust24THRUST_300001_SM_1000_NS10device_ptrIfEEPfyS9_ffNS7_10__identityEEEvT0_T1_T2_T3_T4_T6_E12temp_storage+12];
	add.f32 	%f260, %f327, %f259;
	selp.f32 	%f261, %f260, %f327, %p43;
	setp.gt.u64 	%p44, %rd19, 64;
	ld.shared.f32 	%f262, [_ZZN3cub18CUB_300001_SM_10006detail6reduce28DeviceReduceSingleTileKernelINS2_10policy_hubIfyN4cuda3std3__44plusIfEEE10Policy1000EN6thrust24THRUST_300001_SM_1000_NS10device_ptrIfEEPfyS9_ffNS7_10__identityEEEvT0_T1_T2_T3_T4_T6_E12temp_storage+16];
	add.f32 	%f263, %f262, %f261;
	selp.f32 	%f264, %f263, %f261, %p44;
	setp.gt.u64 	%p45, %rd19, 96;
	ld.shared.f32 	%f265, [_ZZN3cub18CUB_300001_SM_10006detail6reduce28DeviceReduceSingleTileKernelINS2_10policy_hubIfyN4cuda3std3__44plusIfEEE10Policy1000EN6thrust24THRUST_300001_SM_1000_NS10device_ptrIfEEPfyS9_ffNS7_10__identityEEEvT0_T1_T2_T3_T4_T6_E12temp_storage+20];
	add.f32 	%f266, %f265, %f264;
	selp.f32 	%f267, %f266, %f264, %p45;
	setp.gt.u64 	%p46, %rd19, 128;
	ld.shared.f32 	%f268, [_ZZN3cub18CUB_300001_SM_10006detail6reduce28DeviceReduceSingleTileKernelINS2_10policy_hubIfyN4cuda3std3__44plusIfEEE10Policy1000EN6thrust24THRUST_300001_SM_1000_NS10device_ptrIfEEPfyS9_ffNS7_10__identityEEEvT0_T1_T2_T3_T4_T6_E12temp_storage+24];
	add.f32 	%f269, %f268, %f267;
	selp.f32 	%f270, %f269, %f267, %p46;
	setp.gt.u64 	%p47, %rd19, 160;
	ld.shared.f32 	%f271, [_ZZN3cub18CUB_300001_SM_10006detail6reduce28DeviceReduceSingleTileKernelINS2_10policy_hubIfyN4cuda3std3__44plusIfEEE10Policy1000EN6thrust24THRUST_300001_SM_1000_NS10device_ptrIfEEPfyS9_ffNS7_10__identityEEEvT0_T1_T2_T3_T4_T6_E12temp_storage+28];
	add.f32 	%f272, %f271, %f270;
	selp.f32 	%f273, %f272, %f270, %p47;
	setp.gt.u64 	%p48, %rd19, 192;
	ld.shared.f32 	%f274, [_ZZN3cub18CUB_300001_SM_10006detail6reduce28DeviceReduceSingleTileKernelINS2_10policy_hubIfyN4cuda3std3__44plusIfEEE10Policy1000EN6thrust24THRUST_300001_SM_1000_NS10device_ptrIfEEPfyS9_ffNS7_10__identityEEEvT0_T1_T2_T3_T4_T6_E12temp_storage+32];
	add.f32 	%f275, %f274, %f273;
	selp.f32 	%f276, %f275, %f273, %p48;
	setp.gt.u64 	%p49, %rd19, 224;
	ld.shared.f32 	%f277, [_ZZN3cub18CUB_300001_SM_10006detail6reduce28DeviceReduceSingleTileKernelINS2_10policy_hubIfyN4cuda3std3__44plusIfEEE10Policy1000EN6thrust24THRUST_300001_SM_1000_NS10device_ptrIfEEPfyS9_ffNS7_10__identityEEEvT0_T1_T2_T3_T4_T6_E12temp_storage+36];
	add.f32 	%f278, %f277, %f276;
	selp.f32 	%f327, %f278, %f276, %p49;
	bra.uni 	$L__BB7_49;
$L__BB7_28:
	mov.u32 	%r24, %tid.x;
	cvt.u64.u32 	%rd6, %r24;
	mul.wide.u32 	%rd22, %r24, 4;
	add.s64 	%rd7, %rd2, %rd22;
	ld.global.f32 	%f43, [%rd7];
	ld.global.f32 	%f44, [%rd7+1024];
	ld.global.f32 	%f45, [%rd7+2048];
	ld.global.f32 	%f46, [%rd7+3072];
	ld.global.f32 	%f47, [%rd7+4096];
	ld.global.f32 	%f48, [%rd7+5120];
	ld.global.f32 	%f49, [%rd7+6144];
	ld.global.f32 	%f50, [%rd7+7168];
	ld.global.f32 	%f51, [%rd7+8192];
	ld.global.f32 	%f52, [%rd7+9216];
	ld.global.f32 	%f53, [%rd7+10240];
	ld.global.f32 	%f54, [%rd7+11264];
	ld.global.f32 	%f55, [%rd7+12288];
	ld.global.f32 	%f56, [%rd7+13312];
	ld.global.f32 	%f57, [%rd7+14336];
	ld.global.f32 	%f58, [%rd7+15360];
	add.f32 	%f59, %f43, %f44;
	add.f32 	%f60, %f45, %f46;
	add.f32 	%f61, %f47, %f48;
	add.f32 	%f62, %f49, %f50;
	add.f32 	%f63, %f51, %f52;
	add.f32 	%f64, %f53, %f54;
	add.f32 	%f65, %f55, %f56;
	add.f32 	%f66, %f57, %f58;
	add.f32 	%f67, %f59, %f60;
	add.f32 	%f68, %f61, %f62;
	add.f32 	%f69, %f63, %f64;
	add.f32 	%f70, %f65, %f66;
	add.f32 	%f71, %f67, %f68;
	add.f32 	%f72, %f69, %f70;
	add.f32 	%f326, %f71, %f72;
	add.s64 	%rd8, %rd19, -4096;
	setp.lt.u64 	%p3, %rd8, 4096;
	mov.b64 	%rd53, 4096;
	@%p3 bra 	$L__BB7_32;
	mov.b64 	%rd53, 4096;
$L__BB7_30:
	shl.b64 	%rd24, %rd53, 2;
	add.s64 	%rd25, %rd7, %rd24;
	ld.global.f32 	%f73, [%rd25];
	ld.global.f32 	%f74, [%rd25+1024];
	ld.global.f32 	%f75, [%rd25+2048];
	ld.global.f32 	%f76, [%rd25+3072];
	ld.global.f32 	%f77, [%rd25+4096];
	ld.global.f32 	%f78, [%rd25+5120];
	ld.global.f32 	%f79, [%rd25+6144];
	ld.global.f32 	%f80, [%rd25+7168];
	ld.global.f32 	%f81, [%rd25+8192];
	ld.global.f32 	%f82, [%rd25+9216];
	ld.global.f32 	%f83, [%rd25+10240];
	ld.global.f32 	%f84, [%rd25+11264];
	ld.global.f32 	%f85, [%rd25+12288];
	ld.global.f32 	%f86, [%rd25+13312];
	ld.global.f32 	%f87, [%rd25+14336];
	ld.global.f32 	%f88, [%rd25+15360];
	add.f32 	%f89, %f326, %f73;
	add.f32 	%f90, %f74, %f75;
	add.f32 	%f91, %f76, %f77;
	add.f32 	%f92, %f78, %f79;
	add.f32 	%f93, %f80, %f81;
	add.f32 	%f94, %f82, %f83;
	add.f32 	%f95, %f84, %f85;
	add.f32 	%f96, %f86, %f87;
	add.f32 	%f97, %f89, %f90;
	add.f32 	%f98, %f91, %f92;
	add.f32 	%f99, %f93, %f94;
	add.f32 	%f100, %f95, %f96;
	add.f32 	%f101, %f97, %f98;
	add.f32 	%f102, %f99, %f100;
	add.f32 	%f103, %f101, %f102;
	add.f32 	%f326, %f103, %f88;
	sub.s64 	%rd26, %rd19, %rd53;
	setp.lt.u64 	%p4, %rd26, 4096;
	@%p4 bra 	$L__BB7_45;
	add.s64 	%rd53, %rd53, 4096;
	setp.le.u64 	%p5, %rd53, %rd8;
	@%p5 bra 	$L__BB7_30;
$L__BB7_32:
	setp.le.u64 	%p6, %rd19, %rd53;
	cvt.u32.u64 	%r42, %rd53;
	cvt.u32.u64 	%r43, %rd19;
	sub.s32 	%r44, %r43, %r42;
	setp.ge.s32 	%p7, %r24, %r44;
	or.pred  	%p8, %p6, %p7;
	@%p8 bra 	$L__BB7_45;
	not.b32 	%r47, %r24;
	add.s32 	%r48, %r47, %r43;
	sub.s32 	%r50, %r48, %r42;
	shr.u32 	%r51, %r50, 8;
	add.s32 	%r25, %r51, 1;
	and.b32  	%r26, %r25, 15;
	setp.lt.u32 	%p9, %r50, 3840;
	mov.u32 	%r167, %r24;
	@%p9 bra 	$L__BB7_36;
	and.b32  	%r52, %r25, 33554416;
	neg.s32 	%r165, %r52;
	add.s64 	%rd27, %rd53, %rd6;
	shl.b64 	%rd28, %rd27, 2;
	add.s64 	%rd29, %rd28, %rd2;
	add.s64 	%rd54, %rd29, 8192;
	mov.u32 	%r167, %r24;
$L__BB7_35:
	.pragma "nounroll";
	ld.global.f32 	%f105, [%rd54+-8192];
	add.f32 	%f106, %f326, %f105;
	ld.global.f32 	%f107, [%rd54+-7168];
	add.f32 	%f108, %f106, %f107;
	ld.global.f32 	%f109, [%rd54+-6144];
	add.f32 	%f110, %f108, %f109;
	ld.global.f32 	%f111, [%rd54+-5120];
	add.f32 	%f112, %f110, %f111;
	ld.global.f32 	%f113, [%rd54+-4096];
	add.f32 	%f114, %f112, %f113;
	ld.global.f32 	%f115, [%rd54+-3072];
	add.f32 	%f116, %f114, %f115;
	ld.global.f32 	%f117, [%rd54+-2048];
	add.f32 	%f118, %f116, %f117;
	ld.global.f32 	%f119, [%rd54+-1024];
	add.f32 	%f120, %f118, %f119;
	ld.global.f32 	%f121, [%rd54];
	add.f32 	%f122, %f120, %f121;
	ld.global.f32 	%f123, [%rd54+1024];
	add.f32 	%f124, %f122, %f123;
	ld.global.f32 	%f125, [%rd54+2048];
	add.f32 	%f126, %f124, %f125;
	ld.global.f32 	%f127, [%rd54+3072];
	add.f32 	%f128, %f126, %f127;
	ld.global.f32 	%f129, [%rd54+4096];
	add.f32 	%f130, %f128, %f129;
	ld.global.f32 	%f131, [%rd54+5120];
	add.f32 	%f132, %f130, %f131;
	ld.global.f32 	%f133, [%rd54+6144];
	add.f32 	%f134, %f132, %f133;
	ld.global.f32 	%f135, [%rd54+7168];
	add.f32 	%f326, %f134, %f135;
	add.s32 	%r167, %r167, 4096;
	add.s32 	%r165, %r165, 16;
	add.s64 	%rd54, %rd54, 16384;
	setp.ne.s32 	%p10, %r165, 0;
	@%p10 bra 	$L__BB7_35;
$L__BB7_36:
	setp.eq.s32 	%p11, %r26, 0;
	@%p11 bra 	$L__BB7_45;
	and.b32  	%r33, %r25, 7;
	setp.lt.u32 	%p12, %r26, 8;
	@%p12 bra 	$L__BB7_39;
	cvt.u64.u32 	%rd30, %r167;
	add.s64 	%rd31, %rd53, %rd30;
	shl.b64 	%rd32, %rd31, 2;
	add.s64 	%rd33, %rd2, %rd32;
	ld.global.f32 	%f137, [%rd33];
	add.f32 	%f138, %f326, %f137;
	ld.global.f32 	%f139, [%rd33+1024];
	add.f32 	%f140, %f138, %f139;
	ld.global.f32 	%f141, [%rd33+2048];
	add.f32 	%f142, %f140, %f141;
	ld.global.f32 	%f143, [%rd33+3072];
	add.f32 	%f144, %f142, %f143;
	ld.global.f32 	%f145, [%rd33+4096];
	add.f32 	%f146, %f144, %f145;
	ld.global.f32 	%f147, [%rd33+5120];
	add.f32 	%f148, %f146, %f147;
	ld.global.f32 	%f149, [%rd33+6144];
	add.f32 	%f150, %f148, %f149;
	ld.global.f32 	%f151, [%rd33+7168];
	add.f32 	%f326, %f150, %f151;
	add.s32 	%r167, %r167, 2048;
$L__BB7_39:
	setp.eq.s32 	%p13, %r33, 0;
	@%p13 bra 	$L__BB7_45;
	and.b32  	%r36, %r25, 3;
	setp.lt.u32 	%p14, %r33, 4;
	@%p14 bra 	$L__BB7_42;
	cvt.u64.u32 	%rd34, %r167;
	add.s64 	%rd35, %rd53, %rd34;
	shl.b64 	%rd36, %rd35, 2;
	add.s64 	%rd37, %rd2, %rd36;
	ld.global.f32 	%f153, [%rd37];
	add.f32 	%f154, %f326, %f153;
	ld.global.f32 	%f155, [%rd37+1024];
	add.f32 	%f156, %f154, %f155;
	ld.global.f32 	%f157, [%rd37+2048];
	add.f32 	%f158, %f156, %f157;
	ld.global.f32 	%f159, [%rd37+3072];
	add.f32 	%f326, %f158, %f159;
	add.s32 	%r167, %r167, 1024;
$L__BB7_42:
	setp.eq.s32 	%p15, %r36, 0;
	@%p15 bra 	$L__BB7_45;
	cvt.u64.u32 	%rd38, %r167;
	add.s64 	%rd39, %rd53, %rd38;
	shl.b64 	%rd40, %rd39, 2;
	add.s64 	%rd55, %rd2, %rd40;
	neg.s32 	%r170, %r36;
$L__BB7_44:
	.pragma "nounroll";
	ld.global.f32 	%f160, [%rd55];
	add.f32 	%f326, %f326, %f160;
	add.s64 	%rd55, %rd55, 1024;
	add.s32 	%r170, %r170, 1;
	setp.ne.s32 	%p16, %r170, 0;
	@%p16 bra 	$L__BB7_44;
$L__BB7_45:
	// begin inline asm
	mov.u32 %r53, %laneid;
	// end inline asm
	mov.b32 	%r55, %f326;
	mov.b32 	%r56, 1;
	mov.b32 	%r77, 31;
	mov.b32 	%r78, -1;
	// begin inline asm
	shfl.sync.down.b32 %r54, %r55, %r56, %r77, %r78;
	// end inline asm
	setp.gt.s32 	%p17, %r53, 30;
	mov.b32 	%f161, %r54;
	add.f32 	%f162, %f326, %f161;
	selp.f32 	%f163, %f326, %f162, %p17;
	mov.b32 	%r60, %f163;
	mov.b32 	%r61, 2;
	// begin inline asm
	shfl.sync.down.b32 %r59, %r60, %r61, %r77, %r78;
	// end inline asm
	setp.gt.s32 	%p18, %r53, 29;
	mov.b32 	%f164, %r59;
	add.f32 	%f165, %f163, %f164;
	selp.f32 	%f166, %f163, %f165, %p18;
	mov.b32 	%r65, %f166;
	mov.b32 	%r66, 4;
	// begin inline asm
	shfl.sync.down.b32 %r64, %r65, %r66, %r77, %r78;
	// end inline asm
	setp.gt.s32 	%p19, %r53, 27;
	mov.b32 	%f167, %r64;
	add.f32 	%f168, %f166, %f167;
	selp.f32 	%f169, %f166, %f168, %p19;
	mov.b32 	%r70, %f169;
	mov.b32 	%r71, 8;
	// begin inline asm
	shfl.sync.down.b32 %r69, %r70, %r71, %r77, %r78;
	// end inline asm
	setp.gt.s32 	%p20, %r53, 23;
	mov.b32 	%f170, %r69;
	add.f32 	%f171, %f169, %f170;
	selp.f32 	%f172, %f169, %f171, %p20;
	mov.b32 	%r75, %f172;
	mov.b32 	%r76, 16;
	// begin inline asm
	shfl.sync.down.b32 %r74, %r75, %r76, %r77, %r78;
	// end inline asm
	setp.gt.s32 	%p21, %r53, 15;
	mov.b32 	%f173, %r74;
	add.f32 	%f38, %f172, %f173;
	selp.f32 	%f327, %f172, %f38, %p21;
	setp.ne.s32 	%p22, %r53, 0;
	@%p22 bra 	$L__BB7_47;
	shr.u32 	%r79, %r24, 3;
	and.b32  	%r80, %r79, 124;
	mov.u32 	%r81, _ZZN3cub18CUB_300001_SM_10006detail6reduce28DeviceReduceSingleTileKernelINS2_10policy_hubIfyN4cuda3std3__44plusIfEEE10Policy1000EN6thrust24THRUST_300001_SM_1000_NS10device_ptrIfEEPfyS9_ffNS7_10__identityEEEvT0_T1_T2_T3_T4_T6_E12temp_storage;
	add.s32 	%r82, %r81, %r80;
	st.shared.f32 	[%r82+8], %f38;
$L__BB7_47:
	bar.sync 	0;
	setp.ne.s32 	%p23, %r24, 0;
	@%p23 bra 	$L__BB7_49;
	ld.shared.f32 	%f174, [_ZZN3cub18CUB_300001_SM_10006detail6reduce28DeviceReduceSingleTileKernelINS2_10policy_hubIfyN4cuda3std3__44plusIfEEE10Policy1000EN6thrust24THRUST_300001_SM_1000_NS10device_ptrIfEEPfyS9_ffNS7_10__identityEEEvT0_T1_T2_T3_T4_T6_E12temp_storage+12];
	add.f32 	%f175, %f327, %f174;
	ld.shared.f32 	%f176, [_ZZN3cub18CUB_300001_SM_10006detail6reduce28DeviceReduceSingleTileKernelINS2_10policy_hubIfyN4cuda3std3__44plusIfEEE10Policy1000EN6thrust24THRUST_300001_SM_1000_NS10device_ptrIfEEPfyS9_ffNS7_10__identityEEEvT0_T1_T2_T3_T4_T6_E12temp_storage+16];
	add.f32 	%f177, %f175, %f176;
	ld.shared.f32 	%f178, [_ZZN3cub18CUB_300001_SM_10006detail6reduce28DeviceReduceSingleTileKernelINS2_10policy_hubIfyN4cuda3std3__44plusIfEEE10Policy1000EN6thrust24THRUST_300001_SM_1000_NS10device_ptrIfEEPfyS9_ffNS7_10__identityEEEvT0_T1_T2_T3_T4_T6_E12temp_storage+20];
	add.f32 	%f179, %f177, %f178;
	ld.shared.f32 	%f180, [_ZZN3cub18CUB_300001_SM_10006detail6reduce28DeviceReduceSingleTileKernelINS2_10policy_hubIfyN4cuda3std3__44plusIfEEE10Policy1000EN6thrust24THRUST_300001_SM_1000_NS10device_ptrIfEEPfyS9_ffNS7_10__identityEEEvT0_T1_T2_T3_T4_T6_E12temp_storage+24];
	add.f32 	%f181, %f179, %f180;
	ld.shared.f32 	%f182, [_ZZN3cub18CUB_300001_SM_10006detail6reduce28DeviceReduceSingleTileKernelINS2_10policy_hubIfyN4cuda3std3__44plusIfEEE10Policy1000EN6thrust24THRUST_300001_SM_1000_NS10device_ptrIfEEPfyS9_ffNS7_10__identityEEEvT0_T1_T2_T3_T4_T6_E12temp_storage+28];
	add.f32 	%f183, %f181, %f182;
	ld.shared.f32 	%f184, [_ZZN3cub18CUB_300001_SM_10006detail6reduce28DeviceReduceSingleTileKernelINS2_10policy_hubIfyN4cuda3std3__44plusIfEEE10Policy1000EN6thrust24THRUST_300001_SM_1000_NS10device_ptrIfEEPfyS9_ffNS7_10__identityEEEvT0_T1_T2_T3_T4_T6_E12temp_storage+32];
	add.f32 	%f185, %f183, %f184;
	ld.shared.f32 	%f186, [_ZZN3cub18CUB_300001_SM_10006detail6reduce28DeviceReduceSingleTileKernelINS2_10policy_hubIfyN4cuda3std3__44plusIfEEE10Policy1000EN6thrust24THRUST_300001_SM_1000_NS10device_ptrIfEEPfyS9_ffNS7_10__identityEEEvT0_T1_T2_T3_T4_T6_E12temp_storage+36];
	add.f32 	%f327, %f185, %f186;
$L__BB7_49:
	mov.u32 	%r155, %tid.x;
	setp.ne.s32 	%p57, %r155, 0;
	@%p57 bra 	$L__BB7_51;
	add.f32 	%f305, %f42, %f327;
	st.global.f32 	[%rd1], %f305;
$L__BB7_51:
	ret;

}
	// .globl	_ZN3cub18CUB_300001_SM_10006detail6reduce18DeviceReduceKernelINS2_10policy_hubIfyN4cuda3std3__44plusIfEEE10Policy1000EN6thrust24THRUST_300001_SM_1000_NS10device_ptrIfEEyS9_fNS7_10__identityEEEvT0_PT3_T1_NS0_13GridEvenShareISK_EET2_T4_
.visible .entry _ZN3cub18CUB_300001_SM_10006detail6reduce18DeviceReduceKernelINS2_10policy_hubIfyN4cuda3std3__44plusIfEEE10Policy1000EN6thrust24THRUST_300001_SM_1000_NS10device_ptrIfEEyS9_fNS7_10__identityEEEvT0_PT3_T1_NS0_13GridEvenShareISK_EET2_T4_(
	.param .align 8 .b8 _ZN3cub18CUB_300001_SM_10006detail6reduce18DeviceReduceKernelINS2_10policy_hubIfyN4cuda3std3__44plusIfEEE10Policy1000EN6thrust24THRUST_300001_SM_1000_NS10device_ptrIfEEyS9_fNS7_10__identityEEEvT0_PT3_T1_NS0_13GridEvenShareISK_EET2_T4__param_0[8],
	.param .u64 .ptr .align 1 _ZN3cub18CUB_300001_SM_10006detail6reduce18DeviceReduceKernelINS2_10policy_hubIfyN4cuda3std3__44plusIfEEE10Policy1000EN6thrust24THRUST_300001_SM_1000_NS10device_ptrIfEEyS9_fNS7_10__identityEEEvT0_PT3_T1_NS0_13GridEvenShareISK_EET2_T4__param_1,
	.param .u64 _ZN3cub18CUB_300001_SM_10006detail6reduce18DeviceReduceKernelINS2_10policy_hubIfyN4cuda3std3__44plusIfEEE10Policy1000EN6thrust24THRUST_300001_SM_1000_NS10device_ptrIfEEyS9_fNS7_10__identityEEEvT0_PT3_T1_NS0_13GridEvenShareISK_EET2_T4__param_2,
	.param .align 8 .b8 _ZN3cub18CUB_300001_SM_10006detail6reduce18DeviceReduceKernelINS2_10policy_hubIfyN4cuda3std3__44plusIfEEE10Policy1000EN6thrust24THRUST_300001_SM_1000_NS10device_ptrIfEEyS9_fNS7_10__identityEEEvT0_PT3_T1_NS0_13GridEvenShareISK_EET2_T4__param_3[72],
	.param .align 1 .b8 _ZN3cub18CUB_300001_SM_10006detail6reduce18DeviceReduceKernelINS2_10policy_hubIfyN4cuda3std3__44plusIfEEE10Policy1000EN6thrust24THRUST_300001_SM_1000_NS10device_ptrIfEEyS9_fNS7_10__identityEEEvT0_PT3_T1_NS0_13GridEvenShareISK_EET2_T4__param_4[1],
	.param .align 1 .b8 _ZN3cub18CUB_300001_SM_10006detail6reduce18DeviceReduceKernelINS2_10policy_hubIfyN4cuda3std3__44plusIfEEE10Policy1000EN6thrust24THRUST_300001_SM_1000_NS10device_ptrIfEEyS9_fNS7_10__identityEEEvT0_PT3_T1_NS0_13GridEvenShareISK_EET2_T4__param_5[1]
)
.maxntid 256
{
	.reg .pred 	%p<57>;
	.reg .b16 	%rs<4>;
	.reg .b32 	%r<206>;
	.reg .b32 	%f<324>;
	.reg .b64 	%rd<78>;
	// demoted variable
	.shared .align 4 .b8 _ZZN3cub18CUB_300001_SM_10006detail6reduce18DeviceReduceKernelINS2_10policy_hubIfyN4cuda3std3__44plusIfEEE10Policy1000EN6thrust24THRUST_300001_SM_1000_NS10device_ptrIfEEyS9_fNS7_10__identityEEEvT0_PT3_T1_NS0_13GridEvenShareISK_EET2_T4_E12temp_storage[44];
	ld.param.u64 	%rd1, [_ZN3cub18CUB_300001_SM_10006detail6reduce18DeviceReduceKernelINS2_10policy_hubIfyN4cuda3std3__44plusIfEEE10Policy1000EN6thrust24THRUST_300001_SM_1000_NS10device_ptrIfEEyS9_fNS7_10__identityEEEvT0_PT3_T1_NS0_13GridEvenShareISK_EET2_T4__param_3+32];
	ld.param.u32 	%r1, [_ZN3cub18CUB_300001_SM_10006detail6reduce18DeviceReduceKernelINS2_10policy_hubIfyN4cuda3std3__44plusIfEEE10Policy1000EN6thrust24THRUST_300001_SM_1000_NS10device_ptrIfEEyS9_fNS7_10__identityEEEvT0_PT3_T1_NS0_13GridEvenShareISK_EET2_T4__param_3+40];
	ld.param.u64 	%rd25, [_ZN3cub18CUB_300001_SM_10006detail6reduce18DeviceReduceKernelINS2_10policy_hubIfyN4cuda3std3__44plusIfEEE10Policy1000EN6thrust24THRUST_300001_SM_1000_NS10device_ptrIfEEyS9_fNS7_10__identityEEEvT0_PT3_T1_NS0_13GridEvenShareISK_EET2_T4__param_0];
	cvta.to.global.u64 	%rd2, %rd25;
	mov.u32 	%r2, %ctaid.x;
	shl.b32 	%r50, %r1, 12;
	cvt.s64.s32 	%rd3, %r50;
	shl.b32 	%r51, %r2, 12;
	cvt.u64.u32 	%rd4, %r51;
	sub.s64 	%rd5, %rd1, %rd4;
	setp.gt.u64 	%p1, %rd5, 4095;
	@%p1 bra 	$L__BB8_25;
	cvt.u32.u64 	%r112, %rd4;
	cvt.u32.u64 	%r3, %rd1;
	sub.s32 	%r4, %r3, %r112;
	mov.u32 	%r5, %tid.x;
	setp.ge.s32 	%p23, %r5, %r4;
	mov.f32 	%f312, 0f00000000;
	mov.u32 	%r193, %r5;
	@%p23 bra 	$L__BB8_3;
	add.s32 	%r114, %r112, %r5;
	mul.wide.u32 	%rd51, %r114, 4;
	add.s64 	%rd52, %rd2, %rd51;
	ld.global.f32 	%f312, [%rd52];
	add.s32 	%r193, %r5, 256;
$L__BB8_3:
	setp.ge.s32 	%p24, %r193, %r4;
	@%p24 bra 	$L__BB8_16;
	not.b32 	%r116, %r193;
	add.s32 	%r117, %r116, %r3;
	sub.s32 	%r118, %r117, %r112;
	shr.u32 	%r119, %r118, 8;
	add.s32 	%r8, %r119, 1;
	and.b32  	%r9, %r8, 15;
	setp.lt.u32 	%p25, %r118, 3840;
	@%p25 bra 	$L__BB8_7;
	and.b32  	%r120, %r8, 33554416;
	neg.s32 	%r191, %r120;
	mul.wide.u32 	%rd53, %r2, 16384;
	mul.wide.u32 	%rd54, %r193, 4;
	or.b64  	%rd55, %rd53, %rd54;
	add.s64 	%rd56, %rd55, %rd2;
	add.s64 	%rd72, %rd56, 8192;
$L__BB8_6:
	.pragma "nounroll";
	ld.global.f32 	%f187, [%rd72+-8192];
	add.f32 	%f188, %f312, %f187;
	ld.global.f32 	%f189, [%rd72+-7168];
	add.f32 	%f190, %f188, %f189;
	ld.global.f32 	%f191, [%rd72+-6144];
	add.f32 	%f192, %f190, %f191;
	ld.global.f32 	%f193, [%rd72+-5120];
	add.f32 	%f194, %f192, %f193;
	ld.global.f32 	%f195, [%rd72+-4096];
	add.f32 	%f196, %f194, %f195;
	ld.global.f32 	%f197, [%rd72+-3072];
	add.f32 	%f198, %f196, %f197;
	ld.global.f32 	%f199, [%rd72+-2048];
	add.f32 	%f200, %f198, %f199;
	ld.global.f32 	%f201, [%rd72+-1024];
	add.f32 	%f202, %f200, %f201;
	ld.global.f32 	%f203, [%rd72];
	add.f32 	%f204, %f202, %f203;
	ld.global.f32 	%f205, [%rd72+1024];
	add.f32 	%f206, %f204, %f205;
	ld.global.f32 	%f207, [%rd72+2048];
	add.f32 	%f208, %f206, %f207;
	ld.global.f32 	%f209, [%rd72+3072];
	add.f32 	%f210, %f208, %f209;
	ld.global.f32 	%f211, [%rd72+4096];
	add.f32 	%f212, %f210, %f211;
	ld.global.f32 	%f213, [%rd72+5120];
	add.f32 	%f214, %f212, %f213;
	ld.global.f32 	%f215, [%rd72+6144];
	add.f32 	%f216, %f214, %f215;
	ld.global.f32 	%f217, [%rd72+7168];
	add.f32 	%f312, %f216, %f217;
	add.s32 	%r193, %r193, 4096;
	add.s32 	%r191, %r191, 16;
	add.s64 	%rd72, %rd72, 16384;
	setp.ne.s32 	%p26, %r191, 0;
	@%p26 bra 	$L__BB8_6;
$L__BB8_7:
	setp.eq.s32 	%p27, %r9, 0;
	@%p27 bra 	$L__BB8_16;
	and.b32  	%r16, %r8, 7;
	setp.lt.u32 	%p28, %r9, 8;
	@%p28 bra 	$L__BB8_10;
	cvt.s64.s32 	%rd57, %r193;
	add.s64 	%rd58, %rd57, %rd4;
	shl.b64 	%rd59, %rd58, 2;
	add.s64 	%rd60, %rd2, %rd59;
	ld.global.f32 	%f219, [%rd60];
	add.f32 	%f220, %f312, %f219;
	ld.global.f32 	%f221, [%rd60+1024];
	add.f32 	%f222, %f220, %f221;
	ld.global.f32 	%f223, [%rd60+2048];
	add.f32 	%f224, %f222, %f223;
	ld.global.f32 	%f225, [%rd60+3072];
	add.f32 	%f226, %f224, %f225;
	ld.global.f32 	%f227, [%rd60+4096];
	add.f32 	%f228, %f226, %f227;
	ld.global.f32 	%f229, [%rd60+5120];
	add.f32 	%f230, %f228, %f229;
	ld.global.f32 	%f231, [%rd60+6144];
	add.f32 	%f232, %f230, %f231;
	ld.global.f32 	%f233, [%rd60+7168];
	add.f32 	%f312, %f232, %f233;
	add.s32 	%r193, %r193, 2048;
$L__BB8_10:
	setp.eq.s32 	%p29, %r16, 0;
	@%p29 bra 	$L__BB8_16;
	and.b32  	%r19, %r8, 3;
	setp.lt.u32 	%p30, %r16, 4;
	@%p30 bra 	$L__BB8_13;
	cvt.s64.s32 	%rd61, %r193;
	add.s64 	%rd62, %rd61, %rd4;
	shl.b64 	%rd63, %rd62, 2;
	add.s64 	%rd64, %rd2, %rd63;
	ld.global.f32 	%f235, [%rd64];
	add.f32 	%f236, %f312, %f235;
	ld.global.f32 	%f237, [%rd64+1024];
	add.f32 	%f238, %f236, %f237;
	ld.global.f32 	%f239, [%rd64+2048];
	add.f32 	%f240, %f238, %f239;
	ld.global.f32 	%f241, [%rd64+3072];
	add.f32 	%f312, %f240, %f241;
	add.s32 	%r193, %r193, 1024;
$L__BB8_13:
	setp.eq.s32 	%p31, %r19, 0;
	@%p31 bra 	$L__BB8_16;
	mul.wide.u32 	%rd65, %r2, 16384;
	add.s64 	%rd9, %rd2, %rd65;
	neg.s32 	%r196, %r19;
$L__BB8_15:
	.pragma "nounroll";
	mul.wide.s32 	%rd66, %r193, 4;
	add.s64 	%rd67, %rd9, %rd66;
	ld.global.f32 	%f242, [%rd67];
	add.f32 	%f312, %f312, %f242;
	add.s32 	%r193, %r193, 256;
	add.s32 	%r196, %r196, 1;
	setp.ne.s32 	%p32, %r196, 0;
	@%p32 bra 	$L__BB8_15;
$L__BB8_16:
	setp.lt.s32 	%p33, %r4, 256;
	@%p33 bra 	$L__BB8_21;
	// begin inline asm
	mov.u32 %r159, %laneid;
	// end inline asm
	mov.b32 	%r161, %f312;
	mov.b32 	%r162, 1;
	mov.b32 	%r183, 31;
	mov.b32 	%r184, -1;
	// begin inline asm
	shfl.sync.down.b32 %r160, %r161, %r162, %r183, %r184;
	// end inline asm
	setp.gt.s32 	%p49, %r159, 30;
	mov.b32 	%f277, %r160;
	add.f32 	%f278, %f312, %f277;
	selp.f32 	%f279, %f312, %f278, %p49;
	mov.b32 	%r166, %f279;
	mov.b32 	%r167, 2;
	// begin inline asm
	shfl.sync.down.b32 %r165, %r166, %r167, %r183, %r184;
	// end inline asm
	setp.gt.s32 	%p50, %r159, 29;
	mov.b32 	%f280, %r165;
	add.f32 	%f281, %f279, %f280;
	selp.f32 	%f282, %f279, %f281, %p50;
	mov.b32 	%r171, %f282;
	mov.b32 	%r172, 4;
	// begin inline asm
	shfl.sync.down.b32 %r170, %r171, %r172, %r183, %r184;
	// end inline asm
	setp.gt.s32 	%p51, %r159, 27;
	mov.b32 	%f283, %r170;
	add.f32 	%f284, %f282, %f283;
	selp.f32 	%f285, %f282, %f284, %p51;
	mov.b32 	%r176, %f285;
	mov.b32 	%r177, 8;
	// begin inline asm
	shfl.sync.down.b32 %r175, %r176, %r177, %r183, %r184;
	// end inline asm
	setp.gt.s32 	%p52, %r159, 23;
	mov.b32 	%f286, %r175;
	add.f32 	%f287, %f285, %f286;
	selp.f32 	%f288, %f285, %f287, %p52;
	mov.b32 	%r181, %f288;
	mov.b32 	%r182, 16;
	// begin inline asm
	shfl.sync.down.b32 %r180, %r181, %r182, %r183, %r184;
	// end inline asm
	setp.gt.s32 	%p53, %r159, 15;
	mov.b32 	%f289, %r180;
	add.f32 	%f16, %f288, %f289;
	selp.f32 	%f323, %f288, %f16, %p53;
	setp.ne.s32 	%p54, %r159, 0;
	@%p54 bra 	$L__BB8_19;
	shr.u32 	%r185, %r5, 3;
	and.b32  	%r186, %r185, 124;
	mov.u32 	%r187, _ZZN3cub18CUB_300001_SM_10006detail6reduce18DeviceReduceKernelINS2_10policy_hubIfyN4cuda3std3__44plusIfEEE10Policy1000EN6thrust24THRUST_300001_SM_1000_NS10device_ptrIfEEyS9_fNS7_10__identityEEEvT0_PT3_T1_NS0_13GridEvenShareISK_EET2_T4_E12temp_storage;
	add.s32 	%r188, %r187, %r186;
	st.shared.f32 	[%r188+8], %f16;
$L__BB8_19:
	bar.sync 	0;
	setp.ne.s32 	%p55, %r5, 0;
	@%p55 bra 	$L__BB8_46;
	ld.shared.f32 	%f290, [_ZZN3cub18CUB_300001_SM_10006detail6reduce18DeviceReduceKernelINS2_10policy_hubIfyN4cuda3std3__44plusIfEEE10Policy1000EN6thrust24THRUST_300001_SM_1000_NS10device_ptrIfEEyS9_fNS7_10__identityEEEvT0_PT3_T1_NS0_13GridEvenShareISK_EET2_T4_E12temp_storage+12];
	add.f32 	%f291, %f323, %f290;
	ld.shared.f32 	%f292, [_ZZN3cub18CUB_300001_SM_10006detail6reduce18DeviceReduceKernelINS2_10policy_hubIfyN4cuda3std3__44plusIfEEE10Policy1000EN6thrust24THRUST_300001_SM_1000_NS10device_ptrIfEEyS9_fNS7_10__identityEEEvT0_PT3_T1_NS0_13GridEvenShareISK_EET2_T4_E12temp_storage+16];
	add.f32 	%f293, %f291, %f292;
	ld.shared.f32 	%f294, [_ZZN3cub18CUB_300001_SM_10006detail6reduce18DeviceReduceKernelINS2_10policy_hubIfyN4cuda3std3__44plusIfEEE10Policy1000EN6thrust24THRUST_300001_SM_1000_NS10device_ptrIfEEyS9_fNS7_10__identityEEEvT0_PT3_T1_NS0_13GridEvenShareISK_EET2_T4_E12temp_storage+20];
	add.f32 	%f295, %f293, %f294;
	ld.shared.f32 	%f296, [_ZZN3cub18CUB_300001_SM_10006detail6reduce18DeviceReduceKernelINS2_10policy_hubIfyN4cuda3std3__44plusIfEEE10Policy1000EN6thrust24THRUST_300001_SM_1000_NS10device_ptrIfEEyS9_fNS7_10__identityEEEvT0_PT3_T1_NS0_13GridEvenShareISK_EET2_T4_E12temp_storage+24];
	add.f32 	%f297, %f295, %f296;
	ld.shared.f32 	%f298, [_ZZN3cub18CUB_300001_SM_10006detail6reduce18DeviceReduceKernelINS2_10policy_hubIfyN4cuda3std3__44plusIfEEE10Policy1000EN6thrust24THRUST_300001_SM_1000_NS10device_ptrIfEEyS9_fNS7_10__identityEEEvT0_PT3_T1_NS0_13GridEvenShareISK_EET2_T4_E12temp_storage+28];
	add.f32 	%f299, %f297, %f298;
	ld.shared.f32 	%f300, [_ZZN3cub18CUB_300001_SM_10006detail6reduce18DeviceReduceKernelINS2_10policy_hubIfyN4cuda3std3__44plusIfEEE10Policy1000EN6thrust24THRUST_300001_SM_1000_NS10device_ptrIfEEyS9_fNS7_10__identityEEEvT0_PT3_T1_NS0_13GridEvenShareISK_EET2_T4_E12temp_storage+32];
	add.f32 	%f301, %f299, %f300;
	ld.shared.f32 	%f302, [_ZZN3cub18CUB_300001_SM_10006detail6reduce18DeviceReduceKernelINS2_10policy_hubIfyN4cuda3std3__44plusIfEEE10Policy1000EN6thrust24THRUST_300001_SM_1000_NS10device_ptrIfEEyS9_fNS7_10__identityEEEvT0_PT3_T1_NS0_13GridEvenShareISK_EET2_T4_E12temp_storage+36];
	add.f32 	%f323, %f301, %f302;
	bra.uni 	$L__BB8_46;
$L__BB8_21:
	// begin inline asm
	mov.u32 %r121, %laneid;
	// end inline asm
	and.b32  	%r147, %r5, 992;
	add.s32 	%r148, %r147, 32;
	setp.gt.s32 	%p34, %r148, %r4;
	not.b32 	%r149, %r147;
	add.s32 	%r150, %r4, %r149;
	selp.b32 	%r145, %r150, 31, %p34;
	mov.b32 	%r123, %f312;
	mov.b32 	%r124, 1;
	mov.b32 	%r146, -1;
	// begin inline asm
	shfl.sync.down.b32 %r122, %r123, %r124, %r145, %r146;
	// end inline asm
	setp.lt.s32 	%p35, %r121, %r145;
	mov.b32 	%f243, %r122;
	add.f32 	%f244, %f312, %f243;
	selp.f32 	%f245, %f244, %f312, %p35;
	mov.b32 	%r128, %f245;
	mov.b32 	%r129, 2;
	// begin inline asm
	shfl.sync.down.b32 %r127, %r128, %r129, %r145, %r146;
	// end inline asm
	add.s32 	%r151, %r121, 2;
	setp.gt.s32 	%p36, %r151, %r145;
	mov.b32 	%f246, %r127;
	add.f32 	%f247, %f245, %f246;
	selp.f32 	%f248, %f245, %f247, %p36;
	mov.b32 	%r133, %f248;
	mov.b32 	%r134, 4;
	// begin inline asm
	shfl.sync.down.b32 %r132, %r133, %r134, %r145, %r146;
	// end inline asm
	add.s32 	%r152, %r121, 4;
	setp.gt.s32 	%p37, %r152, %r145;
	mov.b32 	%f249, %r132;
	add.f32 	%f250, %f248, %f249;
	selp.f32 	%f251, %f248, %f250, %p37;
	mov.b32 	%r138, %f251;
	mov.b32 	%r139, 8;
	// begin inline asm
	shfl.sync.down.b32 %r137, %r138, %r139, %r145, %r146;
	// end inline asm
	add.s32 	%r153, %r121, 8;
	setp.gt.s32 	%p38, %r153, %r145;
	mov.b32 	%f252, %r137;
	add.f32 	%f253, %f251, %f252;
	selp.f32 	%f254, %f251, %f253, %p38;
	mov.b32 	%r143, %f254;
	mov.b32 	%r144, 16;
	// begin inline asm
	shfl.sync.down.b32 %r142, %r143, %r144, %r145, %r146;
	// end inline asm
	add.s32 	%r154, %r121, 16;
	setp.gt.s32 	%p39, %r154, %r145;
	mov.b32 	%f255, %r142;
	add.f32 	%f256, %f254, %f255;
	selp.f32 	%f323, %f254, %f256, %p39;
	setp.ne.s32 	%p40, %r121, 0;
	@%p40 bra 	$L__BB8_23;
	shr.u32 	%r155, %r5, 3;
	and.b32  	%r156, %r155, 124;
	mov.u32 	%r157, _ZZN3cub18CUB_300001_SM_10006detail6reduce18DeviceReduceKernelINS2_10policy_hubIfyN4cuda3std3__44plusIfEEE10Policy1000EN6thrust24THRUST_300001_SM_1000_NS10device_ptrIfEEyS9_fNS7_10__identityEEEvT0_PT3_T1_NS0_13GridEvenShareISK_EET2_T4_E12temp_storage;
	add.s32 	%r158, %r157, %r156;
	st.shared.f32 	[%r158+8], %f323;
$L__BB8_23:
	bar.sync 	0;
	setp.ne.s32 	%p41, %r5, 0;
	@%p41 bra 	$L__BB8_46;
	setp.gt.s32 	%p42, %r4, 32;
	ld.shared.f32 	%f257, [_ZZN3cub18CUB_300001_SM_10006detail6reduce18DeviceReduceKernelINS2_10policy_hubIfyN4cuda3std3__44plusIfEEE10Policy1000EN6thrust24THRUST_300001_SM_1000_NS10device_ptrIfEEyS9_fNS7_10__identityEEEvT0_PT3_T1_NS0_13GridEvenShareISK_EET2_T4_E12temp_storage+12];
	add.f32 	%f258, %f323, %f257;
	selp.f32 	%f259, %f258, %f323, %p42;
	setp.gt.s32 	%p43, %r4, 64;
	ld.shared.f32 	%f260, [_ZZN3cub18CUB_300001_SM_10006detail6reduce18DeviceReduceKernelINS2_10policy_hubIfyN4cuda3std3__44plusIfEEE10Policy1000EN6thrust24THRUST_300001_SM_1000_NS10device_ptrIfEEyS9_fNS7_10__identityEEEvT0_PT3_T1_NS0_13GridEvenShareISK_EET2_T4_E12temp_storage+16];
	add.f32 	%f261, %f260, %f259;
	selp.f32 	%f262, %f261, %f259, %p43;
	setp.gt.s32 	%p44, %r4, 96;
	ld.shared.f32 	%f263, [_ZZN3cub18CUB_300001_SM_10006detail6reduce18DeviceReduceKernelINS2_10policy_hubIfyN4cuda3std3__44plusIfEEE10Policy1000EN6thrust24THRUST_300001_SM_1000_NS10device_ptrIfEEyS9_fNS7_10__identityEEEvT0_PT3_T1_NS0_13GridEvenShareISK_EET2_T4_E12temp_storage+20];
	add.f32 	%f264, %f263, %f262;
	selp.f32 	%f265, %f264, %f262, %p44;
	setp.gt.s32 	%p45, %r4, 128;
	ld.shared.f32 	%f266, [_ZZN3cub18CUB_300001_SM_10006detail6reduce18DeviceReduceKernelINS2_10policy_hubIfyN4cuda3std3__44plusIfEEE10Policy1000EN6thrust24THRUST_300001_SM_1000_NS10device_ptrIfEEyS9_fNS7_10__identityEEEvT0_PT3_T1_NS0_13GridEvenShareISK_EET2_T4_E12temp_storage+24];
	add.f32 	%f267, %f266, %f265;
	selp.f32 	%f268, %f267, %f265, %p45;
	setp.gt.s32 	%p46, %r4, 160;
	ld.shared.f32 	%f269, [_ZZN3cub18CUB_300001_SM_10006detail6reduce18DeviceReduceKernelINS2_10policy_hubIfyN4cuda3std3__44plusIfEEE10Policy1000EN6thrust24THRUST_300001_SM_1000_NS10device_ptrIfEEyS9_fNS7_10__identityEEEvT0_PT3_T1_NS0_13GridEvenShareISK_EET2_T4_E12temp_storage+28];
	add.f32 	%f270, %f269, %f268;
	selp.f32 	%f271, %f270, %f268, %p46;
	setp.gt.s32 	%p47, %r4, 192;
	ld.shared.f32 	%f272, [_ZZN3cub18CUB_300001_SM_10006detail6reduce18DeviceReduceKernelINS2_10policy_hubIfyN4cuda3std3__44plusIfEEE10Policy1000EN6thrust24THRUST_300001_SM_1000_NS10device_ptrIfEEyS9_fNS7_10__identityEEEvT0_PT3_T1_NS0_13GridEvenShareISK_EET2_T4_E12temp_storage+32];
	add.f32 	%f273, %f272, %f271;
	selp.f32 	%f274, %f273, %f271, %p47;
	setp.gt.s32 	%p48, %r4, 224;
	ld.shared.f32 	%f275, [_ZZN3cub18CUB_300001_SM_10006detail6reduce18DeviceReduceKernelINS2_10policy_hubIfyN4cuda3std3__44plusIfEEE10Policy1000EN6thrust24THRUST_300001_SM_1000_NS10device_ptrIfEEyS9_fNS7_10__identityEEEvT0_PT3_T1_NS0_13GridEvenShareISK_EET2_T4_E12temp_storage+36];
	add.f32 	%f276, %f275, %f274;
	selp.f32 	%f323, %f276, %f274, %p48;
	bra.uni 	$L__BB8_46;
$L__BB8_25:
	cvt.u32.u64 	%r52, %rd4;
	mov.u32 	%r27, %tid.x;
	add.s32 	%r53, %r27, %r52;
	mul.wide.u32 	%rd26, %r53, 4;
	add.s64 	%rd27, %rd2, %rd26;
	ld.global.f32 	%f41, [%rd27];
	ld.global.f32 	%f42, [%rd27+1024];
	ld.global.f32 	%f43, [%rd27+2048];
	ld.global.f32 	%f44, [%rd27+3072];
	ld.global.f32 	%f45, [%rd27+4096];
	ld.global.f32 	%f46, [%rd27+5120];
	ld.global.f32 	%f47, [%rd27+6144];
	ld.global.f32 	%f48, [%rd27+7168];
	ld.global.f32 	%f49, [%rd27+8192];
	ld.global.f32 	%f50, [%rd27+9216];
	ld.global.f32 	%f51, [%rd27+10240];
	ld.global.f32 	%f52, [%rd27+11264];
	ld.global.f32 	%f53, [%rd27+12288];
	ld.global.f32 	%f54, [%rd27+13312];
	ld.global.f32 	%f55, [%rd27+14336];
	ld.global.f32 	%f56, [%rd27+15360];
	add.f32 	%f57, %f41, %f42;
	add.f32 	%f58, %f43, %f44;
	add.f32 	%f59, %f45, %f46;
	add.f32 	%f60, %f47, %f48;
	add.f32 	%f61, %f49, %f50;
	add.f32 	%f62, %f51, %f52;
	add.f32 	%f63, %f53, %f54;
	add.f32 	%f64, %f55, %f56;
	add.f32 	%f65, %f57, %f58;
	add.f32 	%f66, %f59, %f60;
	add.f32 	%f67, %f61, %f62;
	add.f32 	%f68, %f63, %f64;
	add.f32 	%f69, %f65, %f66;
	add.f32 	%f70, %f67, %f68;
	add.f32 	%f322, %f69, %f70;
	setp.lt.u64 	%p2, %rd5, %rd3;
	@%p2 bra 	$L__BB8_42;
	cvt.u32.u64 	%r55, %rd3;
	cvt.u64.u32 	%rd28, %r27;
	add.s64 	%rd74, %rd4, %rd3;
	cvt.u32.u64 	%r28, %rd1;
	not.b32 	%r57, %r27;
	add.s32 	%r58, %r57, %r28;
	sub.s32 	%r59, %r58, %r55;
	sub.s32 	%r198, %r59, %r52;
	add.s64 	%rd29, %rd74, %rd28;
	shl.b64 	%rd30, %rd29, 2;
	add.s64 	%rd31, %rd30, %rd2;
	add.s64 	%rd73, %rd31, 8192;
	mov.b32 	%r199, 0;
	shl.b32 	%r60, %r1, 12;
	mov.u64 	%rd75, %rd4;
$L__BB8_27:
	cvt.s64.s32 	%rd15, %r60;
	add.s64 	%rd75, %rd75, %rd15;
	add.s64 	%rd32, %rd1, -4096;
	setp.gt.u64 	%p3, %rd75, %rd32;
	@%p3 bra 	$L__BB8_29;
	shl.b32 	%r61, %r1, 12;
	cvt.s64.s32 	%rd33, %r61;
	cvt.u64.u32 	%rd34, %r27;
	add.s64 	%rd35, %rd75, %rd34;
	shl.b64 	%rd36, %rd35, 2;
	add.s64 	%rd37, %rd2, %rd36;
	ld.global.f32 	%f71, [%rd37];
	ld.global.f32 	%f72, [%rd37+1024];
	ld.global.f32 	%f73, [%rd37+2048];
	ld.global.f32 	%f74, [%rd37+3072];
	ld.global.f32 	%f75, [%rd37+4096];
	ld.global.f32 	%f76, [%rd37+5120];
	ld.global.f32 	%f77, [%rd37+6144];
	ld.global.f32 	%f78, [%rd37+7168];
	ld.global.f32 	%f79, [%rd37+8192];
	ld.global.f32 	%f80, [%rd37+9216];
	ld.global.f32 	%f81, [%rd37+10240];
	ld.global.f32 	%f82, [%rd37+11264];
	ld.global.f32 	%f83, [%rd37+12288];
	ld.global.f32 	%f84, [%rd37+13312];
	ld.global.f32 	%f85, [%rd37+14336];
	ld.global.f32 	%f86, [%rd37+15360];
	add.f32 	%f87, %f322, %f71;
	add.f32 	%f88, %f72, %f73;
	add.f32 	%f89, %f74, %f75;
	add.f32 	%f90, %f76, %f77;
	add.f32 	%f91, %f78, %f79;
	add.f32 	%f92, %f80, %f81;
	add.f32 	%f93, %f82, %f83;
	add.f32 	%f94, %f84, %f85;
	add.f32 	%f95, %f87, %f88;
	add.f32 	%f96, %f89, %f90;
	add.f32 	%f97, %f91, %f92;
	add.f32 	%f98, %f93, %f94;
	add.f32 	%f99, %f95, %f96;
	add.f32 	%f100, %f97, %f98;
	add.f32 	%f101, %f99, %f100;
	add.f32 	%f322, %f101, %f86;
	sub.s64 	%rd38, %rd1, %rd75;
	setp.lt.u64 	%p4, %rd38, %rd33;
	add.s32 	%r199, %r199, 1;
	add.s64 	%rd74, %rd74, %rd33;
	sub.s32 	%r198, %r198, %r61;
	mul.wide.s32 	%rd39, %r61, 4;
	add.s64 	%rd73, %rd73, %rd39;
	@%p4 bra 	$L__BB8_42;
	bra.uni 	$L__BB8_27;
$L__BB8_29:
	setp.le.u64 	%p5, %rd1, %rd75;
	cvt.u32.u64 	%r62, %rd75;
	cvt.u32.u64 	%r63, %rd1;
	sub.s32 	%r64, %r63, %r62;
	setp.ge.s32 	%p6, %r27, %r64;
	or.pred  	%p7, %p5, %p6;
	@%p7 bra 	$L__BB8_42;
	cvt.u32.u64 	%r66, %rd15;
	cvt.u32.u64 	%r67, %rd4;
	not.b32 	%r68, %r27;
	add.s32 	%r69, %r68, %r28;
	add.s32 	%r70, %r66, %r67;
	sub.s32 	%r71, %r69, %r70;
	mul.lo.s32 	%r72, %r1, %r199;
	shl.b32 	%r73, %r72, 12;
	sub.s32 	%r74, %r71, %r73;
	shr.u32 	%r75, %r74, 8;
	add.s32 	%r34, %r75, 1;
	and.b32  	%r35, %r34, 15;
	setp.lt.u32 	%p8, %r74, 3840;
	mov.u32 	%r202, %r27;
	@%p8 bra 	$L__BB8_33;
	shr.u32 	%r76, %r198, 8;
	add.s32 	%r77, %r76, 1;
	and.b32  	%r78, %r77, 33554416;
	neg.s32 	%r200, %r78;
	mov.u32 	%r202, %r27;
$L__BB8_32:
	.pragma "nounroll";
	ld.global.f32 	%f103, [%rd73+-8192];
	add.f32 	%f104, %f322, %f103;
	ld.global.f32 	%f105, [%rd73+-7168];
	add.f32 	%f106, %f104, %f105;
	ld.global.f32 	%f107, [%rd73+-6144];
	add.f32 	%f108, %f106, %f107;
	ld.global.f32 	%f109, [%rd73+-5120];
	add.f32 	%f110, %f108, %f109;
	ld.global.f32 	%f111, [%rd73+-4096];
	add.f32 	%f112, %f110, %f111;
	ld.global.f32 	%f113, [%rd73+-3072];
	add.f32 	%f114, %f112, %f113;
	ld.global.f32 	%f115, [%rd73+-2048];
	add.f32 	%f116, %f114, %f115;
	ld.global.f32 	%f117, [%rd73+-1024];
	add.f32 	%f118, %f116, %f117;
	ld.global.f32 	%f119, [%rd73];
	add.f32 	%f120, %f118, %f119;
	ld.global.f32 	%f121, [%rd73+1024];
	add.f32 	%f122, %f120, %f121;
	ld.global.f32 	%f123, [%rd73+2048];
	add.f32 	%f124, %f122, %f123;
	ld.global.f32 	%f125, [%rd73+3072];
	add.f32 	%f126, %f124, %f125;
	ld.global.f32 	%f127, [%rd73+4096];
	add.f32 	%f128, %f126, %f127;
	ld.global.f32 	%f129, [%rd73+5120];
	add.f32 	%f130, %f128, %f129;
	ld.global.f32 	%f131, [%rd73+6144];
	add.f32 	%f132, %f130, %f131;
	ld.global.f32 	%f133, [%rd73+7168];
	add.f32 	%f322, %f132, %f133;
	add.s32 	%r202, %r202, 4096;
	add.s32 	%r200, %r200, 16;
	add.s64 	%rd73, %rd73, 16384;
	setp.ne.s32 	%p9, %r200, 0;
	@%p9 bra 	$L__BB8_32;
$L__BB8_33:
	setp.eq.s32 	%p10, %r35, 0;
	@%p10 bra 	$L__BB8_42;
	and.b32  	%r42, %r34, 7;
	setp.lt.u32 	%p11, %r35, 8;
	@%p11 bra 	$L__BB8_36;
	cvt.u64.u32 	%rd40, %r202;
	add.s64 	%rd41, %rd75, %rd40;
	shl.b64 	%rd42, %rd41, 2;
	add.s64 	%rd43, %rd2, %rd42;
	ld.global.f32 	%f135, [%rd43];
	add.f32 	%f136, %f322, %f135;
	ld.global.f32 	%f137, [%rd43+1024];
	add.f32 	%f138, %f136, %f137;
	ld.global.f32 	%f139, [%rd43+2048];
	add.f32 	%f140, %f138, %f139;
	ld.global.f32 	%f141, [%rd43+3072];
	add.f32 	%f142, %f140, %f141;
	ld.global.f32 	%f143, [%rd43+4096];
	add.f32 	%f144, %f142, %f143;
	ld.global.f32 	%f145, [%rd43+5120];
	add.f32 	%f146, %f144, %f145;
	ld.global.f32 	%f147, [%rd43+6144];
	add.f32 	%f148, %f146, %f147;
	ld.global.f32 	%f149, [%rd43+7168];
	add.f32 	%f322, %f148, %f149;
	add.s32 	%r202, %r202, 2048;
$L__BB8_36:
	setp.eq.s32 	%p12, %r42, 0;
	@%p12 bra 	$L__BB8_42;
	setp.lt.u32 	%p13, %r42, 4;
	@%p13 bra 	$L__BB8_39;
	cvt.u64.u32 	%rd44, %r202;
	add.s64 	%rd45, %rd75, %rd44;
	shl.b64 	%rd46, %rd45, 2;
	add.s64 	%rd47, %rd2, %rd46;
	ld.global.f32 	%f151, [%rd47];
	add.f32 	%f152, %f322, %f151;
	ld.global.f32 	%f153, [%rd47+1024];
	add.f32 	%f154, %f152, %f153;
	ld.global.f32 	%f155, [%rd47+2048];
	add.f32 	%f156, %f154, %f155;
	ld.global.f32 	%f157, [%rd47+3072];
	add.f32 	%f322, %f156, %f157;
	add.s32 	%r202, %r202, 1024;
$L__BB8_39:
	and.b32  	%r79, %r34, 3;
	setp.eq.s32 	%p14, %r79, 0;
	@%p14 bra 	$L__BB8_42;
	cvt.u64.u32 	%rd48, %r202;
	add.s64 	%rd49, %rd48, %rd74;
	shl.b64 	%rd50, %rd49, 2;
	add.s64 	%rd77, %rd2, %rd50;
	cvt.u16.u32 	%rs1, %r198;
	shr.u16 	%rs2, %rs1, 8;
	add.s16 	%rs3, %rs2, 1;
	cvt.u32.u16 	%r80, %rs3;
	and.b32  	%r81, %r80, 3;
	neg.s32 	%r205, %r81;
$L__BB8_41:
	.pragma "nounroll";
	ld.global.f32 	%f158, [%rd77];
	add.f32 	%f322, %f322, %f158;
	add.s64 	%rd77, %rd77, 1024;
	add.s32 	%r205, %r205, 1;
	setp.ne.s32 	%p15, %r205, 0;
	@%p15 bra 	$L__BB8_41;
$L__BB8_42:
	// begin inline asm
	mov.u32 %r82, %laneid;
	// end inline asm
	mov.b32 	%r84, %f322;
	mov.b32 	%r85, 1;
	mov.b32 	%r106, 31;
	mov.b32 	%r107, -1;
	// begin inline asm
	shfl.sync.down.b32 %r83, %r84, %r85, %r106, %r107;
	// end inline asm
	setp.gt.s32 	%p16, %r82, 30;
	mov.b32 	%f159, %r83;
	add.f32 	%f160, %f322, %f159;
	selp.f32 	%f161, %f322, %f160, %p16;
	mov.b32 	%r89, %f161;
	mov.b32 	%r90, 2;
	// begin inline asm
	shfl.sync.down.b32 %r88, %r89, %r90, %r106, %r107;
	// end inline asm
	setp.gt.s32 	%p17, %r82, 29;
	mov.b32 	%f162, %r88;
	add.f32 	%f163, %f161, %f162;
	selp.f32 	%f164, %f161, %f163, %p17;
	mov.b32 	%r94, %f164;
	mov.b32 	%r95, 4;
	// begin inline asm
	shfl.sync.down.b32 %r93, %r94, %r95, %r106, %r107;
	// end inline asm
	setp.gt.s32 	%p18, %r82, 27;
	mov.b32 	%f165, %r93;
	add.f32 	%f166, %f164, %f165;
	selp.f32 	%f167, %f164, %f166, %p18;
	mov.b32 	%r99, %f167;
	mov.b32 	%r100, 8;
	// begin inline asm
	shfl.sync.down.b32 %r98, %r99, %r100, %r106, %r107;
	// end inline asm
	setp.gt.s32 	%p19, %r82, 23;
	mov.b32 	%f168, %r98;
	add.f32 	%f169, %f167, %f168;
	selp.f32 	%f170, %f167, %f169, %p19;
	mov.b32 	%r104, %f170;
	mov.b32 	%r105, 16;
	// begin inline asm
	shfl.sync.down.b32 %r103, %r104, %r105, %r106, %r107;
	// end inline asm
	setp.gt.s32 	%p20, %r82, 15;
	mov.b32 	%f171, %r103;
	add.f32 	%f37, %f170, %f171;
	selp.f32 	%f323, %f170, %f37, %p20;
	setp.ne.s32 	%p21, %r82, 0;
	@%p21 bra 	$L__BB8_44;
	shr.u32 	%r108, %r27, 3;
	and.b32  	%r109, %r108, 124;
	mov.u32 	%r110, _ZZN3cub18CUB_300001_SM_10006detail6reduce18DeviceReduceKernelINS2_10policy_hubIfyN4cuda3std3__44plusIfEEE10Policy1000EN6thrust24THRUST_300001_SM_1000_NS10device_ptrIfEEyS9_fNS7_10__identityEEEvT0_PT3_T1_NS0_13GridEvenShareISK_EET2_T4_E12temp_storage;
	add.s32 	%r111, %r110, %r109;
	st.shared.f32 	[%r111+8], %f37;
$L__BB8_44:
	bar.sync 	0;
	setp.ne.s32 	%p22, %r27, 0;
	@%p22 bra 	$L__BB8_46;
	ld.shared.f32 	%f172, [_ZZN3cub18CUB_300001_SM_10006detail6reduce18DeviceReduceKernelINS2_10policy_hubIfyN4cuda3std3__44plusIfEEE10Policy1000EN6thrust24THRUST_300001_SM_1000_NS10device_ptrIfEEyS9_fNS7_10__identityEEEvT0_PT3_T1_NS0_13GridEvenShareISK_EET2_T4_E12temp_storage+12];
	add.f32 	%f173, %f323, %f172;
	ld.shared.f32 	%f174, [_ZZN3cub18CUB_300001_SM_10006detail6reduce18DeviceReduceKernelINS2_10policy_hubIfyN4cuda3std3__44plusIfEEE10Policy1000EN6thrust24THRUST_300001_SM_1000_NS10device_ptrIfEEyS9_fNS7_10__identityEEEvT0_PT3_T1_NS0_13GridEvenShareISK_EET2_T4_E12temp_storage+16];
	add.f32 	%f175, %f173, %f174;
	ld.shared.f32 	%f176, [_ZZN3cub18CUB_300001_SM_10006detail6reduce18DeviceReduceKernelINS2_10policy_hubIfyN4cuda3std3__44plusIfEEE10Policy1000EN6thrust24THRUST_300001_SM_1000_NS10device_ptrIfEEyS9_fNS7_10__identityEEEvT0_PT3_T1_NS0_13GridEvenShareISK_EET2_T4_E12temp_storage+20];
	add.f32 	%f177, %f175, %f176;
	ld.shared.f32 	%f178, [_ZZN3cub18CUB_300001_SM_10006detail6reduce18DeviceReduceKernelINS2_10policy_hubIfyN4cuda3std3__44plusIfEEE10Policy1000EN6thrust24THRUST_300001_SM_1000_NS10device_ptrIfEEyS9_fNS7_10__identityEEEvT0_PT3_T1_NS0_13GridEvenShareISK_EET2_T4_E12temp_storage+24];
	add.f32 	%f179, %f177, %f178;
	ld.shared.f32 	%f180, [_ZZN3cub18CUB_300001_SM_10006detail6reduce18DeviceReduceKernelINS2_10policy_hubIfyN4cuda3std3__44plusIfEEE10Policy1000EN6thrust24THRUST_300001_SM_1000_NS10device_ptrIfEEyS9_fNS7_10__identityEEEvT0_PT3_T1_NS0_13GridEvenShareISK_EET2_T4_E12temp_storage+28];
	add.f32 	%f181, %f179, %f180;
	ld.shared.f32 	%f182, [_ZZN3cub18CUB_300001_SM_10006detail6reduce18DeviceReduceKernelINS2_10policy_hubIfyN4cuda3std3__44plusIfEEE10Policy1000EN6thrust24THRUST_300001_SM_1000_NS10device_ptrIfEEyS9_fNS7_10__identityEEEvT0_PT3_T1_NS0_13GridEvenShareISK_EET2_T4_E12temp_storage+32];
	add.f32 	%f183, %f181, %f182;
	ld.shared.f32 	%f184, [_ZZN3cub18CUB_300001_SM_10006detail6reduce18DeviceReduceKernelINS2_10policy_hubIfyN4cuda3std3__44plusIfEEE10Policy1000EN6thrust24THRUST_300001_SM_1000_NS10device_ptrIfEEyS9_fNS7_10__identityEEEvT0_PT3_T1_NS0_13GridEvenShareISK_EET2_T4_E12temp_storage+36];
	add.f32 	%f323, %f183, %f184;
$L__BB8_46:
	mov.u32 	%r189, %tid.x;
	setp.ne.s32 	%p56, %r189, 0;
	@%p56 bra 	$L__BB8_48;
	ld.param.u64 	%rd71, [_ZN3cub18CUB_300001_SM_10006detail6reduce18DeviceReduceKernelINS2_10policy_hubIfyN4cuda3std3__44plusIfEEE10Policy1000EN6thrust24THRUST_300001_SM_1000_NS10device_ptrIfEEyS9_fNS7_10__identityEEEvT0_PT3_T1_NS0_13GridEvenShareISK_EET2_T4__param_1];
	cvta.to.global.u64 	%rd68, %rd71;
	mul.wide.u32 	%rd69, %r2, 4;
	add.s64 	%rd70, %rd68, %rd69;
	st.global.f32 	[%rd70], %f323;
$L__BB8_48:
	ret;

}
	// .globl	_ZN3cub18CUB_300001_SM_10006detail6reduce28DeviceReduceSingleTileKernelINS2_10policy_hubIfyN4cuda3std3__44plusIfEEE10Policy1000EPfSC_iS9_ffNS7_10__identityEEEvT0_T1_T2_T3_T4_T6_
.visible .entry _ZN3cub18CUB_300001_SM_10006detail6reduce28DeviceReduceSingleTileKernelINS2_10policy_hubIfyN4cuda3std3__44plusIfEEE10Policy1000EPfSC_iS9_ffNS7_10__identityEEEvT0_T1_T2_T3_T4_T6_(
	.param .u64 .ptr .align 1 _ZN3cub18CUB_300001_SM_10006detail6reduce28DeviceReduceSingleTileKernelINS2_10policy_hubIfyN4cuda3std3__44plusIfEEE10Policy1000EPfSC_iS9_ffNS7_10__identityEEEvT0_T1_T2_T3_T4_T6__param_0,
	.param .u64 .ptr .align 1 _ZN3cub18CUB_300001_SM_10006detail6reduce28DeviceReduceSingleTileKernelINS2_10policy_hubIfyN4cuda3std3__44plusIfEEE10Policy1000EPfSC_iS9_ffNS7_10__identityEEEvT0_T1_T2_T3_T4_T6__param_1,
	.param .u32 _ZN3cub18CUB_300001_SM_10006detail6reduce28DeviceReduceSingleTileKernelINS2_10policy_hubIfyN4cuda3std3__44plusIfEEE10Policy1000EPfSC_iS9_ffNS7_10__identityEEEvT0_T1_T2_T3_T4_T6__param_2,
	.param .align 1 .b8 _ZN3cub18CUB_300001_SM_10006detail6reduce28DeviceReduceSingleTileKernelINS2_10policy_hubIfyN4cuda3std3__44plusIfEEE10Policy1000EPfSC_iS9_ffNS7_10__identityEEEvT0_T1_T2_T3_T4_T6__param_3[1],
	.param .f32 _ZN3cub18CUB_300001_SM_10006detail6reduce28DeviceReduceSingleTileKernelINS2_10policy_hubIfyN4cuda3std3__44plusIfEEE10Policy1000EPfSC_iS9_ffNS7_10__identityEEEvT0_T1_T2_T3_T4_T6__param_4,
	.param .align 1 .b8 _ZN3cub18CUB_300001_SM_10006detail6reduce28DeviceReduceSingleTileKernelINS2_10policy_hubIfyN4cuda3std3__44plusIfEEE10Policy1000EPfSC_iS9_ffNS7_10__identityEEEvT0_T1_T2_T3_T4_T6__param_5[1]
)
.maxntid 256
.minnctapersm 1
{
	.reg .pred 	%p<97>;
	.reg .b32 	%r<407>;
	.reg .b32 	%f<419>;
	.reg .b64 	%rd<125>;
	// demoted variable
	.shared .align 4 .b8 _ZZN3cub18CUB_300001_SM_10006detail6reduce28DeviceReduceSingleTileKernelINS2_10policy_hubIfyN4cuda3std3__44plusIfEEE10Policy1000EPfSC_iS9_ffNS7_10__identityEEEvT0_T1_T2_T3_T4_T6_E12temp_storage[44];
	ld.param.u64 	%rd16, [_ZN3cub18CUB_300001_SM_10006detail6reduce28DeviceReduceSingleTileKernelINS2_10policy_hubIfyN4cuda3std3__44plusIfEEE10Policy1000EPfSC_iS9_ffNS7_10__identityEEEvT0_T1_T2_T3_T4_T6__param_0];
	ld.param.u64 	%rd17, [_ZN3cub18CUB_300001_SM_10006detail6reduce28DeviceReduceSingleTileKernelINS2_10policy_hubIfyN4cuda3std3__44plusIfEEE10Policy1000EPfSC_iS9_ffNS7_10__identityEEEvT0_T1_T2_T3_T4_T6__param_1];
	ld.param.u32 	%r67, [_ZN3cub18CUB_300001_SM_10006detail6reduce28DeviceReduceSingleTileKernelINS2_10policy_hubIfyN4cuda3std3__44plusIfEEE10Policy1000EPfSC_iS9_ffNS7_10__identityEEEvT0_T1_T2_T3_T4_T6__param_2];
	ld.param.f32 	%f58, [_ZN3cub18CUB_300001_SM_10006detail6reduce28DeviceReduceSingleTileKernelINS2_10policy_hubIfyN4cuda3std3__44plusIfEEE10Policy1000EPfSC_iS9_ffNS7_10__identityEEEvT0_T1_T2_T3_T4_T6__param_4];
	cvta.to.global.u64 	%rd1, %rd17;
	setp.ne.s32 	%p1, %r67, 0;
	@%p1 bra 	$L__BB9_3;
	mov.u32 	%r380, %tid.x;
	setp.ne.s32 	%p96, %r380, 0;
	@%p96 bra 	$L__BB9_74;
	st.global.f32 	[%rd1], %f58;
	bra.uni 	$L__BB9_74;
$L__BB9_3:
	and.b64  	%rd18, %rd16, 15;
	setp.ne.s64 	%p2, %rd18, 0;
	@%p2 bra 	$L__BB9_38;
	setp.gt.s32 	%p49, %r67, 4095;
	@%p49 bra 	$L__BB9_22;
	mov.u32 	%r1, %tid.x;
	setp.ge.s32 	%p66, %r1, %r67;
	mov.f32 	%f397, 0f00000000;
	mov.u32 	%r384, %r1;
	@%p66 bra 	$L__BB9_7;
	mul.wide.u32 	%rd113, %r1, 4;
	add.s64 	%rd112, %rd16, %rd113;
	// begin inline asm
	ld.global.nc.u32 %r300, [%rd112];
	// end inline asm
	mov.b32 	%f397, %r300;
	add.s32 	%r384, %r1, 256;
$L__BB9_7:
	setp.ge.s32 	%p67, %r384, %r67;
	@%p67 bra 	$L__BB9_13;
	not.b32 	%r301, %r384;
	add.s32 	%r4, %r67, %r301;
	and.b32  	%r302, %r4, 768;
	setp.eq.s32 	%p68, %r302, 768;
	@%p68 bra 	$L__BB9_11;
	mul.wide.u32 	%rd114, %r384, 4;
	add.s64 	%rd121, %rd16, %rd114;
	shr.u32 	%r303, %r4, 8;
	add.s32 	%r304, %r303, 1;
	and.b32  	%r305, %r304, 3;
	neg.s32 	%r382, %r305;
$L__BB9_10:
	.pragma "nounroll";
	// begin inline asm
	ld.global.nc.u32 %r306, [%rd121];
	// end inline asm
	mov.b32 	%f323, %r306;
	add.f32 	%f397, %f397, %f323;
	add.s32 	%r384, %r384, 256;
	add.s64 	%rd121, %rd121, 1024;
	add.s32 	%r382, %r382, 1;
	setp.ne.s32 	%p69, %r382, 0;
	@%p69 bra 	$L__BB9_10;
$L__BB9_11:
	setp.lt.u32 	%p70, %r4, 768;
	@%p70 bra 	$L__BB9_13;
$L__BB9_12:
	mul.wide.s32 	%rd120, %r384, 4;
	add.s64 	%rd116, %rd16, %rd120;
	// begin inline asm
	ld.global.nc.u32 %r307, [%rd116];
	// end inline asm
	mov.b32 	%f324, %r307;
	add.f32 	%f325, %f397, %f324;
	add.s64 	%rd117, %rd116, 1024;
	// begin inline asm
	ld.global.nc.u32 %r308, [%rd117];
	// end inline asm
	mov.b32 	%f326, %r308;
	add.f32 	%f327, %f325, %f326;
	add.s64 	%rd118, %rd116, 2048;
	// begin inline asm
	ld.global.nc.u32 %r309, [%rd118];
	// end inline asm
	mov.b32 	%f328, %r309;
	add.f32 	%f329, %f327, %f328;
	add.s64 	%rd119, %rd116, 3072;
	// begin inline asm
	ld.global.nc.u32 %r310, [%rd119];
	// end inline asm
	mov.b32 	%f330, %r310;
	add.f32 	%f397, %f329, %f330;
	add.s32 	%r384, %r384, 1024;
	setp.lt.s32 	%p71, %r384, %r67;
	@%p71 bra 	$L__BB9_12;
$L__BB9_13:
	setp.lt.s32 	%p72, %r67, 256;
	@%p72 bra 	$L__BB9_18;
	// begin inline asm
	mov.u32 %r349, %laneid;
	// end inline asm
	mov.b32 	%r351, %f397;
	mov.b32 	%r352, 1;
	mov.b32 	%r373, 31;
	mov.b32 	%r374, -1;
	// begin inline asm
	shfl.sync.down.b32 %r350, %r351, %r352, %r373, %r374;
	// end inline asm
	setp.gt.s32 	%p88, %r349, 30;
	mov.b32 	%f365, %r350;
	add.f32 	%f366, %f397, %f365;
	selp.f32 	%f367, %f397, %f366, %p88;
	mov.b32 	%r356, %f367;
	mov.b32 	%r357, 2;
	// begin inline asm
	shfl.sync.down.b32 %r355, %r356, %r357, %r373, %r374;
	// end inline asm
	setp.gt.s32 	%p89, %r349, 29;
	mov.b32 	%f368, %r355;
	add.f32 	%f369, %f367, %f368;
	selp.f32 	%f370, %f367, %f369, %p89;
	mov.b32 	%r361, %f370;
	mov.b32 	%r362, 4;
	// begin inline asm
	shfl.sync.down.b32 %r360, %r361, %r362, %r373, %r374;
	// end inline asm
	setp.gt.s32 	%p90, %r349, 27;
	mov.b32 	%f371, %r360;
	add.f32 	%f372, %f370, %f371;
	selp.f32 	%f373, %f370, %f372, %p90;
	mov.b32 	%r366, %f373;
	mov.b32 	%r367, 8;
	// begin inline asm
	shfl.sync.down.b32 %r365, %r366, %r367, %r373, %r374;
	// end inline asm
	setp.gt.s32 	%p91, %r349, 23;
	mov.b32 	%f374, %r365;
	add.f32 	%f375, %f373, %f374;
	selp.f32 	%f376, %f373, %f375, %p91;
	mov.b32 	%r371, %f376;
	mov.b32 	%r372, 16;
	// begin inline asm
	shfl.sync.down.b32 %r370, %r371, %r372, %r373, %r374;
	// end inline asm
	setp.gt.s32 	%p92, %r349, 15;
	mov.b32 	%f377, %r370;
	add.f32 	%f10, %f376, %f377;
	selp.f32 	%f418, %f376, %f10, %p92;
	setp.ne.s32 	%p93, %r349, 0;
	@%p93 bra 	$L__BB9_16;
	shr.u32 	%r375, %r1, 3;
	and.b32  	%r376, %r375, 124;
	mov.u32 	%r377, _ZZN3cub18CUB_300001_SM_10006detail6reduce28DeviceReduceSingleTileKernelINS2_10policy_hubIfyN4cuda3std3__44plusIfEEE10Policy1000EPfSC_iS9_ffNS7_10__identityEEEvT0_T1_T2_T3_T4_T6_E12temp_storage;
	add.s32 	%r378, %r377, %r376;
	st.shared.f32 	[%r378+8], %f10;
$L__BB9_16:
	bar.sync 	0;
	setp.ne.s32 	%p94, %r1, 0;
	@%p94 bra 	$L__BB9_72;
	ld.shared.f32 	%f378, [_ZZN3cub18CUB_300001_SM_10006detail6reduce28DeviceReduceSingleTileKernelINS2_10policy_hubIfyN4cuda3std3__44plusIfEEE10Policy1000EPfSC_iS9_ffNS7_10__identityEEEvT0_T1_T2_T3_T4_T6_E12temp_storage+12];
	add.f32 	%f379, %f418, %f378;
	ld.shared.f32 	%f380, [_ZZN3cub18CUB_300001_SM_10006detail6reduce28DeviceReduceSingleTileKernelINS2_10policy_hubIfyN4cuda3std3__44plusIfEEE10Policy1000EPfSC_iS9_ffNS7_10__identityEEEvT0_T1_T2_T3_T4_T6_E12temp_storage+16];
	add.f32 	%f381, %f379, %f380;
	ld.shared.f32 	%f382, [_ZZN3cub18CUB_300001_SM_10006detail6reduce28DeviceReduceSingleTileKernelINS2_10policy_hubIfyN4cuda3std3__44plusIfEEE10Policy1000EPfSC_iS9_ffNS7_10__identityEEEvT0_T1_T2_T3_T4_T6_E12temp_storage+20];
	add.f32 	%f383, %f381, %f382;
	ld.shared.f32 	%f384, [_ZZN3cub18CUB_300001_SM_10006detail6reduce28DeviceReduceSingleTileKernelINS2_10policy_hubIfyN4cuda3std3__44plusIfEEE10Policy1000EPfSC_iS9_ffNS7_10__identityEEEvT0_T1_T2_T3_T4_T6_E12temp_storage+24];
	add.f32 	%f385, %f383, %f384;
	ld.shared.f32 	%f386, [_ZZN3cub18CUB_300001_SM_10006detail6reduce28DeviceReduceSingleTileKernelINS2_10policy_hubIfyN4cuda3std3__44plusIfEEE10Policy1000EPfSC_iS9_ffNS7_10__identityEEEvT0_T1_T2_T3_T4_T6_E12temp_storage+28];
	add.f32 	%f387, %f385, %f386;
	ld.shared.f32 	%f388, [_ZZN3cub18CUB_300001_SM_10006detail6reduce28DeviceReduceSingleTileKernelINS2_10policy_hubIfyN4cuda3std3__44plusIfEEE10Policy1000EPfSC_iS9_ffNS7_10__identityEEEvT0_T1_T2_T3_T4_T6_E12temp_storage+32];
	add.f32 	%f389, %f387, %f388;
	ld.shared.f32 	%f390, [_ZZN3cub18CUB_300001_SM_10006detail6reduce28DeviceReduceSingleTileKernelINS2_10policy_hubIfyN4cuda3std3__44plusIfEEE10Policy1000EPfSC_iS9_ffNS7_10__identityEEEvT0_T1_T2_T3_T4_T6_E12temp_storage+36];
	add.f32 	%f418, %f389, %f390;
	bra.uni 	$L__BB9_72;
$L__BB9_18:
	// begin inline asm
	mov.u32 %r311, %laneid;
	// end inline asm
	and.b32  	%r337, %r1, 992;
	add.s32 	%r338, %r337, 32;
	setp.gt.s32 	%p73, %r338, %r67;
	not.b32 	%r339, %r337;
	add.s32 	%r340, %r67, %r339;
	selp.b32 	%r335, %r340, 31, %p73;
	mov.b32 	%r313, %f397;
	mov.b32 	%r314, 1;
	mov.b32 	%r336, -1;
	// begin inline asm
	shfl.sync.down.b32 %r312, %r313, %r314, %r335, %r336;
	// end inline asm
	setp.lt.s32 	%p74, %r311, %r335;
	mov.b32 	%f331, %r312;
	add.f32 	%f332, %f397, %f331;
	selp.f32 	%f333, %f332, %f397, %p74;
	mov.b32 	%r318, %f333;
	mov.b32 	%r319, 2;
	// begin inline asm
	shfl.sync.down.b32 %r317, %r318, %r319, %r335, %r336;
	// end inline asm
	add.s32 	%r341, %r311, 2;
	setp.gt.s32 	%p75, %r341, %r335;
	mov.b32 	%f334, %r317;
	add.f32 	%f335, %f333, %f334;
	selp.f32 	%f336, %f333, %f335, %p75;
	mov.b32 	%r323, %f336;
	mov.b32 	%r324, 4;
	// begin inline asm
	shfl.sync.down.b32 %r322, %r323, %r324, %r335, %r336;
	// end inline asm
	add.s32 	%r342, %r311, 4;
	setp.gt.s32 	%p76, %r342, %r335;
	mov.b32 	%f337, %r322;
	add.f32 	%f338, %f336, %f337;
	selp.f32 	%f339, %f336, %f338, %p76;
	mov.b32 	%r328, %f339;
	mov.b32 	%r329, 8;
	// begin inline asm
	shfl.sync.down.b32 %r327, %r328, %r329, %r335, %r336;
	// end inline asm
	add.s32 	%r343, %r311, 8;
	setp.gt.s32 	%p77, %r343, %r335;
	mov.b32 	%f340, %r327;
	add.f32 	%f341, %f339, %f340;
	selp.f32 	%f342, %f339, %f341, %p77;
	mov.b32 	%r333, %f342;
	mov.b32 	%r334, 16;
	// begin inline asm
	shfl.sync.down.b32 %r332, %r333, %r334, %r335, %r336;
	// end inline asm
	add.s32 	%r344, %r311, 16;
	setp.gt.s32 	%p78, %r344, %r335;
	mov.b32 	%f343, %r332;
	add.f32 	%f344, %f342, %f343;
	selp.f32 	%f418, %f342, %f344, %p78;
	setp.ne.s32 	%p79, %r311, 0;
	@%p79 bra 	$L__BB9_20;
	shr.u32 	%r345, %r1, 3;
	and.b32  	%r346, %r345, 124;
	mov.u32 	%r347, _ZZN3cub18CUB_300001_SM_10006detail6reduce28DeviceReduceSingleTileKernelINS2_10policy_hubIfyN4cuda3std3__44plusIfEEE10Policy1000EPfSC_iS9_ffNS7_10__identityEEEvT0_T1_T2_T3_T4_T6_E12temp_storage;
	add.s32 	%r348, %r347, %r346;
	st.shared.f32 	[%r348+8], %f418;
$L__BB9_20:
	bar.sync 	0;
	setp.ne.s32 	%p80, %r1, 0;
	@%p80 bra 	$L__BB9_72;
	setp.gt.s32 	%p81, %r67, 32;
	ld.shared.f32 	%f345, [_ZZN3cub18CUB_300001_SM_10006detail6reduce28DeviceReduceSingleTileKernelINS2_10policy_hubIfyN4cuda3std3__44plusIfEEE10Policy1000EPfSC_iS9_ffNS7_10__identityEEEvT0_T1_T2_T3_T4_T6_E12temp_storage+12];
	add.f32 	%f346, %f418, %f345;
	selp.f32 	%f347, %f346, %f418, %p81;
	setp.gt.s32 	%p82, %r67, 64;
	ld.shared.f32 	%f348, [_ZZN3cub18CUB_300001_SM_10006detail6reduce28DeviceReduceSingleTileKernelINS2_10policy_hubIfyN4cuda3std3__44plusIfEEE10Policy1000EPfSC_iS9_ffNS7_10__identityEEEvT0_T1_T2_T3_T4_T6_E12temp_storage+16];
	add.f32 	%f349, %f348, %f347;
	selp.f32 	%f350, %f349, %f347, %p82;
	setp.gt.s32 	%p83, %r67, 96;
	ld.shared.f32 	%f351, [_ZZN3cub18CUB_300001_SM_10006detail6reduce28DeviceReduceSingleTileKernelINS2_10policy_hubIfyN4cuda3std3__44plusIfEEE10Policy1000EPfSC_iS9_ffNS7_10__identityEEEvT0_T1_T2_T3_T4_T6_E12temp_storage+20];
	add.f32 	%f352, %f351, %f350;
	selp.f32 	%f353, %f352, %f350, %p83;
	setp.gt.s32 	%p84, %r67, 128;
	ld.shared.f32 	%f354, [_ZZN3cub18CUB_300001_SM_10006detail6reduce28DeviceReduceSingleTileKernelINS2_10policy_hubIfyN4cuda3std3__44plusIfEEE10Policy1000EPfSC_iS9_ffNS7_10__identityEEEvT0_T1_T2_T3_T4_T6_E12temp_storage+24];
	add.f32 	%f355, %f354, %f353;
	selp.f32 	%f356, %f355, %f353, %p84;
	setp.gt.s32 	%p85, %r67, 160;
	ld.shared.f32 	%f357, [_ZZN3cub18CUB_300001_SM_10006detail6reduce28DeviceReduceSingleTileKernelINS2_10policy_hubIfyN4cuda3std3__44plusIfEEE10Policy1000EPfSC_iS9_ffNS7_10__identityEEEvT0_T1_T2_T3_T4_T6_E12temp_storage+28];
	add.f32 	%f358, %f357, %f356;
	selp.f32 	%f359, %f358, %f356, %p85;
	setp.gt.s32 	%p86, %r67, 192;
	ld.shared.f32 	%f360, [_ZZN3cub18CUB_300001_SM_10006detail6reduce28DeviceReduceSingleTileKernelINS2_10policy_hubIfyN4cuda3std3__44plusIfEEE10Policy1000EPfSC_iS9_ffNS7_10__identityEEEvT0_T1_T2_T3_T4_T6_E12temp_storage+32];
	add.f32 	%f361, %f360, %f359;
	selp.f32 	%f362, %f361, %f359, %p86;
	setp.gt.s32 	%p87, %r67, 224;
	ld.shared.f32 	%f363, [_ZZN3cub18CUB_300001_SM_10006detail6reduce28DeviceReduceSingleTileKernelINS2_10policy_hubIfyN4cuda3std3__44plusIfEEE10Policy1000EPfSC_iS9_ffNS7_10__identityEEEvT0_T1_T2_T3_T4_T6_E12temp_storage+36];
	add.f32 	%f364, %f363, %f362;
	selp.f32 	%f418, %f364, %f362, %p87;
	bra.uni 	$L__BB9_72;
$L__BB9_22:
	mov.u32 	%r13, %tid.x;
	shl.b32 	%r224, %r13, 2;
	mul.wide.u32 	%rd86, %r224, 4;
	add.s64 	%rd76, %rd16, %rd86;
	// begin inline asm
	ld.global.nc.v2.u64 {%rd74, %rd75}, [%rd76];
	// end inline asm
	mov.b64 	{%r225, %r226}, %rd75;
	mov.b64 	{%r227, %r228}, %rd74;
	mov.b32 	%f225, %r228;
	mov.b32 	%f226, %r227;
	mov.b32 	%f227, %r226;
	mov.b32 	%f228, %r225;
	add.s64 	%rd79, %rd76, 4096;
	// begin inline asm
	ld.global.nc.v2.u64 {%rd77, %rd78}, [%rd79];
	// end inline asm
	mov.b64 	{%r229, %r230}, %rd78;
	mov.b64 	{%r231, %r232}, %rd77;
	mov.b32 	%f229, %r232;
	mov.b32 	%f230, %r231;
	mov.b32 	%f231, %r230;
	mov.b32 	%f232, %r229;
	add.s64 	%rd82, %rd76, 8192;
	// begin inline asm
	ld.global.nc.v2.u64 {%rd80, %rd81}, [%rd82];
	// end inline asm
	mov.b64 	{%r233, %r234}, %rd81;
	mov.b64 	{%r235, %r236}, %rd80;
	mov.b32 	%f233, %r236;
	mov.b32 	%f234, %r235;
	mov.b32 	%f235, %r234;
	mov.b32 	%f236, %r233;
	add.s64 	%rd85, %rd76, 12288;
	// begin inline asm
	ld.global.nc.v2.u64 {%rd83, %rd84}, [%rd85];
	// end inline asm
	mov.b64 	{%r237, %r238}, %rd84;
	mov.b64 	{%r239, %r240}, %rd83;
	mov.b32 	%f237, %r240;
	mov.b32 	%f238, %r239;
	mov.b32 	%f239, %r238;
	mov.b32 	%f240, %r237;
	add.f32 	%f241, %f226, %f225;
	add.f32 	%f242, %f228, %f227;
	add.f32 	%f243, %f230, %f229;
	add.f32 	%f244, %f232, %f231;
	add.f32 	%f245, %f234, %f233;
	add.f32 	%f246, %f236, %f235;
	add.f32 	%f247, %f238, %f237;
	add.f32 	%f248, %f240, %f239;
	add.f32 	%f249, %f241, %f242;
	add.f32 	%f250, %f243, %f244;
	add.f32 	%f251, %f245, %f246;
	add.f32 	%f252, %f247, %f248;
	add.f32 	%f253, %f249, %f250;
	add.f32 	%f254, %f251, %f252;
	add.f32 	%f404, %f253, %f254;
	setp.lt.u32 	%p50, %r67, 8192;
	mov.b32 	%r387, 4096;
	@%p50 bra 	$L__BB9_26;
	add.s32 	%r14, %r67, -4096;
	mov.b32 	%r387, 4096;
$L__BB9_24:
	mul.wide.s32 	%rd99, %r387, 4;
	add.s64 	%rd89, %rd76, %rd99;
	// begin inline asm
	ld.global.nc.v2.u64 {%rd87, %rd88}, [%rd89];
	// end inline asm
	mov.b64 	{%r242, %r243}, %rd88;
	mov.b64 	{%r244, %r245}, %rd87;
	mov.b32 	%f255, %r245;
	mov.b32 	%f256, %r244;
	mov.b32 	%f257, %r243;
	mov.b32 	%f258, %r242;
	add.s64 	%rd92, %rd89, 4096;
	// begin inline asm
	ld.global.nc.v2.u64 {%rd90, %rd91}, [%rd92];
	// end inline asm
	mov.b64 	{%r246, %r247}, %rd91;
	mov.b64 	{%r248, %r249}, %rd90;
	mov.b32 	%f259, %r249;
	mov.b32 	%f260, %r248;
	mov.b32 	%f261, %r247;
	mov.b32 	%f262, %r246;
	add.s64 	%rd95, %rd89, 8192;
	// begin inline asm
	ld.global.nc.v2.u64 {%rd93, %rd94}, [%rd95];
	// end inline asm
	mov.b64 	{%r250, %r251}, %rd94;
	mov.b64 	{%r252, %r253}, %rd93;
	mov.b32 	%f263, %r253;
	mov.b32 	%f264, %r252;
	mov.b32 	%f265, %r251;
	mov.b32 	%f266, %r250;
	add.s64 	%rd98, %rd89, 12288;
	// begin inline asm
	ld.global.nc.v2.u64 {%rd96, %rd97}, [%rd98];
	// end inline asm
	mov.b64 	{%r254, %r255}, %rd97;
	mov.b64 	{%r256, %r257}, %rd96;
	mov.b32 	%f267, %r257;
	mov.b32 	%f268, %r256;
	mov.b32 	%f269, %r255;
	mov.b32 	%f270, %r254;
	add.f32 	%f271, %f404, %f256;
	add.f32 	%f272, %f255, %f258;
	add.f32 	%f273, %f257, %f260;
	add.f32 	%f274, %f259, %f262;
	add.f32 	%f275, %f261, %f264;
	add.f32 	%f276, %f263, %f266;
	add.f32 	%f277, %f265, %f268;
	add.f32 	%f278, %f267, %f270;
	add.f32 	%f279, %f271, %f272;
	add.f32 	%f280, %f273, %f274;
	add.f32 	%f281, %f275, %f276;
	add.f32 	%f282, %f277, %f278;
	add.f32 	%f283, %f279, %f280;
	add.f32 	%f284, %f281, %f282;
	add.f32 	%f285, %f283, %f284;
	add.f32 	%f404, %f285, %f269;
	sub.s32 	%r258, %r67, %r387;
	setp.lt.s32 	%p51, %r258, 4096;
	@%p51 bra 	$L__BB9_34;
	add.s32 	%r387, %r387, 4096;
	setp.le.s32 	%p52, %r387, %r14;
	@%p52 bra 	$L__BB9_24;
$L__BB9_26:
	setp.le.s32 	%p53, %r67, %r387;
	@%p53 bra 	$L__BB9_34;
	sub.s32 	%r18, %r67, %r387;
	setp.ge.s32 	%p54, %r13, %r18;
	@%p54 bra 	$L__BB9_34;
	not.b32 	%r259, %r13;
	add.s32 	%r260, %r67, %r259;
	sub.s32 	%r19, %r260, %r387;
	and.b32  	%r261, %r19, 768;
	setp.eq.s32 	%p55, %r261, 768;
	mov.u32 	%r391, %r13;
	@%p55 bra 	$L__BB9_31;
	add.s32 	%r389, %r13, %r387;
	shr.u32 	%r262, %r19, 8;
	add.s32 	%r263, %r262, 1;
	and.b32  	%r264, %r263, 3;
	neg.s32 	%r388, %r264;
	mov.u32 	%r391, %r13;
$L__BB9_30:
	.pragma "nounroll";
	mul.wide.u32 	%rd101, %r389, 4;
	add.s64 	%rd100, %rd16, %rd101;
	// begin inline asm
	ld.global.nc.u32 %r265, [%rd100];
	// end inline asm
	mov.b32 	%f287, %r265;
	add.f32 	%f404, %f404, %f287;
	add.s32 	%r391, %r391, 256;
	add.s32 	%r389, %r389, 256;
	add.s32 	%r388, %r388, 1;
	setp.ne.s32 	%p56, %r388, 0;
	@%p56 bra 	$L__BB9_30;
$L__BB9_31:
	setp.lt.u32 	%p57, %r19, 768;
	@%p57 bra 	$L__BB9_34;
	cvt.u64.u32 	%rd102, %r391;
	cvt.u64.u32 	%rd103, %r387;
	add.s64 	%rd104, %rd102, %rd103;
	shl.b64 	%rd105, %rd104, 2;
	add.s64 	%rd106, %rd105, %rd16;
	add.s64 	%rd122, %rd106, 2048;
	add.s32 	%r392, %r391, %r387;
$L__BB9_33:
	mul.wide.u32 	%rd111, %r392, 4;
	add.s64 	%rd107, %rd16, %rd111;
	// begin inline asm
	ld.global.nc.u32 %r266, [%rd107];
	// end inline asm
	mov.b32 	%f288, %r266;
	add.f32 	%f289, %f404, %f288;
	add.s64 	%rd108, %rd122, -1024;
	// begin inline asm
	ld.global.nc.u32 %r267, [%rd108];
	// end inline asm
	mov.b32 	%f290, %r267;
	add.f32 	%f291, %f289, %f290;
	// begin inline asm
	ld.global.nc.u32 %r268, [%rd122];
	// end inline asm
	mov.b32 	%f292, %r268;
	add.f32 	%f293, %f291, %f292;
	add.s64 	%rd110, %rd122, 1024;
	// begin inline asm
	ld.global.nc.u32 %r269, [%rd110];
	// end inline asm
	mov.b32 	%f294, %r269;
	add.f32 	%f404, %f293, %f294;
	add.s32 	%r391, %r391, 1024;
	add.s64 	%rd122, %rd122, 4096;
	add.s32 	%r392, %r392, 1024;
	setp.lt.s32 	%p58, %r391, %r18;
	@%p58 bra 	$L__BB9_33;
$L__BB9_34:
	// begin inline asm
	mov.u32 %r270, %laneid;
	// end inline asm
	mov.b32 	%r272, %f404;
	mov.b32 	%r273, 1;
	mov.b32 	%r294, 31;
	mov.b32 	%r295, -1;
	// begin inline asm
	shfl.sync.down.b32 %r271, %r272, %r273, %r294, %r295;
	// end inline asm
	setp.gt.s32 	%p59, %r270, 30;
	mov.b32 	%f295, %r271;
	add.f32 	%f296, %f404, %f295;
	selp.f32 	%f297, %f404, %f296, %p59;
	mov.b32 	%r277, %f297;
	mov.b32 	%r278, 2;
	// begin inline asm
	shfl.sync.down.b32 %r276, %r277, %r278, %r294, %r295;
	// end inline asm
	setp.gt.s32 	%p60, %r270, 29;
	mov.b32 	%f298, %r276;
	add.f32 	%f299, %f297, %f298;
	selp.f32 	%f300, %f297, %f299, %p60;
	mov.b32 	%r282, %f300;
	mov.b32 	%r283, 4;
	// begin inline asm
	shfl.sync.down.b32 %r281, %r282, %r283, %r294, %r295;
	// end inline asm
	setp.gt.s32 	%p61, %r270, 27;
	mov.b32 	%f301, %r281;
	add.f32 	%f302, %f300, %f301;
	selp.f32 	%f303, %f300, %f302, %p61;
	mov.b32 	%r287, %f303;
	mov.b32 	%r288, 8;
	// begin inline asm
	shfl.sync.down.b32 %r286, %r287, %r288, %r294, %r295;
	// end inline asm
	setp.gt.s32 	%p62, %r270, 23;
	mov.b32 	%f304, %r286;
	add.f32 	%f305, %f303, %f304;
	selp.f32 	%f306, %f303, %f305, %p62;
	mov.b32 	%r292, %f306;
	mov.b32 	%r293, 16;
	// begin inline asm
	shfl.sync.down.b32 %r291, %r292, %r293, %r294, %r295;
	// end inline asm
	setp.gt.s32 	%p63, %r270, 15;
	mov.b32 	%f307, %r291;
	add.f32 	%f26, %f306, %f307;
	selp.f32 	%f418, %f306, %f26, %p63;
	setp.ne.s32 	%p64, %r270, 0;
	@%p64 bra 	$L__BB9_36;
	shr.u32 	%r296, %r13, 3;
	and.b32  	%r297, %r296, 124;
	mov.u32 	%r298, _ZZN3cub18CUB_300001_SM_10006detail6reduce28DeviceReduceSingleTileKernelINS2_10policy_hubIfyN4cuda3std3__44plusIfEEE10Policy1000EPfSC_iS9_ffNS7_10__identityEEEvT0_T1_T2_T3_T4_T6_E12temp_storage;
	add.s32 	%r299, %r298, %r297;
	st.shared.f32 	[%r299+8], %f26;
$L__BB9_36:
	bar.sync 	0;
	setp.ne.s32 	%p65, %r13, 0;
	@%p65 bra 	$L__BB9_72;
	ld.shared.f32 	%f308, [_ZZN3cub18CUB_300001_SM_10006detail6reduce28DeviceReduceSingleTileKernelINS2_10policy_hubIfyN4cuda3std3__44plusIfEEE10Policy1000EPfSC_iS9_ffNS7_10__identityEEEvT0_T1_T2_T3_T4_T6_E12temp_storage+12];
	add.f32 	%f309, %f418, %f308;
	ld.shared.f32 	%f310, [_ZZN3cub18CUB_300001_SM_10006detail6reduce28DeviceReduceSingleTileKernelINS2_10policy_hubIfyN4cuda3std3__44plusIfEEE10Policy1000EPfSC_iS9_ffNS7_10__identityEEEvT0_T1_T2_T3_T4_T6_E12temp_storage+16];
	add.f32 	%f311, %f309, %f310;
	ld.shared.f32 	%f312, [_ZZN3cub18CUB_300001_SM_10006detail6reduce28DeviceReduceSingleTileKernelINS2_10policy_hubIfyN4cuda3std3__44plusIfEEE10Policy1000EPfSC_iS9_ffNS7_10__identityEEEvT0_T1_T2_T3_T4_T6_E12temp_storage+20];
	add.f32 	%f313, %f311, %f312;
	ld.shared.f32 	%f314, [_ZZN3cub18CUB_300001_SM_10006detail6reduce28DeviceReduceSingleTileKernelINS2_10policy_hubIfyN4cuda3std3__44plusIfEEE10Policy1000EPfSC_iS9_ffNS7_10__identityEEEvT0_T1_T2_T3_T4_T6_E12temp_storage+24];
	add.f32 	%f315, %f313, %f314;
	ld.shared.f32 	%f316, [_ZZN3cub18CUB_300001_SM_10006detail6reduce28DeviceReduceSingleTileKernelINS2_10policy_hubIfyN4cuda3std3__44plusIfEEE10Policy1000EPfSC_iS9_ffNS7_10__identityEEEvT0_T1_T2_T3_T4_T6_E12temp_storage+28];
	add.f32 	%f317, %f315, %f316;
	ld.shared.f32 	%f318, [_ZZN3cub18CUB_300001_SM_10006detail6reduce28DeviceReduceSingleTileKernelINS2_10policy_hubIfyN4cuda3std3__44plusIfEEE10Policy1000EPfSC_iS9_ffNS7_10__identityEEEvT0_T1_T2_T3_T4_T6_E12temp_storage+32];
	add.f32 	%f319, %f317, %f318;
	ld.shared.f32 	%f320, [_ZZN3cub18CUB_300001_SM_10006detail6reduce28DeviceReduceSingleTileKernelINS2_10policy_hubIfyN4cuda3std3__44plusIfEEE10Policy1000EPfSC_iS9_ffNS7_10__identityEEEvT0_T1_T2_T3_T4_T6_E12temp_storage+36];
	add.f32 	%f418, %f319, %f320;
	bra.uni 	$L__BB9_72;
$L__BB9_38:
	setp.gt.s32 	%p3, %r67, 4095;
	@%p3 bra 	$L__BB9_56;
	mov.u32 	%r34, %tid.x;
	setp.ge.s32 	%p20, %r34, %r67;
	mov.f32 	%f410, 0f00000000;
	mov.u32 	%r397, %r34;
	@%p20 bra 	$L__BB9_41;
	mul.wide.u32 	%rd66, %r34, 4;
	add.s64 	%rd65, %rd16, %rd66;
	// begin inline asm
	ld.global.nc.u32 %r144, [%rd65];
	// end inline asm
	mov.b32 	%f410, %r144;
	add.s32 	%r397, %r34, 256;
$L__BB9_41:
	setp.ge.s32 	%p21, %r397, %r67;
	@%p21 bra 	$L__BB9_47;
	not.b32 	%r145, %r397;
	add.s32 	%r37, %r67, %r145;
	and.b32  	%r146, %r37, 768;
	setp.eq.s32 	%p22, %r146, 768;
	@%p22 bra 	$L__BB9_45;
	mul.wide.u32 	%rd67, %r397, 4;
	add.s64 	%rd123, %rd16, %rd67;
	shr.u32 	%r147, %r37, 8;
	add.s32 	%r148, %r147, 1;
	and.b32  	%r149, %r148, 3;
	neg.s32 	%r395, %r149;
$L__BB9_44:
	.pragma "nounroll";
	// begin inline asm
	ld.global.nc.u32 %r150, [%rd123];
	// end inline asm
	mov.b32 	%f157, %r150;
	add.f32 	%f410, %f410, %f157;
	add.s32 	%r397, %r397, 256;
	add.s64 	%rd123, %rd123, 1024;
	add.s32 	%r395, %r395, 1;
	setp.ne.s32 	%p23, %r395, 0;
	@%p23 bra 	$L__BB9_44;
$L__BB9_45:
	setp.lt.u32 	%p24, %r37, 768;
	@%p24 bra 	$L__BB9_47;
$L__BB9_46:
	mul.wide.s32 	%rd73, %r397, 4;
	add.s64 	%rd69, %rd16, %rd73;
	// begin inline asm
	ld.global.nc.u32 %r151, [%rd69];
	// end inline asm
	mov.b32 	%f158, %r151;
	add.f32 	%f159, %f410, %f158;
	add.s64 	%rd70, %rd69, 1024;
	// begin inline asm
	ld.global.nc.u32 %r152, [%rd70];
	// end inline asm
	mov.b32 	%f160, %r152;
	add.f32 	%f161, %f159, %f160;
	add.s64 	%rd71, %rd69, 2048;
	// begin inline asm
	ld.global.nc.u32 %r153, [%rd71];
	// end inline asm
	mov.b32 	%f162, %r153;
	add.f32 	%f163, %f161, %f162;
	add.s64 	%rd72, %rd69, 3072;
	// begin inline asm
	ld.global.nc.u32 %r154, [%rd72];
	// end inline asm
	mov.b32 	%f164, %r154;
	add.f32 	%f410, %f163, %f164;
	add.s32 	%r397, %r397, 1024;
	setp.lt.s32 	%p25, %r397, %r67;
	@%p25 bra 	$L__BB9_46;
$L__BB9_47:
	setp.lt.s32 	%p26, %r67, 256;
	@%p26 bra 	$L__BB9_52;
	// begin inline asm
	mov.u32 %r193, %laneid;
	// end inline asm
	mov.b32 	%r195, %f410;
	mov.b32 	%r196, 1;
	mov.b32 	%r217, 31;
	mov.b32 	%r218, -1;
	// begin inline asm
	shfl.sync.down.b32 %r194, %r195, %r196, %r217, %r218;
	// end inline asm
	setp.gt.s32 	%p42, %r193, 30;
	mov.b32 	%f199, %r194;
	add.f32 	%f200, %f410, %f199;
	selp.f32 	%f201, %f410, %f200, %p42;
	mov.b32 	%r200, %f201;
	mov.b32 	%r201, 2;
	// begin inline asm
	shfl.sync.down.b32 %r199, %r200, %r201, %r217, %r218;
	// end inline asm
	setp.gt.s32 	%p43, %r193, 29;
	mov.b32 	%f202, %r199;
	add.f32 	%f203, %f201, %f202;
	selp.f32 	%f204, %f201, %f203, %p43;
	mov.b32 	%r205, %f204;
	mov.b32 	%r206, 4;
	// begin inline asm
	shfl.sync.down.b32 %r204, %r205, %r206, %r217, %r218;
	// end inline asm
	setp.gt.s32 	%p44, %r193, 27;
	mov.b32 	%f205, %r204;
	add.f32 	%f206, %f204, %f205;
	selp.f32 	%f207, %f204, %f206, %p44;
	mov.b32 	%r210, %f207;
	mov.b32 	%r211, 8;
	// begin inline asm
	shfl.sync.down.b32 %r209, %r210, %r211, %r217, %r218;
	// end inline asm
	setp.gt.s32 	%p45, %r193, 23;
	mov.b32 	%f208, %r209;
	add.f32 	%f209, %f207, %f208;
	selp.f32 	%f210, %f207, %f209, %p45;
	mov.b32 	%r215, %f210;
	mov.b32 	%r216, 16;
	// begin inline asm
	shfl.sync.down.b32 %r214, %r215, %r216, %r217, %r218;
	// end inline asm
	setp.gt.s32 	%p46, %r193, 15;
	mov.b32 	%f211, %r214;
	add.f32 	%f38, %f210, %f211;
	selp.f32 	%f418, %f210, %f38, %p46;
	setp.ne.s32 	%p47, %r193, 0;
	@%p47 bra 	$L__BB9_50;
	shr.u32 	%r219, %r34, 3;
	and.b32  	%r220, %r219, 124;
	mov.u32 	%r221, _ZZN3cub18CUB_300001_SM_10006detail6reduce28DeviceReduceSingleTileKernelINS2_10policy_hubIfyN4cuda3std3__44plusIfEEE10Policy1000EPfSC_iS9_ffNS7_10__identityEEEvT0_T1_T2_T3_T4_T6_E12temp_storage;
	add.s32 	%r222, %r221, %r220;
	st.shared.f32 	[%r222+8], %f38;
$L__BB9_50:
	bar.sync 	0;
	setp.ne.s32 	%p48, %r34, 0;
	@%p48 bra 	$L__BB9_72;
	ld.shared.f32 	%f212, [_ZZN3cub18CUB_300001_SM_10006detail6reduce28DeviceReduceSingleTileKernelINS2_10policy_hubIfyN4cuda3std3__44plusIfEEE10Policy1000EPfSC_iS9_ffNS7_10__identityEEEvT0_T1_T2_T3_T4_T6_E12temp_storage+12];
	add.f32 	%f213, %f418, %f212;
	ld.shared.f32 	%f214, [_ZZN3cub18CUB_300001_SM_10006detail6reduce28DeviceReduceSingleTileKernelINS2_10policy_hubIfyN4cuda3std3__44plusIfEEE10Policy1000EPfSC_iS9_ffNS7_10__identityEEEvT0_T1_T2_T3_T4_T6_E12temp_storage+16];
	add.f32 	%f215, %f213, %f214;
	ld.shared.f32 	%f216, [_ZZN3cub18CUB_300001_SM_10006detail6reduce28DeviceReduceSingleTileKernelINS2_10policy_hubIfyN4cuda3std3__44plusIfEEE10Policy1000EPfSC_iS9_ffNS7_10__identityEEEvT0_T1_T2_T3_T4_T6_E12temp_storage+20];
	add.f32 	%f217, %f215, %f216;
	ld.shared.f32 	%f218, [_ZZN3cub18CUB_300001_SM_10006detail6reduce28DeviceReduceSingleTileKernelINS2_10policy_hubIfyN4cuda3std3__44plusIfEEE10Policy1000EPfSC_iS9_ffNS7_10__identityEEEvT0_T1_T2_T3_T4_T6_E12temp_storage+24];
	add.f32 	%f219, %f217, %f218;
	ld.shared.f32 	%f220, [_ZZN3cub18CUB_300001_SM_10006detail6reduce28DeviceReduceSingleTileKernelINS2_10policy_hubIfyN4cuda3std3__44plusIfEEE10Policy1000EPfSC_iS9_ffNS7_10__identityEEEvT0_T1_T2_T3_T4_T6_E12temp_storage+28];
	add.f32 	%f221, %f219, %f220;
	ld.shared.f32 	%f222, [_ZZN3cub18CUB_300001_SM_10006detail6reduce28DeviceReduceSingleTileKernelINS2_10policy_hubIfyN4cuda3std3__44plusIfEEE10Policy1000EPfSC_iS9_ffNS7_10__identityEEEvT0_T1_T2_T3_T4_T6_E12temp_storage+32];
	add.f32 	%f223, %f221, %f222;
	ld.shared.f32 	%f224, [_ZZN3cub18CUB_300001_SM_10006detail6reduce28DeviceReduceSingleTileKernelINS2_10policy_hubIfyN4cuda3std3__44plusIfEEE10Policy1000EPfSC_iS9_ffNS7_10__identityEEEvT0_T1_T2_T3_T4_T6_E12temp_storage+36];
	add.f32 	%f418, %f223, %f224;
	bra.uni 	$L__BB9_72;
$L__BB9_52:
	// begin inline asm
	mov.u32 %r155, %laneid;
	// end inline asm
	and.b32  	%r181, %r34, 992;
	add.s32 	%r182, %r181, 32;
	setp.gt.s32 	%p27, %r182, %r67;
	not.b32 	%r183, %r181;
	add.s32 	%r184, %r67, %r183;
	selp.b32 	%r179, %r184, 31, %p27;
	mov.b32 	%r157, %f410;
	mov.b32 	%r158, 1;
	mov.b32 	%r180, -1;
	// begin inline asm
	shfl.sync.down.b32 %r156, %r157, %r158, %r179, %r180;
	// end inline asm
	setp.lt.s32 	%p28, %r155, %r179;
	mov.b32 	%f165, %r156;
	add.f32 	%f166, %f410, %f165;
	selp.f32 	%f167, %f166, %f410, %p28;
	mov.b32 	%r162, %f167;
	mov.b32 	%r163, 2;
	// begin inline asm
	shfl.sync.down.b32 %r161, %r162, %r163, %r179, %r180;
	// end inline asm
	add.s32 	%r185, %r155, 2;
	setp.gt.s32 	%p29, %r185, %r179;
	mov.b32 	%f168, %r161;
	add.f32 	%f169, %f167, %f168;
	selp.f32 	%f170, %f167, %f169, %p29;
	mov.b32 	%r167, %f170;
	mov.b32 	%r168, 4;
	// begin inline asm
	shfl.sync.down.b32 %r166, %r167, %r168, %r179, %r180;
	// end inline asm
	add.s32 	%r186, %r155, 4;
	setp.gt.s32 	%p30, %r186, %r179;
	mov.b32 	%f171, %r166;
	add.f32 	%f172, %f170, %f171;
	selp.f32 	%f173, %f170, %f172, %p30;
	mov.b32 	%r172, %f173;
	mov.b32 	%r173, 8;
	// begin inline asm
	shfl.sync.down.b32 %r171, %r172, %r173, %r179, %r180;
	// end inline asm
	add.s32 	%r187, %r155, 8;
	setp.gt.s32 	%p31, %r187, %r179;
	mov.b32 	%f174, %r171;
	add.f32 	%f175, %f173, %f174;
	selp.f32 	%f176, %f173, %f175, %p31;
	mov.b32 	%r177, %f176;
	mov.b32 	%r178, 16;
	// begin inline asm
	shfl.sync.down.b32 %r176, %r177, %r178, %r179, %r180;
	// end inline asm
	add.s32 	%r188, %r155, 16;
	setp.gt.s32 	%p32, %r188, %r179;
	mov.b32 	%f177, %r176;
	add.f32 	%f178, %f176, %f177;
	selp.f32 	%f418, %f176, %f178, %p32;
	setp.ne.s32 	%p33, %r155, 0;
	@%p33 bra 	$L__BB9_54;
	shr.u32 	%r189, %r34, 3;
	and.b32  	%r190, %r189, 124;
	mov.u32 	%r191, _ZZN3cub18CUB_300001_SM_10006detail6reduce28DeviceReduceSingleTileKernelINS2_10policy_hubIfyN4cuda3std3__44plusIfEEE10Policy1000EPfSC_iS9_ffNS7_10__identityEEEvT0_T1_T2_T3_T4_T6_E12temp_storage;
	add.s32 	%r192, %r191, %r190;
	st.shared.f32 	[%r192+8], %f418;
$L__BB9_54:
	bar.sync 	0;
	setp.ne.s32 	%p34, %r34, 0;
	@%p34 bra 	$L__BB9_72;
	setp.gt.s32 	%p35, %r67, 32;
	ld.shared.f32 	%f179, [_ZZN3cub18CUB_300001_SM_10006detail6reduce28DeviceReduceSingleTileKernelINS2_10policy_hubIfyN4cuda3std3__44plusIfEEE10Policy1000EPfSC_iS9_ffNS7_10__identityEEEvT0_T1_T2_T3_T4_T6_E12temp_storage+12];
	add.f32 	%f180, %f418, %f179;
	selp.f32 	%f181, %f180, %f418, %p35;
	setp.gt.s32 	%p36, %r67, 64;
	ld.shared.f32 	%f182, [_ZZN3cub18CUB_300001_SM_10006detail6reduce28DeviceReduceSingleTileKernelINS2_10policy_hubIfyN4cuda3std3__44plusIfEEE10Policy1000EPfSC_iS9_ffNS7_10__identityEEEvT0_T1_T2_T3_T4_T6_E12temp_storage+16];
	add.f32 	%f183, %f182, %f181;
	selp.f32 	%f184, %f183, %f181, %p36;
	setp.gt.s32 	%p37, %r67, 96;
	ld.shared.f32 	%f185, [_ZZN3cub18CUB_300001_SM_10006detail6reduce28DeviceReduceSingleTileKernelINS2_10policy_hubIfyN4cuda3std3__44plusIfEEE10Policy1000EPfSC_iS9_ffNS7_10__identityEEEvT0_T1_T2_T3_T4_T6_E12temp_storage+20];
	add.f32 	%f186, %f185, %f184;
	selp.f32 	%f187, %f186, %f184, %p37;
	setp.gt.s32 	%p38, %r67, 128;
	ld.shared.f32 	%f188, [_ZZN3cub18CUB_300001_SM_10006detail6reduce28DeviceReduceSingleTileKernelINS2_10policy_hubIfyN4cuda3std3__44plusIfEEE10Policy1000EPfSC_iS9_ffNS7_10__identityEEEvT0_T1_T2_T3_T4_T6_E12temp_storage+24];
	add.f32 	%f189, %f188, %f187;
	selp.f32 	%f190, %f189, %f187, %p38;
	setp.gt.s32 	%p39, %r67, 160;
	ld.shared.f32 	%f191, [_ZZN3cub18CUB_300001_SM_10006detail6reduce28DeviceReduceSingleTileKernelINS2_10policy_hubIfyN4cuda3std3__44plusIfEEE10Policy1000EPfSC_iS9_ffNS7_10__identityEEEvT0_T1_T2_T3_T4_T6_E12temp_storage+28];
	add.f32 	%f192, %f191, %f190;
	selp.f32 	%f193, %f192, %f190, %p39;
	setp.gt.s32 	%p40, %r67, 192;
	ld.shared.f32 	%f194, [_ZZN3cub18CUB_300001_SM_10006detail6reduce28DeviceReduceSingleTileKernelINS2_10policy_hubIfyN4cuda3std3__44plusIfEEE10Policy1000EPfSC_iS9_ffNS7_10__identityEEEvT0_T1_T2_T3_T4_T6_E12temp_storage+32];
	add.f32 	%f195, %f194, %f193;
	selp.f32 	%f196, %f195, %f193, %p40;
	setp.gt.s32 	%p41, %r67, 224;
	ld.shared.f32 	%f197, [_ZZN3cub18CUB_300001_SM_10006detail6reduce28DeviceReduceSingleTileKernelINS2_10policy_hubIfyN4cuda3std3__44plusIfEEE10Policy1000EPfSC_iS9_ffNS7_10__identityEEEvT0_T1_T2_T3_T4_T6_E12temp_storage+36];
	add.f32 	%f198, %f197, %f196;
	selp.f32 	%f418, %f198, %f196, %p41;
	bra.uni 	$L__BB9_72;
$L__BB9_56:
	mov.u32 	%r46, %tid.x;
	mul.wide.u32 	%rd35, %r46, 4;
	add.s64 	%rd19, %rd16, %rd35;
	// begin inline asm
	ld.global.nc.u32 %r68, [%rd19];
	// end inline asm
	mov.b32 	%f59, %r68;
	add.s64 	%rd20, %rd19, 1024;
	// begin inline asm
	ld.global.nc.u32 %r69, [%rd20];
	// end inline asm
	mov.b32 	%f60, %r69;
	add.s64 	%rd21, %rd19, 2048;
	// begin inline asm
	ld.global.nc.u32 %r70, [%rd21];
	// end inline asm
	mov.b32 	%f61, %r70;
	add.s64 	%rd22, %rd19, 3072;
	// begin inline asm
	ld.global.nc.u32 %r71, [%rd22];
	// end inline asm
	mov.b32 	%f62, %r71;
	add.s64 	%rd23, %rd19, 4096;
	// begin inline asm
	ld.global.nc.u32 %r72, [%rd23];
	// end inline asm
	mov.b32 	%f63, %r72;
	add.s64 	%rd24, %rd19, 5120;
	// begin inline asm
	ld.global.nc.u32 %r73, [%rd24];
	// end inline asm
	mov.b32 	%f64, %r73;
	add.s64 	%rd25, %rd19, 6144;
	// begin inline asm
	ld.global.nc.u32 %r74, [%rd25];
	// end inline asm
	mov.b32 	%f65, %r74;
	add.s64 	%rd26, %rd19, 7168;
	// begin inline asm
	ld.global.nc.u32 %r75, [%rd26];
	// end inline asm
	mov.b32 	%f66, %r75;
	add.s64 	%rd27, %rd19, 8192;
	// begin inline asm
	ld.global.nc.u32 %r76, [%rd27];
	// end inline asm
	mov.b32 	%f67, %r76;
	add.s64 	%rd28, %rd19, 9216;
	// begin inline asm
	ld.global.nc.u32 %r77, [%rd28];
	// end inline asm
	mov.b32 	%f68, %r77;
	add.s64 	%rd29, %rd19, 10240;
	// begin inline asm
	ld.global.nc.u32 %r78, [%rd29];
	// end inline asm
	mov.b32 	%f69, %r78;
	add.s64 	%rd30, %rd19, 11264;
	// begin inline asm
	ld.global.nc.u32 %r79, [%rd30];
	// end inline asm
	mov.b32 	%f70, %r79;
	add.s64 	%rd31, %rd19, 12288;
	// begin inline asm
	ld.global.nc.u32 %r80, [%rd31];
	// end inline asm
	mov.b32 	%f71, %r80;
	add.s64 	%rd32, %rd19, 13312;
	// begin inline asm
	ld.global.nc.u32 %r81, [%rd32];
	// end inline asm
	mov.b32 	%f72, %r81;
	add.s64 	%rd33, %rd19, 14336;
	// begin inline asm
	ld.global.nc.u32 %r82, [%rd33];
	// end inline asm
	mov.b32 	%f73, %r82;
	add.s64 	%rd34, %rd19, 15360;
	// begin inline asm
	ld.global.nc.u32 %r83, [%rd34];
	// end inline asm
	mov.b32 	%f74, %r83;
	add.f32 	%f75, %f59, %f60;
	add.f32 	%f76, %f61, %f62;
	add.f32 	%f77, %f63, %f64;
	add.f32 	%f78, %f65, %f66;
	add.f32 	%f79, %f67, %f68;
	add.f32 	%f80, %f69, %f70;
	add.f32 	%f81, %f71, %f72;
	add.f32 	%f82, %f73, %f74;
	add.f32 	%f83, %f75, %f76;
	add.f32 	%f84, %f77, %f78;
	add.f32 	%f85, %f79, %f80;
	add.f32 	%f86, %f81, %f82;
	add.f32 	%f87, %f83, %f84;
	add.f32 	%f88, %f85, %f86;
	add.f32 	%f417, %f87, %f88;
	setp.lt.u32 	%p4, %r67, 8192;
	mov.b32 	%r400, 4096;
	@%p4 bra 	$L__BB9_60;
	add.s32 	%r47, %r67, -4096;
	mov.b32 	%r400, 4096;
$L__BB9_58:
	mul.wide.s32 	%rd52, %r400, 4;
	add.s64 	%rd36, %rd19, %rd52;
	// begin inline asm
	ld.global.nc.u32 %r86, [%rd36];
	// end inline asm
	mov.b32 	%f89, %r86;
	add.s64 	%rd37, %rd36, 1024;
	// begin inline asm
	ld.global.nc.u32 %r87, [%rd37];
	// end inline asm
	mov.b32 	%f90, %r87;
	add.s64 	%rd38, %rd36, 2048;
	// begin inline asm
	ld.global.nc.u32 %r88, [%rd38];
	// end inline asm
	mov.b32 	%f91, %r88;
	add.s64 	%rd39, %rd36, 3072;
	// begin inline asm
	ld.global.nc.u32 %r89, [%rd39];
	// end inline asm
	mov.b32 	%f92, %r89;
	add.s64 	%rd40, %rd36, 4096;
	// begin inline asm
	ld.global.nc.u32 %r90, [%rd40];
	// end inline asm
	mov.b32 	%f93, %r90;
	add.s64 	%rd41, %rd36, 5120;
	// begin inline asm
	ld.global.nc.u32 %r91, [%rd41];
	// end inline asm
	mov.b32 	%f94, %r91;
	add.s64 	%rd42, %rd36, 6144;
	// begin inline asm
	ld.global.nc.u32 %r92, [%rd42];
	// end inline asm
	mov.b32 	%f95, %r92;
	add.s64 	%rd43, %rd36, 7168;
	// begin inline asm
	ld.global.nc.u32 %r93, [%rd43];
	// end inline asm
	mov.b32 	%f96, %r93;
	add.s64 	%rd44, %rd36, 8192;
	// begin inline asm
	ld.global.nc.u32 %r94, [%rd44];
	// end inline asm
	mov.b32 	%f97, %r94;
	add.s64 	%rd45, %rd36, 9216;
	// begin inline asm
	ld.global.nc.u32 %r95, [%rd45];
	// end inline asm
	mov.b32 	%f98, %r95;
	add.s64 	%rd46, %rd36, 10240;
	// begin inline asm
	ld.global.nc.u32 %r96, [%rd46];
	// end inline asm
	mov.b32 	%f99, %r96;
	add.s64 	%rd47, %rd36, 11264;
	// begin inline asm
	ld.global.nc.u32 %r97, [%rd47];
	// end inline asm
	mov.b32 	%f100, %r97;
	add.s64 	%rd48, %rd36, 12288;
	// begin inline asm
	ld.global.nc.u32 %r98, [%rd48];
	// end inline asm
	mov.b32 	%f101, %r98;
	add.s64 	%rd49, %rd36, 13312;
	// begin inline asm
	ld.global.nc.u32 %r99, [%rd49];
	// end inline asm
	mov.b32 	%f102, %r99;
	add.s64 	%rd50, %rd36, 14336;
	// begin inline asm
	ld.global.nc.u32 %r100, [%rd50];
	// end inline asm
	mov.b32 	%f103, %r100;
	add.s64 	%rd51, %rd36, 15360;
	// begin inline asm
	ld.global.nc.u32 %r101, [%rd51];
	// end inline asm
	mov.b32 	%f104, %r101;
	add.f32 	%f105, %f417, %f89;
	add.f32 	%f106, %f90, %f91;
	add.f32 	%f107, %f92, %f93;
	add.f32 	%f108, %f94, %f95;
	add.f32 	%f109, %f96, %f97;
	add.f32 	%f110, %f98, %f99;
	add.f32 	%f111, %f100, %f101;
	add.f32 	%f112, %f102, %f103;
	add.f32 	%f113, %f105, %f106;
	add.f32 	%f114, %f107, %f108;
	add.f32 	%f115, %f109, %f110;
	add.f32 	%f116, %f111, %f112;
	add.f32 	%f117, %f113, %f114;
	add.f32 	%f118, %f115, %f116;
	add.f32 	%f119, %f117, %f118;
	add.f32 	%f417, %f119, %f104;
	sub.s32 	%r102, %r67, %r400;
	setp.lt.s32 	%p5, %r102, 4096;
	@%p5 bra 	$L__BB9_68;
	add.s32 	%r400, %r400, 4096;
	setp.le.s32 	%p6, %r400, %r47;
	@%p6 bra 	$L__BB9_58;
$L__BB9_60:
	setp.le.s32 	%p7, %r67, %r400;
	@%p7 bra 	$L__BB9_68;
	sub.s32 	%r51, %r67, %r400;
	setp.ge.s32 	%p8, %r46, %r51;
	@%p8 bra 	$L__BB9_68;
	not.b32 	%r103, %r46;
	add.s32 	%r104, %r67, %r103;
	sub.s32 	%r52, %r104, %r400;
	and.b32  	%r105, %r52, 768;
	setp.eq.s32 	%p9, %r105, 768;
	mov.u32 	%r404, %r46;
	@%p9 bra 	$L__BB9_65;
	add.s32 	%r402, %r46, %r400;
	shr.u32 	%r106, %r52, 8;
	add.s32 	%r107, %r106, 1;
	and.b32  	%r108, %r107, 3;
	neg.s32 	%r401, %r108;
	mov.u32 	%r404, %r46;
$L__BB9_64:
	.pragma "nounroll";
	mul.wide.u32 	%rd54, %r402, 4;
	add.s64 	%rd53, %rd16, %rd54;
	// begin inline asm
	ld.global.nc.u32 %r109, [%rd53];
	// end inline asm
	mov.b32 	%f121, %r109;
	add.f32 	%f417, %f417, %f121;
	add.s32 	%r404, %r404, 256;
	add.s32 	%r402, %r402, 256;
	add.s32 	%r401, %r401, 1;
	setp.ne.s32 	%p10, %r401, 0;
	@%p10 bra 	$L__BB9_64;
$L__BB9_65:
	setp.lt.u32 	%p11, %r52, 768;
	@%p11 bra 	$L__BB9_68;
	cvt.u64.u32 	%rd55, %r404;
	cvt.u64.u32 	%rd56, %r400;
	add.s64 	%rd57, %rd55, %rd56;
	shl.b64 	%rd58, %rd57, 2;
	add.s64 	%rd59, %rd58, %rd16;
	add.s64 	%rd124, %rd59, 2048;
	add.s32 	%r405, %r404, %r400;
$L__BB9_67:
	mul.wide.u32 	%rd64, %r405, 4;
	add.s64 	%rd60, %rd16, %rd64;
	// begin inline asm
	ld.global.nc.u32 %r110, [%rd60];
	// end inline asm
	mov.b32 	%f122, %r110;
	add.f32 	%f123, %f417, %f122;
	add.s64 	%rd61, %rd124, -1024;
	// begin inline asm
	ld.global.nc.u32 %r111, [%rd61];
	// end inline asm
	mov.b32 	%f124, %r111;
	add.f32 	%f125, %f123, %f124;
	// begin inline asm
	ld.global.nc.u32 %r112, [%rd124];
	// end inline asm
	mov.b32 	%f126, %r112;
	add.f32 	%f127, %f125, %f126;
	add.s64 	%rd63, %rd124, 1024;
	// begin inline asm
	ld.global.nc.u32 %r113, [%rd63];
	// end inline asm
	mov.b32 	%f128, %r113;
	add.f32 	%f417, %f127, %f128;
	add.s32 	%r404, %r404, 1024;
	add.s64 	%rd124, %rd124, 4096;
	add.s32 	%r405, %r405, 1024;
	setp.lt.s32 	%p12, %r404, %r51;
	@%p12 bra 	$L__BB9_67;
$L__BB9_68:
	// begin inline asm
	mov.u32 %r114, %laneid;
	// end inline asm
	mov.b32 	%r116, %f417;
	mov.b32 	%r117, 1;
	mov.b32 	%r138, 31;
	mov.b32 	%r139, -1;
	// begin inline asm
	shfl.sync.down.b32 %r115, %r116, %r117, %r138, %r139;
	// end inline asm
	setp.gt.s32 	%p13, %r114, 30;
	mov.b32 	%f129, %r115;
	add.f32 	%f130, %f417, %f129;
	selp.f32 	%f131, %f417, %f130, %p13;
	mov.b32 	%r121, %f131;
	mov.b32 	%r122, 2;
	// begin inline asm
	shfl.sync.down.b32 %r120, %r121, %r122, %r138, %r139;
	// end inline asm
	setp.gt.s32 	%p14, %r114, 29;
	mov.b32 	%f132, %r120;
	add.f32 	%f133, %f131, %f132;
	selp.f32 	%f134, %f131, %f133, %p14;
	mov.b32 	%r126, %f134;
	mov.b32 	%r127, 4;
	// begin inline asm
	shfl.sync.down.b32 %r125, %r126, %r127, %r138, %r139;
	// end inline asm
	setp.gt.s32 	%p15, %r114, 27;
	mov.b32 	%f135, %r125;
	add.f32 	%f136, %f134, %f135;
	selp.f32 	%f137, %f134, %f136, %p15;
	mov.b32 	%r131, %f137;
	mov.b32 	%r132, 8;
	// begin inline asm
	shfl.sync.down.b32 %r130, %r131, %r132, %r138, %r139;
	// end inline asm
	setp.gt.s32 	%p16, %r114, 23;
	mov.b32 	%f138, %r130;
	add.f32 	%f139, %f137, %f138;
	selp.f32 	%f140, %f137, %f139, %p16;
	mov.b32 	%r136, %f140;
	mov.b32 	%r137, 16;
	// begin inline asm
	shfl.sync.down.b32 %r135, %r136, %r137, %r138, %r139;
	// end inline asm
	setp.gt.s32 	%p17, %r114, 15;
	mov.b32 	%f141, %r135;
	add.f32 	%f54, %f140, %f141;
	selp.f32 	%f418, %f140, %f54, %p17;
	setp.ne.s32 	%p18, %r114, 0;
	@%p18 bra 	$L__BB9_70;
	shr.u32 	%r140, %r46, 3;
	and.b32  	%r141, %r140, 124;
	mov.u32 	%r142, _ZZN3cub18CUB_300001_SM_10006detail6reduce28DeviceReduceSingleTileKernelINS2_10policy_hubIfyN4cuda3std3__44plusIfEEE10Policy1000EPfSC_iS9_ffNS7_10__identityEEEvT0_T1_T2_T3_T4_T6_E12temp_storage;
	add.s32 	%r143, %r142, %r141;
	st.shared.f32 	[%r143+8], %f54;
$L__BB9_70:
	bar.sync 	0;
	setp.ne.s32 	%p19, %r46, 0;
	@%p19 bra 	$L__BB9_72;
	ld.shared.f32 	%f142, [_ZZN3cub18CUB_300001_SM_10006detail6reduce28DeviceReduceSingleTileKernelINS2_10policy_hubIfyN4cuda3std3__44plusIfEEE10Policy1000EPfSC_iS9_ffNS7_10__identityEEEvT0_T1_T2_T3_T4_T6_E12temp_storage+12];
	add.f32 	%f143, %f418, %f142;
	ld.shared.f32 	%f144, [_ZZN3cub18CUB_300001_SM_10006detail6reduce28DeviceReduceSingleTileKernelINS2_10policy_hubIfyN4cuda3std3__44plusIfEEE10Policy1000EPfSC_iS9_ffNS7_10__identityEEEvT0_T1_T2_T3_T4_T6_E12temp_storage+16];
	add.f32 	%f145, %f143, %f144;
	ld.shared.f32 	%f146, [_ZZN3cub18CUB_300001_SM_10006detail6reduce28DeviceReduceSingleTileKernelINS2_10policy_hubIfyN4cuda3std3__44plusIfEEE10Policy1000EPfSC_iS9_ffNS7_10__identityEEEvT0_T1_T2_T3_T4_T6_E12temp_storage+20];
	add.f32 	%f147, %f145, %f146;
	ld.shared.f32 	%f148, [_ZZN3cub18CUB_300001_SM_10006detail6reduce28DeviceReduceSingleTileKernelINS2_10policy_hubIfyN4cuda3std3__44plusIfEEE10Policy1000EPfSC_iS9_ffNS7_10__identityEEEvT0_T1_T2_T3_T4_T6_E12temp_storage+24];
	add.f32 	%f149, %f147, %f148;
	ld.shared.f32 	%f150, [_ZZN3cub18CUB_300001_SM_10006detail6reduce28DeviceReduceSingleTileKernelINS2_10policy_hubIfyN4cuda3std3__44plusIfEEE10Policy1000EPfSC_iS9_ffNS7_10__identityEEEvT0_T1_T2_T3_T4_T6_E12temp_storage+28];
	add.f32 	%f151, %f149, %f150;
	ld.shared.f32 	%f152, [_ZZN3cub18CUB_300001_SM_10006detail6reduce28DeviceReduceSingleTileKernelINS2_10policy_hubIfyN4cuda3std3__44plusIfEEE10Policy1000EPfSC_iS9_ffNS7_10__identityEEEvT0_T1_T2_T3_T4_T6_E12temp_storage+32];
	add.f32 	%f153, %f151, %f152;
	ld.shared.f32 	%f154, [_ZZN3cub18CUB_300001_SM_10006detail6reduce28DeviceReduceSingleTileKernelINS2_10policy_hubIfyN4cuda3std3__44plusIfEEE10Policy1000EPfSC_iS9_ffNS7_10__identityEEEvT0_T1_T2_T3_T4_T6_E12temp_storage+36];
	add.f32 	%f418, %f153, %f154;
$L__BB9_72:
	mov.u32 	%r379, %tid.x;
	setp.ne.s32 	%p95, %r379, 0;
	@%p95 bra 	$L__BB9_74;
	add.f32 	%f391, %f58, %f418;
	st.global.f32 	[%rd1], %f391;
$L__BB9_74:
	ret;

}


// ===== COMPILED SASS (sm_100) =====

	.target	sm_100

	.elftype	@"ET_EXEC"


//--------------------- .note.nv.tkinfo           --------------------------
	.section	.note.nv.tkinfo,"",@"SHT_NOTE"
	.sectionflags	@"SHF_NOTE_NV_TKINFO"
	.tkinfo
        /*0018*/ 	.word	0x00000002
        /*0030*/ 	.string	""
        /*0030*/ 	.string	"ptxas"
        /*0030*/ 	.string	"Cuda compilation tools, release 13.0, V13.0.88"
        /*0030*/ 	.string	"Build cuda_13.0.r13.0/compiler.36424714_0"
        /*0030*/ 	.string	"-arch sm_100 -m 64 "



//--------------------- .note.nv.cuinfo           --------------------------
	.section	.note.nv.cuinfo,"",@"SHT_NOTE"
	.sectionflags	@"SHF_NOTE_NV_CUINFO"
        /*0018*/ 	.short	0x0002
        /*001a*/ 	.short	0x0064
        /*001c*/ 	.short	0x0082
	.zero		2


//--------------------- .nv.info                  --------------------------
	.section	.nv.info,"",@"SHT_CUDA_INFO"
	.align	4


	//----- nvinfo : EIATTR_REGCOUNT
	.align		4
        /*0000*/ 	.byte	0x04, 0x2f
        /*0002*/ 	.short	(.L_44 - .L_43)
	.align		4
.L_43:
        /*0004*/ 	.word	index@(_Z14initial_KerneliPfS_)
        /*0008*/ 	.word	0x00000010


	//----- nvinfo : EIATTR_FRAME_SIZE
	.align		4
.L_44:
        /*000c*/ 	.byte	0x04, 0x11
        /*000e*/ 	.short	(.L_46 - .L_45)
	.align		4
.L_45:
        /*0010*/ 	.word	index@(_Z14initial_KerneliPfS_)
        /*0014*/ 	.word	0x00000000


	//----- nvinfo : EIATTR_REGCOUNT
	.align		4
.L_46:
        /*0018*/ 	.byte	0x04, 0x2f
        /*001a*/ 	.short	(.L_48 - .L_47)
	.align		4
.L_47:
        /*001c*/ 	.word	index@(_Z16optimized_KerneliPfS_)
        /*0020*/ 	.word	0x0000000a


	//----- nvinfo : EIATTR_FRAME_SIZE
	.align		4
.L_48:
        /*0024*/ 	.byte	0x04, 0x11
        /*0026*/ 	.short	(.L_50 - .L_49)
	.align		4
.L_49:
        /*0028*/ 	.word	index@(_Z16optimized_KerneliPfS_)
        /*002c*/ 	.word	0x00000000


	//----- nvinfo : EIATTR_REGCOUNT
	.align		4
.L_50:
        /*0030*/ 	.byte	0x04, 0x2f
        /*0032*/ 	.short	(.L_52 - .L_51)
	.align		4
.L_51:
        /*0034*/ 	.word	index@(_Z16reduction_KerneliPfS_)
        /*0038*/ 	.word	0x0000000e


	//----- nvinfo : EIATTR_FRAME_SIZE
	.align		4
.L_52:
        /*003c*/ 	.byte	0x04, 0x11
        /*003e*/ 	.short	(.L_54 - .L_53)
	.align		4
.L_53:
        /*0040*/ 	.word	index@(_Z16reduction_KerneliPfS_)
        /*0044*/ 	.word	0x00000000


	//----- nvinfo : EIATTR_REGCOUNT
	.align		4
.L_54:
        /*0048*/ 	.byte	0x04, 0x2f
        /*004a*/ 	.short	(.L_56 - .L_55)
	.align		4
.L_55:
        /*004c*/ 	.word	index@(_ZN3cub18CUB_300001_SM_10006detail11EmptyKernelIvEEvv)
        /*0050*/ 	.word	0x00000004


	//----- nvinfo : EIATTR_FRAME_SIZE
	.align		4
.L_56:
        /*0054*/ 	.byte	0x04, 0x11
        /*0056*/ 	.short	(.L_58 - .L_57)
	.align		4
.L_57:
        /*0058*/ 	.word	index@(_ZN3cub18CUB_300001_SM_10006detail11EmptyKernelIvEEvv)
        /*005c*/ 	.word	0x00000000


	//----- nvinfo : EIATTR_REGCOUNT
	.align		4
.L_58:
        /*0060*/ 	.byte	0x04, 0x2f
        /*0062*/ 	.short	(.L_60 - .L_59)
	.align		4
.L_59:
        /*0064*/ 	.word	index@(_ZN3cub18CUB_300001_SM_10006detail6reduce28DeviceReduceSingleTileKernelINS2_10policy_hubIfjN4cuda3std3__44plusIfEEE10Policy1000EN6thrust24THRUST_300001_SM_1000_NS10device_ptrIfEEPfjS9_ffNS7_10__identityEEEvT0_T1_T2_T3_T4_T6_)
        /*0068*/ 	.word	0x00000020


	//----- nvinfo : EIATTR_FRAME_SIZE
	.align		4
.L_60:
        /*006c*/ 	.byte	0x04, 0x11
        /*006e*/ 	.short	(.L_62 - .L_61)
	.align		4
.L_61:
        /*0070*/ 	.word	index@(_ZN3cub18CUB_300001_SM_10006detail6reduce28DeviceReduceSingleTileKernelINS2_10policy_hubIfjN4cuda3std3__44plusIfEEE10Policy1000EN6thrust24THRUST_300001_SM_1000_NS10device_ptrIfEEPfjS9_ffNS7_10__identityEEEvT0_T1_T2_T3_T4_T6_)
        /*0074*/ 	.word	0x00000000


	//----- nvinfo : EIATTR_REGCOUNT
	.align		4
.L_62:
        /*0078*/ 	.byte	0x04, 0x2f
        /*007a*/ 	.short	(.L_64 - .L_63)
	.align		4
.L_63:
        /*007c*/ 	.word	index@(_ZN3cub18CUB_300001_SM_10006detail6reduce18DeviceReduceKernelINS2_10policy_hubIfjN4cuda3std3__44plusIfEEE10Policy1000EN6thrust24THRUST_300001_SM_1000_NS10device_ptrIfEEjS9_fNS7_10__identityEEEvT0_PT3_T1_NS0_13GridEvenShareISK_EET2_T4_)
        /*0080*/ 	.word	0x00000020


	//----- nvinfo : EIATTR_FRAME_SIZE
	.align		4
.L_64:
        /*0084*/ 	.byte	0x04, 0x11
        /*0086*/ 	.short	(.L_66 - .L_65)
	.align		4
.L_65:
        /*0088*/ 	.word	index@(_ZN3cub18CUB_300001_SM_10006detail6reduce18DeviceReduceKernelINS2_10policy_hubIfjN4cuda3std3__44plusIfEEE10Policy1000EN6thrust24THRUST_300001_SM_1000_NS10device_ptrIfEEjS9_fNS7_10__identityEEEvT0_PT3_T1_NS0_13GridEvenShareISK_EET2_T4_)
        /*008c*/ 	.word	0x00000000


	//----- nvinfo : EIATTR_REGCOUNT
	.align		4
.L_66:
        /*0090*/ 	.byte	0x04, 0x2f
        /*0092*/ 	.short	(.L_68 - .L_67)
	.align		4
.L_67:
        /*0094*/ 	.word	index@(_ZN3cub18CUB_300001_SM_10006detail6reduce28DeviceReduceSingleTileKernelINS2_10policy_hubIfjN4cuda3std3__44plusIfEEE10Policy1000EPfSC_iS9_ffNS7_10__identityEEEvT0_T1_T2_T3_T4_T6_)
        /*0098*/ 	.word	0x0000001e


	//----- nvinfo : EIATTR_FRAME_SIZE
	.align		4
.L_68:
        /*009c*/ 	.byte	0x04, 0x11
        /*009e*/ 	.short	(.L_70 - .L_69)
	.align		4
.L_69:
        /*00a0*/ 	.word	index@(_ZN3cub18CUB_300001_SM_10006detail6reduce28DeviceReduceSingleTileKernelINS2_10policy_hubIfjN4cuda3std3__44plusIfEEE10Policy1000EPfSC_iS9_ffNS7_10__identityEEEvT0_T1_T2_T3_T4_T6_)
        /*00a4*/ 	.word	0x00000000


	//----- nvinfo : EIATTR_REGCOUNT
	.align		4
.L_70:
        /*00a8*/ 	.byte	0x04, 0x2f
        /*00aa*/ 	.short	(.L_72 - .L_71)
	.align		4
.L_71:
        /*00ac*/ 	.word	index@(_ZN3cub18CUB_300001_SM_10006detail6reduce28DeviceReduceSingleTileKernelINS2_10policy_hubIfyN4cuda3std3__44plusIfEEE10Policy1000EN6thrust24THRUST_300001_SM_1000_NS10device_ptrIfEEPfyS9_ffNS7_10__identityEEEvT0_T1_T2_T3_T4_T6_)
        /*00b0*/ 	.word	0x00000020


	//----- nvinfo : EIATTR_FRAME_SIZE
	.align		4
.L_72:
        /*00b4*/ 	.byte	0x04, 0x11
        /*00b6*/ 	.short	(.L_74 - .L_73)
	.align		4
.L_73:
        /*00b8*/ 	.word	index@(_ZN3cub18CUB_300001_SM_10006detail6reduce28DeviceReduceSingleTileKernelINS2_10policy_hubIfyN4cuda3std3__44plusIfEEE10Policy1000EN6thrust24THRUST_300001_SM_1000_NS10device_ptrIfEEPfyS9_ffNS7_10__identityEEEvT0_T1_T2_T3_T4_T6_)
        /*00bc*/ 	.word	0x00000000


	//----- nvinfo : EIATTR_REGCOUNT
	.align		4
.L_74:
        /*00c0*/ 	.byte	0x04, 0x2f
        /*00c2*/ 	.short	(.L_76 - .L_75)
	.align		4
.L_75:
        /*00c4*/ 	.word	index@(_ZN3cub18CUB_300001_SM_10006detail6reduce18DeviceReduceKernelINS2_10policy_hubIfyN4cuda3std3__44plusIfEEE10Policy1000EN6thrust24THRUST_300001_SM_1000_NS10device_ptrIfEEyS9_fNS7_10__identityEEEvT0_PT3_T1_NS0_13GridEvenShareISK_EET2_T4_)
        /*00c8*/ 	.word	0x0000001e


	//----- nvinfo : EIATTR_FRAME_SIZE
	.align		4
.L_76:
        /*00cc*/ 	.byte	0x04, 0x11
        /*00ce*/ 	.short	(.L_78 - .L_77)
	.align		4
.L_77:
        /*00d0*/ 	.word	index@(_ZN3cub18CUB_300001_SM_10006detail6reduce18DeviceReduceKernelINS2_10policy_hubIfyN4cuda3std3__44plusIfEEE10Policy1000EN6thrust24THRUST_300001_SM_1000_NS10device_ptrIfEEyS9_fNS7_10__identityEEEvT0_PT3_T1_NS0_13GridEvenShareISK_EET2_T4_)
        /*00d4*/ 	.word	0x00000000


	//----- nvinfo : EIATTR_REGCOUNT
	.align		4
.L_78:
        /*00d8*/ 	.byte	0x04, 0x2f
        /*00da*/ 	.short	(.L_80 - .L_79)
	.align		4
.L_79:
        /*00dc*/ 	.word	index@(_ZN3cub18CUB_300001_SM_10006detail6reduce28DeviceReduceSingleTileKernelINS2_10policy_hubIfyN4cuda3std3__44plusIfEEE10Policy1000EPfSC_iS9_ffNS7_10__identityEEEvT0_T1_T2_T3_T4_T6_)
        /*00e0*/ 	.word	0x0000001e


	//----- nvinfo : EIATTR_FRAME_SIZE
	.align		4
.L_80:
        /*00e4*/ 	.byte	0x04, 0x11
        /*00e6*/ 	.short	(.L_82 - .L_81)
	.align		4
.L_81:
        /*00e8*/ 	.word	index@(_ZN3cub18CUB_300001_SM_10006detail6reduce28DeviceReduceSingleTileKernelINS2_10policy_hubIfyN4cuda3std3__44plusIfEEE10Policy1000EPfSC_iS9_ffNS7_10__identityEEEvT0_T1_T2_T3_T4_T6_)
        /*00ec*/ 	.word	0x00000000


	//----- nvinfo : EIATTR_MIN_STACK_SIZE
	.align		4
.L_82:
        /*00f0*/ 	.byte	0x04, 0x12
        /*00f2*/ 	.short	(.L_84 - .L_83)
	.align		4
.L_83:
        /*00f4*/ 	.word	index@(_ZN3cub18CUB_300001_SM_10006detail6reduce28DeviceReduceSingleTileKernelINS2_10policy_hubIfyN4cuda3std3__44plusIfEEE10Policy1000EPfSC_iS9_ffNS7_10__identityEEEvT0_T1_T2_T3_T4_T6_)
        /*00f8*/ 	.word	0x00000000


	//----- nvinfo : EIATTR_MIN_STACK_SIZE
	.align		4
.L_84:
        /*00fc*/ 	.byte	0x04, 0x12
        /*00fe*/ 	.short	(.L_86 - .L_85)
	.align		4
.L_85:
        /*0100*/ 	.word	index@(_ZN3cub18CUB_300001_SM_10006detail6reduce18DeviceReduceKernelINS2_10policy_hubIfyN4cuda3std3__44plusIfEEE10Policy1000EN6thrust24THRUST_300001_SM_1000_NS10device_ptrIfEEyS9_fNS7_10__identityEEEvT0_PT3_T1_NS0_13GridEvenShareISK_EET2_T4_)
        /*0104*/ 	.word	0x00000000


	//----- nvinfo : EIATTR_MIN_STACK_SIZE
	.align		4
.L_86:
        /*0108*/ 	.byte	0x04, 0x12
        /*010a*/ 	.short	(.L_88 - .L_87)
	.align		4
.L_87:
        /*010c*/ 	.word	index@(_ZN3cub18CUB_300001_SM_10006detail6reduce28DeviceReduceSingleTileKernelINS2_10policy_hubIfyN4cuda3std3__44plusIfEEE10Policy1000EN6thrust24THRUST_300001_SM_1000_NS10device_ptrIfEEPfyS9_ffNS7_10__identityEEEvT0_T1_T2_T3_T4_T6_)
        /*0110*/ 	.word	0x00000000


	//----- nvinfo : EIATTR_MIN_STACK_SIZE
	.align		4
.L_88:
        /*0114*/ 	.byte	0x04, 0x12
        /*0116*/ 	.short	(.L_90 - .L_89)
	.align		4
.L_89:
        /*0118*/ 	.word	index@(_ZN3cub18CUB_300001_SM_10006detail6reduce28DeviceReduceSingleTileKernelINS2_10policy_hubIfjN4cuda3std3__44plusIfEEE10Policy1000EPfSC_iS9_ffNS7_10__identityEEEvT0_T1_T2_T3_T4_T6_)
        /*011c*/ 	.word	0x00000000


	//----- nvinfo : EIATTR_MIN_STACK_SIZE
	.align		4
.L_90:
        /*0120*/ 	.byte	0x04, 0x12
        /*0122*/ 	.short	(.L_92 - .L_91)
	.align		4
.L_91:
        /*0124*/ 	.word	index@(_ZN3cub18CUB_300001_SM_10006detail6reduce18DeviceReduceKernelINS2_10policy_hubIfjN4cuda3std3__44plusIfEEE10Policy1000EN6thrust24THRUST_300001_SM_1000_NS10device_ptrIfEEjS9_fNS7_10__identityEEEvT0_PT3_T1_NS0_13GridEvenShareISK_EET2_T4_)
        /*0128*/ 	.word	0x00000000


	//----- nvinfo : EIATTR_MIN_STACK_SIZE
	.align		4
.L_92:
        /*012c*/ 	.byte	0x04, 0x12
        /*012e*/ 	.short	(.L_94 - .L_93)
	.align		4
.L_93:
        /*0130*/ 	.word	index@(_ZN3cub18CUB_300001_SM_10006detail6reduce28DeviceReduceSingleTileKernelINS2_10policy_hubIfjN4cuda3std3__44plusIfEEE10Policy1000EN6thrust24THRUST_300001_SM_1000_NS10device_ptrIfEEPfjS9_ffNS7_10__identityEEEvT0_T1_T2_T3_T4_T6_)
        /*0134*/ 	.word	0x00000000


	//----- nvinfo : EIATTR_MIN_STACK_SIZE
	.align		4
.L_94:
        /*0138*/ 	.byte	0x04, 0x12
        /*013a*/ 	.short	(.L_96 - .L_95)
	.align		4
.L_95:
        /*013c*/ 	.word	index@(_ZN3cub18CUB_300001_SM_10006detail11EmptyKernelIvEEvv)
        /*0140*/ 	.word	0x00000000


	//----- nvinfo : EIATTR_MIN_STACK_SIZE
	.align		4
.L_96:
        /*0144*/ 	.byte	0x04, 0x12
        /*0146*/ 	.short	(.L_98 - .L_97)
	.align		4
.L_97:
        /*0148*/ 	.word	index@(_Z16reduction_KerneliPfS_)
        /*014c*/ 	.word	0x00000000


	//----- nvinfo : EIATTR_MIN_STACK_SIZE
	.align		4
.L_98:
        /*0150*/ 	.byte	0x04, 0x12
        /*0152*/ 	.short	(.L_100 - .L_99)
	.align		4
.L_99:
        /*0154*/ 	.word	index@(_Z16optimized_KerneliPfS_)
        /*0158*/ 	.word	0x00000000


	//----- nvinfo : EIATTR_MIN_STACK_SIZE
	.align		4
.L_100:
        /*015c*/ 	.byte	0x04, 0x12
        /*015e*/ 	.short	(.L_102 - .L_101)
	.align		4
.L_101:
        /*0160*/ 	.word	index@(_Z14initial_KerneliPfS_)
        /*0164*/ 	.word	0x00000000
.L_102:


//--------------------- .nv.compat                --------------------------
	.section	.nv.compat,"",@"SHT_CUDA_COMPAT_INFO"
	.align	4
        /*0000*/ 	.byte	0x02, 0x09, 0x00, 0x00, 0x02, 0x02, 0x01, 0x00, 0x02, 0x05, 0x05, 0x00, 0x03, 0x07, 0x01, 0x01
        /*0010*/ 	.byte	0x02, 0x03, 0x00, 0x00, 0x02, 0x06, 0x01, 0x00, 0x04, 0x0b, 0x08, 0x00, 0x09, 0x00, 0x00, 0x00
        /*0020*/ 	.byte	0x00, 0x00, 0x00, 0x00


//--------------------- .nv.info._ZN3cub18CUB_300001_SM_10006detail6reduce28DeviceReduceSingleTileKernelINS2_10policy_hubIfyN4cuda3std3__44plusIfEEE10Policy1000EPfSC_iS9_ffNS7_10__identityEEEvT0_T1_T2_T3_T4_T6_ --------------------------
	.section	.nv.info._ZN3cub18CUB_300001_SM_10006detail6reduce28DeviceReduceSingleTileKernelINS2_10policy_hubIfyN4cuda3std3__44plusIfEEE10Policy1000EPfSC_iS9_ffNS7_10__identityEEEvT0_T1_T2_T3_T4_T6_,"",@"SHT_CUDA_INFO"
	.sectionflags	@""
	.align	4


	//----- nvinfo : EIATTR_CUDA_API_VERSION
	.align		4
        /*0000*/ 	.byte	0x04, 0x37
        /*0002*/ 	.short	(.L_104 - .L_103)
.L_103:
        /*0004*/ 	.word	0x00000082


	//----- nvinfo : EIATTR_KPARAM_INFO
	.align		4
.L_104:
        /*0008*/ 	.byte	0x04, 0x17
        /*000a*/ 	.short	(.L_106 - .L_105)
.L_105:
        /*000c*/ 	.word	0x00000000
        /*0010*/ 	.short	0x0005
        /*0012*/ 	.short	0x001c
        /*0014*/ 	.byte	0x00, 0xf0, 0x05, 0x00


	//----- nvinfo : EIATTR_KPARAM_INFO
	.align		4
.L_106:
        /*0018*/ 	.byte	0x04, 0x17
        /*001a*/ 	.short	(.L_108 - .L_107)
.L_107:
        /*001c*/ 	.word	0x00000000
        /*0020*/ 	.short	0x0004
        /*0022*/ 	.short	0x0018
        /*0024*/ 	.byte	0x00, 0xf0, 0x11, 0x00


	//----- nvinfo : EIATTR_KPARAM_INFO
	.align		4
.L_108:
        /*0028*/ 	.byte	0x04, 0x17
        /*002a*/ 	.short	(.L_110 - .L_109)
.L_109:
        /*002c*/ 	.word	0x00000000
        /*0030*/ 	.short	0x0003
        /*0032*/ 	.short	0x0014
        /*0034*/ 	.byte	0x00, 0xf0, 0x05, 0x00


	//----- nvinfo : EIATTR_KPARAM_INFO
	.align		4
.L_110:
        /*0038*/ 	.byte	0x04, 0x17
        /*003a*/ 	.short	(.L_112 - .L_111)
.L_111:
        /*003c*/ 	.word	0x00000000
        /*0040*/ 	.short	0x0002
        /*0042*/ 	.short	0x0010
        /*0044*/ 	.byte	0x00, 0xf0, 0x11, 0x00


	//----- nvinfo : EIATTR_KPARAM_INFO
	.align		4
.L_112:
        /*0048*/ 	.byte	0x04, 0x17
        /*004a*/ 	.short	(.L_114 - .L_113)
.L_113:
        /*004c*/ 	.word	0x00000000
        /*0050*/ 	.short	0x0001
        /*0052*/ 	.short	0x0008
        /*0054*/ 	.byte	0x00, 0xf5, 0x21, 0x00


	//----- nvinfo : EIATTR_KPARAM_INFO
	.align		4
.L_114:
        /*0058*/ 	.byte	0x04, 0x17
        /*005a*/ 	.short	(.L_116 - .L_115)
.L_115:
        /*005c*/ 	.word	0x00000000
        /*0060*/ 	.short	0x0000
        /*0062*/ 	.short	0x0000
        /*0064*/ 	.byte	0x00, 0xf5, 0x21, 0x00


	//----- nvinfo : EIATTR_SPARSE_MMA_MASK
	.align		4
.L_116:
        /*0068*/ 	.byte	0x03, 0x50
        /*006a*/ 	.short	0x0000


	//----- nvinfo : EIATTR_MAXREG_COUNT
	.align		4
        /*006c*/ 	.byte	0x03, 0x1b
        /*006e*/ 	.short	0x00ff


	//----- nvinfo : EIATTR_NUM_BARRIERS
	.align		4
        /*0070*/ 	.byte	0x02, 0x4c
        /*0072*/ 	.byte	0x01
	.zero		1


	//----- nvinfo : EIATTR_MERCURY_ISA_VERSION
	.align		4
        /*0074*/ 	.byte	0x03, 0x5f
        /*0076*/ 	.short	0x0101


	//----- nvinfo : EIATTR_COOP_GROUP_MASK_REGIDS
	.align		4
        /*0078*/ 	.byte	0x04, 0x29
        /*007a*/ 	.short	(.L_118 - .L_117)


	//   ....[0]....
.L_117:
        /*007c*/ 	.word	0xffffffff


	//   ....[1]....
        /*0080*/ 	.word	0xffffffff


	//   ....[2]....
        /*0084*/ 	.word	0xffffffff


	//   ....[3]....
        /*0088*/ 	.word	0xffffffff


	//   ....[4]....
        /*008c*/ 	.word	0xffffffff


	//   ....[5]....
        /*0090*/ 	.word	0xffffffff


	//   ....[6]....
        /*0094*/ 	.word	0xffffffff


	//   ....[7]....
        /*0098*/ 	.word	0xffffffff


	//   ....[8]....
        /*009c*/ 	.word	0xffffffff


	//   ....[9]....
        /*00a0*/ 	.word	0xffffffff


	//   ....[10]....
        /*00a4*/ 	.word	0xffffffff


	//   ....[11]....
        /*00a8*/ 	.word	0xffffffff


	//   ....[12]....
        /*00ac*/ 	.word	0xffffffff


	//   ....[13]....
        /*00b0*/ 	.word	0xffffffff


	//   ....[14]....
        /*00b4*/ 	.word	0xffffffff


	//   ....[15]....
        /*00b8*/ 	.word	0xffffffff


	//   ....[16]....
        /*00bc*/ 	.word	0xffffffff


	//   ....[17]....
        /*00c0*/ 	.word	0xffffffff


	//   ....[18]....
        /*00c4*/ 	.word	0xffffffff


	//   ....[19]....
        /*00c8*/ 	.word	0xffffffff


	//   ....[20]....
        /*00cc*/ 	.word	0xffffffff


	//   ....[21]....
        /*00d0*/ 	.word	0xffffffff


	//   ....[22]....
        /*00d4*/ 	.word	0xffffffff


	//   ....[23]....
        /*00d8*/ 	.word	0xffffffff


	//   ....[24]....
        /*00dc*/ 	.word	0xffffffff


	//   ....[25]....
        /*00e0*/ 	.word	0xffffffff


	//   ....[26]....
        /*00e4*/ 	.word	0xffffffff


	//   ....[27]....
        /*00e8*/ 	.word	0xffffffff


	//   ....[28]....
        /*00ec*/ 	.word	0xffffffff


	//   ....[29]....
        /*00f0*/ 	.word	0xffffffff


	//----- nvinfo : EIATTR_COOP_GROUP_INSTR_OFFSETS
	.align		4
.L_118:
        /*00f4*/ 	.byte	0x04, 0x28
        /*00f6*/ 	.short	(.L_120 - .L_119)


	//   ....[0]....
.L_119:
        /*00f8*/ 	.word	0x00000980


	//   ....[1]....
        /*00fc*/ 	.word	0x000009e0


	//   ....[2]....
        /*0100*/ 	.word	0x00000a50


	//   ....[3]....
        /*0104*/ 	.word	0x00000aa0


	//   ....[4]....
        /*0108*/ 	.word	0x00000ad0


	//   ....[5]....
        /*010c*/ 	.word	0x00000c90


	//   ....[6]....
        /*0110*/ 	.word	0x00000d20


	//   ....[7]....
        /*0114*/ 	.word	0x00000d60


	//   ....[8]....
        /*0118*/ 	.word	0x00000db0


	//   ....[9]....
        /*011c*/ 	.word	0x00000df0


	//   ....[10]....
        /*0120*/ 	.word	0x00001c00


	//   ....[11]....
        /*0124*/ 	.word	0x00001c80


	//   ....[12]....
        /*0128*/ 	.word	0x00001cd0


	//   ....[13]....
        /*012c*/ 	.word	0x00001d10


	//   ....[14]....
        /*0130*/ 	.word	0x00001d40


	//   ....[15]....
        /*0134*/ 	.word	0x00002700


	//   ....[16]....
        /*0138*/ 	.word	0x00002760


	//   ....[17]....
        /*013c*/ 	.word	0x000027d0


	//   ....[18]....
        /*0140*/ 	.word	0x00002820


	//   ....[19]....
        /*0144*/ 	.word	0x00002850


	//   ....[20]....
        /*0148*/ 	.word	0x00002a10


	//   ....[21]....
        /*014c*/ 	.word	0x00002a90


	//   ....[22]....
        /*0150*/ 	.word	0x00002ad0


	//   ....[23]....
        /*0154*/ 	.word	0x00002b10


	//   ....[24]....
        /*0158*/ 	.word	0x00002b70


	//   ....[25]....
        /*015c*/ 	.word	0x00003b00


	//   ....[26]....
        /*0160*/ 	.word	0x00003b80


	//   ....[27]....
        /*0164*/ 	.word	0x00003bd0


	//   ....[28]....
        /*0168*/ 	.word	0x00003c10


	//   ....[29]....
        /*016c*/ 	.word	0x00003c40


	//----- nvinfo : EIATTR_VRC_CTA_INIT_COUNT
	.align		4
.L_120:
        /*0170*/ 	.byte	0x02, 0x4a
	.zero		1
	.zero		1


	//----- nvinfo : EIATTR_EXIT_INSTR_OFFSETS
	.align		4
        /*0174*/ 	.byte	0x04, 0x1c
        /*0176*/ 	.short	(.L_122 - .L_121)


	//   ....[0]....
.L_121:
        /*0178*/ 	.word	0x00000080


	//   ....[1]....
        /*017c*/ 	.word	0x000000c0


	//   ....[2]....
        /*0180*/ 	.word	0x00003d90


	//   ....[3]....
        /*0184*/ 	.word	0x00003de0


	//----- nvinfo : EIATTR_MAX_THREADS
	.align		4
.L_122:
        /*0188*/ 	.byte	0x04, 0x05
        /*018a*/ 	.short	(.L_124 - .L_123)
.L_123:
        /*018c*/ 	.word	0x00000100
        /*0190*/ 	.word	0x00000001
        /*0194*/ 	.word	0x00000001


	//----- nvinfo : EIATTR_CRS_STACK_SIZE
	.align		4
.L_124:
        /*0198*/ 	.byte	0x04, 0x1e
        /*019a*/ 	.short	(.L_126 - .L_125)
.L_125:
        /*019c*/ 	.word	0x00000000


	//----- nvinfo : EIATTR_CBANK_PARAM_SIZE
	.align		4
.L_126:
        /*01a0*/ 	.byte	0x03, 0x19
        /*01a2*/ 	.short	0x001d


	//----- nvinfo : EIATTR_PARAM_CBANK
	.align		4
        /*01a4*/ 	.byte	0x04, 0x0a
        /*01a6*/ 	.short	(.L_128 - .L_127)
	.align		4
.L_127:
        /*01a8*/ 	.word	index@(.nv.constant0._ZN3cub18CUB_300001_SM_10006detail6reduce28DeviceReduceSingleTileKernelINS2_10policy_hubIfyN4cuda3std3__44plusIfEEE10Policy1000EPfSC_iS9_ffNS7_10__identityEEEvT0_T1_T2_T3_T4_T6_)
        /*01ac*/ 	.short	0x0380
        /*01ae*/ 	.short	0x001d


	//----- nvinfo : EIATTR_SW_WAR
	.align		4
.L_128:
        /*01b0*/ 	.byte	0x04, 0x36
        /*01b2*/ 	.short	(.L_130 - .L_129)
.L_129:
        /*01b4*/ 	.word	0x00000008
.L_130:


//--------------------- .nv.info._ZN3cub18CUB_300001_SM_10006detail6reduce18DeviceReduceKernelINS2_10policy_hubIfyN4cuda3std3__44plusIfEEE10Policy1000EN6thrust24THRUST_300001_SM_1000_NS10device_ptrIfEEyS9_fNS7_10__identityEEEvT0_PT3_T1_NS0_13GridEvenShareISK_EET2_T4_ --------------------------
	.section	.nv.info._ZN3cub18CUB_300001_SM_10006detail6reduce18DeviceReduceKernelINS2_10policy_hubIfyN4cuda3std3__44plusIfEEE10Policy1000EN6thrust24THRUST_300001_SM_1000_NS10device_ptrIfEEyS9_fNS7_10__identityEEEvT0_PT3_T1_NS0_13GridEvenShareISK_EET2_T4_,"",@"SHT_CUDA_INFO"
	.sectionflags	@""
	.align	4


	//----- nvinfo : EIATTR_CUDA_API_VERSION
	.align		4
        /*0000*/ 	.byte	0x04, 0x37
        /*0002*/ 	.short	(.L_132 - .L_131)
.L_131:
        /*0004*/ 	.word	0x00000082


	//----- nvinfo : EIATTR_KPARAM_INFO
	.align		4
.L_132:
        /*0008*/ 	.byte	0x04, 0x17
        /*000a*/ 	.short	(.L_134 - .L_133)
.L_133:
        /*000c*/ 	.word	0x00000000
        /*0010*/ 	.short	0x0005
        /*0012*/ 	.short	0x0061
        /*0014*/ 	.byte	0x00, 0xf0, 0x05, 0x00


	//----- nvinfo : EIATTR_KPARAM_INFO
	.align		4
.L_134:
        /*0018*/ 	.byte	0x04, 0x17
        /*001a*/ 	.short	(.L_136 - .L_135)
.L_135:
        /*001c*/ 	.word	0x00000000
        /*0020*/ 	.short	0x0004
        /*0022*/ 	.short	0x0060
        /*0024*/ 	.byte	0x00, 0xf0, 0x05, 0x00


	//----- nvinfo : EIATTR_KPARAM_INFO
	.align		4
.L_136:
        /*0028*/ 	.byte	0x04, 0x17
        /*002a*/ 	.short	(.L_138 - .L_137)
.L_137:
        /*002c*/ 	.word	0x00000000
        /*0030*/ 	.short	0x0003
        /*0032*/ 	.short	0x0018
        /*0034*/ 	.byte	0x00, 0xf0, 0x21, 0x01


	//----- nvinfo : EIATTR_KPARAM_INFO
	.align		4
.L_138:
        /*0038*/ 	.byte	0x04, 0x17
        /*003a*/ 	.short	(.L_140 - .L_139)
.L_139:
        /*003c*/ 	.word	0x00000000
        /*0040*/ 	.short	0x0002
        /*0042*/ 	.short	0x0010
        /*0044*/ 	.byte	0x00, 0xf0, 0x21, 0x00


	//----- nvinfo : EIATTR_KPARAM_INFO
	.align		4
.L_140:
        /*0048*/ 	.byte	0x04, 0x17
        /*004a*/ 	.short	(.L_142 - .L_141)
.L_141:
        /*004c*/ 	.word	0x00000000
        /*0050*/ 	.short	0x0001
        /*0052*/ 	.short	0x0008
        /*0054*/ 	.byte	0x00, 0xf5, 0x21, 0x00


	//----- nvinfo : EIATTR_KPARAM_INFO
	.align		4
.L_142:
        /*0058*/ 	.byte	0x04, 0x17
        /*005a*/ 	.short	(.L_144 - .L_143)
.L_143:
        /*005c*/ 	.word	0x00000000
        /*0060*/ 	.short	0x0000
        /*0062*/ 	.short	0x0000
        /*0064*/ 	.byte	0x00, 0xf0, 0x21, 0x00


	//----- nvinfo : EIATTR_SPARSE_MMA_MASK
	.align		4
.L_144:
        /*0068*/ 	.byte	0x03, 0x50
        /*006a*/ 	.short	0x0000


	//----- nvinfo : EIATTR_MAXREG_COUNT
	.align		4
        /*006c*/ 	.byte	0x03, 0x1b
        /*006e*/ 	.short	0x00ff


	//----- nvinfo : EIATTR_NUM_BARRIERS
	.align		4
        /*0070*/ 	.byte	0x02, 0x4c
        /*0072*/ 	.byte	0x01
	.zero		1


	//----- nvinfo : EIATTR_MERCURY_ISA_VERSION
	.align		4
        /*0074*/ 	.byte	0x03, 0x5f
        /*0076*/ 	.short	0x0101


	//----- nvinfo : EIATTR_COOP_GROUP_MASK_REGIDS
	.align		4
        /*0078*/ 	.byte	0x04, 0x29
        /*007a*/ 	.short	(.L_146 - .L_145)


	//   ....[0]....
.L_145:
        /*007c*/ 	.word	0xffffffff


	//   ....[1]....
        /*0080*/ 	.word	0xffffffff


	//   ....[2]....
        /*0084*/ 	.word	0xffffffff


	//   ....[3]....
        /*0088*/ 	.word	0xffffffff


	//   ....[4]....
        /*008c*/ 	.word	0xffffffff


	//   ....[5]....
        /*0090*/ 	.word	0xffffffff


	//   ....[6]....
        /*0094*/ 	.word	0xffffffff


	//   ....[7]....
        /*0098*/ 	.word	0xffffffff


	//   ....[8]....
        /*009c*/ 	.word	0xffffffff


	//   ....[9]....
        /*00a0*/ 	.word	0xffffffff


	//   ....[10]....
        /*00a4*/ 	.word	0xffffffff


	//   ....[11]....
        /*00a8*/ 	.word	0xffffffff


	//   ....[12]....
        /*00ac*/ 	.word	0xffffffff


	//   ....[13]....
        /*00b0*/ 	.word	0xffffffff


	//   ....[14]....
        /*00b4*/ 	.word	0xffffffff


	//----- nvinfo : EIATTR_COOP_GROUP_INSTR_OFFSETS
	.align		4
.L_146:
        /*00b8*/ 	.byte	0x04, 0x28
        /*00ba*/ 	.short	(.L_148 - .L_147)


	//   ....[0]....
.L_147:
        /*00bc*/ 	.word	0x000009c0


	//   ....[1]....
        /*00c0*/ 	.word	0x00000a20


	//   ....[2]....
        /*00c4*/ 	.word	0x00000a90


	//   ....[3]....
        /*00c8*/ 	.word	0x00000ae0


	//   ....[4]....
        /*00cc*/ 	.word	0x00000b10


	//   ....[5]....
        /*00d0*/ 	.word	0x00000cd0


	//   ....[6]....
        /*00d4*/ 	.word	0x00000d60


	//   ....[7]....
        /*00d8*/ 	.word	0x00000dd0


	//   ....[8]....
        /*00dc*/ 	.word	0x00000e20


	//   ....[9]....
        /*00e0*/ 	.word	0x00000e50


	//   ....[10]....
        /*00e4*/ 	.word	0x00002030


	//   ....[11]....
        /*00e8*/ 	.word	0x000020c0


	//   ....[12]....
        /*00ec*/ 	.word	0x00002110


	//   ....[13]....
        /*00f0*/ 	.word	0x00002150


	//   ....[14]....
        /*00f4*/ 	.word	0x00002180


	//----- nvinfo : EIATTR_VRC_CTA_INIT_COUNT
	.align		4
.L_148:
        /*00f8*/ 	.byte	0x02, 0x4a
	.zero		1
	.zero		1


	//----- nvinfo : EIATTR_EXIT_INSTR_OFFSETS
	.align		4
        /*00fc*/ 	.byte	0x04, 0x1c
        /*00fe*/ 	.short	(.L_150 - .L_149)


	//   ....[0]....
.L_149:
        /*0100*/ 	.word	0x000022d0


	//   ....[1]....
        /*0104*/ 	.word	0x00002330


	//----- nvinfo : EIATTR_MAX_THREADS
	.align		4
.L_150:
        /*0108*/ 	.byte	0x04, 0x05
        /*010a*/ 	.short	(.L_152 - .L_151)
.L_151:
        /*010c*/ 	.word	0x00000100
        /*0110*/ 	.word	0x00000001
        /*0114*/ 	.word	0x00000001


	//----- nvinfo : EIATTR_CRS_STACK_SIZE
	.align		4
.L_152:
        /*0118*/ 	.byte	0x04, 0x1e
        /*011a*/ 	.short	(.L_154 - .L_153)
.L_153:
        /*011c*/ 	.word	0x00000000


	//----- nvinfo : EIATTR_CBANK_PARAM_SIZE
	.align		4
.L_154:
        /*0120*/ 	.byte	0x03, 0x19
        /*0122*/ 	.short	0x0062


	//----- nvinfo : EIATTR_PARAM_CBANK
	.align		4
        /*0124*/ 	.byte	0x04, 0x0a
        /*0126*/ 	.short	(.L_156 - .L_155)
	.align		4
.L_155:
        /*0128*/ 	.word	index@(.nv.constant0._ZN3cub18CUB_300001_SM_10006detail6reduce18DeviceReduceKernelINS2_10policy_hubIfyN4cuda3std3__44plusIfEEE10Policy1000EN6thrust24THRUST_300001_SM_1000_NS10device_ptrIfEEyS9_fNS7_10__identityEEEvT0_PT3_T1_NS0_13GridEvenShareISK_EET2_T4_)
        /*012c*/ 	.short	0x0380
        /*012e*/ 	.short	0x0062


	//----- nvinfo : EIATTR_SW_WAR
	.align		4
.L_156:
        /*0130*/ 	.byte	0x04, 0x36
        /*0132*/ 	.short	(.L_158 - .L_157)
.L_157:
        /*0134*/ 	.word	0x00000008
.L_158:


//--------------------- .nv.info._ZN3cub18CUB_300001_SM_10006detail6reduce28DeviceReduceSingleTileKernelINS2_10policy_hubIfyN4cuda3std3__44plusIfEEE10Policy1000EN6thrust24THRUST_300001_SM_1000_NS10device_ptrIfEEPfyS9_ffNS7_10__identityEEEvT0_T1_T2_T3_T4_T6_ --------------------------
	.section	.nv.info._ZN3cub18CUB_300001_SM_10006detail6reduce28DeviceReduceSingleTileKernelINS2_10policy_hubIfyN4cuda3std3__44plusIfEEE10Policy1000EN6thrust24THRUST_300001_SM_1000_NS10device_ptrIfEEPfyS9_ffNS7_10__identityEEEvT0_T1_T2_T3_T4_T6_,"",@"SHT_CUDA_INFO"
	.sectionflags	@""
	.align	4


	//----- nvinfo : EIATTR_CUDA_API_VERSION
	.align		4
        /*0000*/ 	.byte	0x04, 0x37
        /*0002*/ 	.short	(.L_160 - .L_159)
.L_159:
        /*0004*/ 	.word	0x00000082


	//----- nvinfo : EIATTR_KPARAM_INFO
	.align		4
.L_160:
        /*0008*/ 	.byte	0x04, 0x17
        /*000a*/ 	.short	(.L_162 - .L_161)
.L_161:
        /*000c*/ 	.word	0x00000000
        /*0010*/ 	.short	0x0005
        /*0012*/ 	.short	0x0020
        /*0014*/ 	.byte	0x00, 0xf0, 0x05, 0x00


	//----- nvinfo : EIATTR_KPARAM_INFO
	.align		4
.L_162:
        /*0018*/ 	.byte	0x04, 0x17
        /*001a*/ 	.short	(.L_164 - .L_163)
.L_163:
        /*001c*/ 	.word	0x00000000
        /*0020*/ 	.short	0x0004
        /*0022*/ 	.short	0x001c
        /*0024*/ 	.byte	0x00, 0xf0, 0x11, 0x00


	//----- nvinfo : EIATTR_KPARAM_INFO
	.align		4
.L_164:
        /*0028*/ 	.byte	0x04, 0x17
        /*002a*/ 	.short	(.L_166 - .L_165)
.L_165:
        /*002c*/ 	.word	0x00000000
        /*0030*/ 	.short	0x0003
        /*0032*/ 	.short	0x0018
        /*0034*/ 	.byte	0x00, 0xf0, 0x05, 0x00


	//----- nvinfo : EIATTR_KPARAM_INFO
	.align		4
.L_166:
        /*0038*/ 	.byte	0x04, 0x17
        /*003a*/ 	.short	(.L_168 - .L_167)
.L_167:
        /*003c*/ 	.word	0x00000000
        /*0040*/ 	.short	0x0002
        /*0042*/ 	.short	0x0010
        /*0044*/ 	.byte	0x00, 0xf0, 0x21, 0x00


	//----- nvinfo : EIATTR_KPARAM_INFO
	.align		4
.L_168:
        /*0048*/ 	.byte	0x04, 0x17
        /*004a*/ 	.short	(.L_170 - .L_169)
.L_169:
        /*004c*/ 	.word	0x00000000
        /*0050*/ 	.short	0x0001
        /*0052*/ 	.short	0x0008
        /*0054*/ 	.byte	0x00, 0xf5, 0x21, 0x00


	//----- nvinfo : EIATTR_KPARAM_INFO
	.align		4
.L_170:
        /*0058*/ 	.byte	0x04, 0x17
        /*005a*/ 	.short	(.L_172 - .L_171)
.L_171:
        /*005c*/ 	.word	0x00000000
        /*0060*/ 	.short	0x0000
        /*0062*/ 	.short	0x0000
        /*0064*/ 	.byte	0x00, 0xf0, 0x21, 0x00


	//----- nvinfo : EIATTR_SPARSE_MMA_MASK
	.align		4
.L_172:
        /*0068*/ 	.byte	0x03, 0x50
        /*006a*/ 	.short	0x0000


	//----- nvinfo : EIATTR_MAXREG_COUNT
	.align		4
        /*006c*/ 	.byte	0x03, 0x1b
        /*006e*/ 	.short	0x00ff


	//----- nvinfo : EIATTR_NUM_BARRIERS
	.align		4
        /*0070*/ 	.byte	0x02, 0x4c
        /*0072*/ 	.byte	0x01
	.zero		1


	//----- nvinfo : EIATTR_MERCURY_ISA_VERSION
	.align		4
        /*0074*/ 	.byte	0x03, 0x5f
        /*0076*/ 	.short	0x0101


	//----- nvinfo : EIATTR_COOP_GROUP_MASK_REGIDS
	.align		4
        /*0078*/ 	.byte	0x04, 0x29
        /*007a*/ 	.short	(.L_174 - .L_173)


	//   ....[0]....
.L_173:
        /*007c*/ 	.word	0xffffffff


	//   ....[1]....
        /*0080*/ 	.word	0xffffffff


	//   ....[2]....
        /*0084*/ 	.word	0xffffffff


	//   ....[3]....
        /*0088*/ 	.word	0xffffffff


	//   ....[4]....
        /*008c*/ 	.word	0xffffffff


	//   ....[5]....
        /*0090*/ 	.word	0xffffffff


	//   ....[6]....
        /*0094*/ 	.word	0xffffffff


	//   ....[7]....
        /*0098*/ 	.word	0xffffffff


	//   ....[8]....
        /*009c*/ 	.word	0xffffffff


	//   ....[9]....
        /*00a0*/ 	.word	0xffffffff


	//   ....[10]....
        /*00a4*/ 	.word	0xffffffff


	//   ....[11]....
        /*00a8*/ 	.word	0xffffffff


	//   ....[12]....
        /*00ac*/ 	.word	0xffffffff


	//   ....[13]....
        /*00b0*/ 	.word	0xffffffff


	//   ....[14]....
        /*00b4*/ 	.word	0xffffffff


	//----- nvinfo : EIATTR_COOP_GROUP_INSTR_OFFSETS
	.align		4
.L_174:
        /*00b8*/ 	.byte	0x04, 0x28
        /*00ba*/ 	.short	(.L_176 - .L_175)


	//   ....[0]....
.L_175:
        /*00bc*/ 	.word	0x00000930


	//   ....[1]....
        /*00c0*/ 	.word	0x00000990


	//   ....[2]....
        /*00c4*/ 	.word	0x00000a00


	//   ....[3]....
        /*00c8*/ 	.word	0x00000a50


	//   ....[4]....
        /*00cc*/ 	.word	0x00000a80


	//   ....[5]....
        /*00d0*/ 	.word	0x00000c40


	//   ....[6]....
        /*00d4*/ 	.word	0x00000cd0


	//   ....[7]....
        /*00d8*/ 	.word	0x00000d20


	//   ....[8]....
        /*00dc*/ 	.word	0x00000d60


	//   ....[9]....
        /*00e0*/ 	.word	0x00000da0


	//   ....[10]....
        /*00e4*/ 	.word	0x00001dc0


	//   ....[11]....
        /*00e8*/ 	.word	0x00001e40


	//   ....[12]....
        /*00ec*/ 	.word	0x00001e90


	//   ....[13]....
        /*00f0*/ 	.word	0x00001ed0


	//   ....[14]....
        /*00f4*/ 	.word	0x00001f00


	//----- nvinfo : EIATTR_VRC_CTA_INIT_COUNT
	.align		4
.L_176:
        /*00f8*/ 	.byte	0x02, 0x4a
	.zero		1
	.zero		1


	//----- nvinfo : EIATTR_EXIT_INSTR_OFFSETS
	.align		4
        /*00fc*/ 	.byte	0x04, 0x1c
        /*00fe*/ 	.short	(.L_178 - .L_177)


	//   ....[0]....
.L_177:
        /*0100*/ 	.word	0x000000a0


	//   ....[1]....
        /*0104*/ 	.word	0x000000e0


	//   ....[2]....
        /*0108*/ 	.word	0x00002040


	//   ....[3]....
        /*010c*/ 	.word	0x00002090


	//----- nvinfo : EIATTR_MAX_THREADS
	.align		4
.L_178:
        /*0110*/ 	.byte	0x04, 0x05
        /*0112*/ 	.short	(.L_180 - .L_179)
.L_179:
        /*0114*/ 	.word	0x00000100
        /*0118*/ 	.word	0x00000001
        /*011c*/ 	.word	0x00000001


	//----- nvinfo : EIATTR_CRS_STACK_SIZE
	.align		4
.L_180:
        /*0120*/ 	.byte	0x04, 0x1e
        /*0122*/ 	.short	(.L_182 - .L_181)
.L_181:
        /*0124*/ 	.word	0x00000000


	//----- nvinfo : EIATTR_CBANK_PARAM_SIZE
	.align		4
.L_182:
        /*0128*/ 	.byte	0x03, 0x19
        /*012a*/ 	.short	0x0021


	//----- nvinfo : EIATTR_PARAM_CBANK
	.align		4
        /*012c*/ 	.byte	0x04, 0x0a
        /*012e*/ 	.short	(.L_184 - .L_183)
	.align		4
.L_183:
        /*0130*/ 	.word	index@(.nv.constant0._ZN3cub18CUB_300001_SM_10006detail6reduce28DeviceReduceSingleTileKernelINS2_10policy_hubIfyN4cuda3std3__44plusIfEEE10Policy1000EN6thrust24THRUST_300001_SM_1000_NS10device_ptrIfEEPfyS9_ffNS7_10__identityEEEvT0_T1_T2_T3_T4_T6_)
        /*0134*/ 	.short	0x0380
        /*0136*/ 	.short	0x0021


	//----- nvinfo : EIATTR_SW_WAR
	.align		4
.L_184:
        /*0138*/ 	.byte	0x04, 0x36
        /*013a*/ 	.short	(.L_186 - .L_185)
.L_185:
        /*013c*/ 	.word	0x00000008
.L_186:


//--------------------- .nv.info._ZN3cub18CUB_300001_SM_10006detail6reduce28DeviceReduceSingleTileKernelINS2_10policy_hubIfjN4cuda3std3__44plusIfEEE10Policy1000EPfSC_iS9_ffNS7_10__identityEEEvT0_T1_T2_T3_T4_T6_ --------------------------
	.section	.nv.info._ZN3cub18CUB_300001_SM_10006detail6reduce28DeviceReduceSingleTileKernelINS2_10policy_hubIfjN4cuda3std3__44plusIfEEE10Policy1000EPfSC_iS9_ffNS7_10__identityEEEvT0_T1_T2_T3_T4_T6_,"",@"SHT_CUDA_INFO"
	.sectionflags	@""
	.align	4


	//----- nvinfo : EIATTR_CUDA_API_VERSION
	.align		4
        /*0000*/ 	.byte	0x04, 0x37
        /*0002*/ 	.short	(.L_188 - .L_187)
.L_187:
        /*0004*/ 	.word	0x00000082


	//----- nvinfo : EIATTR_KPARAM_INFO
	.align		4
.L_188:
        /*0008*/ 	.byte	0x04, 0x17
        /*000a*/ 	.short	(.L_190 - .L_189)
.L_189:
        /*000c*/ 	.word	0x00000000
        /*0010*/ 	.short	0x0005
        /*0012*/ 	.short	0x001c
        /*0014*/ 	.byte	0x00, 0xf0, 0x05, 0x00


	//----- nvinfo : EIATTR_KPARAM_INFO
	.align		4
.L_190:
        /*0018*/ 	.byte	0x04, 0x17
        /*001a*/ 	.short	(.L_192 - .L_191)
.L_191:
        /*001c*/ 	.word	0x00000000
        /*0020*/ 	.short	0x0004
        /*0022*/ 	.short	0x0018
        /*0024*/ 	.byte	0x00, 0xf0, 0x11, 0x00


	//----- nvinfo : EIATTR_KPARAM_INFO
	.align		4
.L_192:
        /*0028*/ 	.byte	0x04, 0x17
        /*002a*/ 	.short	(.L_194 - .L_193)
.L_193:
        /*002c*/ 	.word	0x00000000
        /*0030*/ 	.short	0x0003
        /*0032*/ 	.short	0x0014
        /*0034*/ 	.byte	0x00, 0xf0, 0x05, 0x00


	//----- nvinfo : EIATTR_KPARAM_INFO
	.align		4
.L_194:
        /*0038*/ 	.byte	0x04, 0x17
        /*003a*/ 	.short	(.L_196 - .L_195)
.L_195:
        /*003c*/ 	.word	0x00000000
        /*0040*/ 	.short	0x0002
        /*0042*/ 	.short	0x0010
        /*0044*/ 	.byte	0x00, 0xf0, 0x11, 0x00


	//----- nvinfo : EIATTR_KPARAM_INFO
	.align		4
.L_196:
        /*0048*/ 	.byte	0x04, 0x17
        /*004a*/ 	.short	(.L_198 - .L_197)
.L_197:
        /*004c*/ 	.word	0x00000000
        /*0050*/ 	.short	0x0001
        /*0052*/ 	.short	0x0008
        /*0054*/ 	.byte	0x00, 0xf5, 0x21, 0x00


	//----- nvinfo : EIATTR_KPARAM_INFO
	.align		4
.L_198:
        /*0058*/ 	.byte	0x04, 0x17
        /*005a*/ 	.short	(.L_200 - .L_199)
.L_199:
        /*005c*/ 	.word	0x00000000
        /*0060*/ 	.short	0x0000
        /*0062*/ 	.short	0x0000
        /*0064*/ 	.byte	0x00, 0xf5, 0x21, 0x00


	//----- nvinfo : EIATTR_SPARSE_MMA_MASK
	.align		4
.L_200:
        /*0068*/ 	.byte	0x03, 0x50
        /*006a*/ 	.short	0x0000


	//----- nvinfo : EIATTR_MAXREG_COUNT
	.align		4
        /*006c*/ 	.byte	0x03, 0x1b
        /*006e*/ 	.short	0x0080


	//----- nvinfo : EIATTR_NUM_BARRIERS
	.align		4
        /*0070*/ 	.byte	0x02, 0x4c
        /*0072*/ 	.byte	0x01
	.zero		1


	//----- nvinfo : EIATTR_MERCURY_ISA_VERSION
	.align		4
        /*0074*/ 	.byte	0x03, 0x5f
        /*0076*/ 	.short	0x0101


	//----- nvinfo : EIATTR_UNUSED_LOAD_BYTE_OFFSET
	.align		4
        /*0078*/ 	.byte	0x04, 0x44
        /*007a*/ 	.short	(.L_202 - .L_201)


	//   ....[0]....
.L_201:
        /*007c*/ 	.word	0x00000b70
        /*0080*/ 	.word	0x0000fff0


	//   ....[1]....
        /*0084*/ 	.word	0x00000f80
        /*0088*/ 	.word	0x0000fff0


	//   ....[2]....
        /*008c*/ 	.word	0x00002010
        /*0090*/ 	.word	0x0000fff0


	//   ....[3]....
        /*0094*/ 	.word	0x00002bb0
        /*0098*/ 	.word	0x0000fff0


	//   ....[4]....
        /*009c*/ 	.word	0x00002fc0
        /*00a0*/ 	.word	0x0000fff0


	//   ....[5]....
        /*00a4*/ 	.word	0x00004140
        /*00a8*/ 	.word	0x0000fff0


	//----- nvinfo : EIATTR_COOP_GROUP_MASK_REGIDS
	.align		4
.L_202:
        /*00ac*/ 	.byte	0x04, 0x29
        /*00ae*/ 	.short	(.L_204 - .L_203)


	//   ....[0]....
.L_203:
        /*00b0*/ 	.word	0xffffffff


	//   ....[1]....
        /*00b4*/ 	.word	0xffffffff


	//   ....[2]....
        /*00b8*/ 	.word	0xffffffff


	//   ....[3]....
        /*00bc*/ 	.word	0xffffffff


	//   ....[4]....
        /*00c0*/ 	.word	0xffffffff


	//   ....[5]....
        /*00c4*/ 	.word	0xffffffff


	//   ....[6]....
        /*00c8*/ 	.word	0xffffffff


	//   ....[7]....
        /*00cc*/ 	.word	0xffffffff


	//   ....[8]....
        /*00d0*/ 	.word	0xffffffff


	//   ....[9]....
        /*00d4*/ 	.word	0xffffffff


	//   ....[10]....
        /*00d8*/ 	.word	0xffffffff


	//   ....[11]....
        /*00dc*/ 	.word	0xffffffff


	//   ....[12]....
        /*00e0*/ 	.word	0xffffffff


	//   ....[13]....
        /*00e4*/ 	.word	0xffffffff


	//   ....[14]....
        /*00e8*/ 	.word	0xffffffff


	//   ....[15]....
        /*00ec*/ 	.word	0xffffffff


	//   ....[16]....
        /*00f0*/ 	.word	0xffffffff


	//   ....[17]....
        /*00f4*/ 	.word	0xffffffff


	//   ....[18]....
        /*00f8*/ 	.word	0xffffffff


	//   ....[19]....
        /*00fc*/ 	.word	0xffffffff


	//   ....[20]....
        /*0100*/ 	.word	0xffffffff


	//   ....[21]....
        /*0104*/ 	.word	0xffffffff


	//   ....[22]....
        /*0108*/ 	.word	0xffffffff


	//   ....[23]....
        /*010c*/ 	.word	0xffffffff


	//   ....[24]....
        /*0110*/ 	.word	0xffffffff


	//   ....[25]....
        /*0114*/ 	.word	0xffffffff


	//   ....[26]....
        /*0118*/ 	.word	0xffffffff


	//   ....[27]....
        /*011c*/ 	.word	0xffffffff


	//   ....[28]....
        /*0120*/ 	.word	0xffffffff


	//   ....[29]....
        /*0124*/ 	.word	0xffffffff


	//----- nvinfo : EIATTR_COOP_GROUP_INSTR_OFFSETS
	.align		4
.L_204:
        /*0128*/ 	.byte	0x04, 0x28
        /*012a*/ 	.short	(.L_206 - .L_205)


	//   ....[0]....
.L_205:
        /*012c*/ 	.word	0x00000980


	//   ....[1]....
        /*0130*/ 	.word	0x000009e0


	//   ....[2]....
        /*0134*/ 	.word	0x00000a50


	//   ....[3]....
        /*0138*/ 	.word	0x00000aa0


	//   ....[4]....
        /*013c*/ 	.word	0x00000ad0


	//   ....[5]....
        /*0140*/ 	.word	0x00000d20


	//   ....[6]....
        /*0144*/ 	.word	0x00000db0


	//   ....[7]....
        /*0148*/ 	.word	0x00000df0


	//   ....[8]....
        /*014c*/ 	.word	0x00000e40


	//   ....[9]....
        /*0150*/ 	.word	0x00000e80


	//   ....[10]....
        /*0154*/ 	.word	0x00001e30


	//   ....[11]....
        /*0158*/ 	.word	0x00001eb0


	//   ....[12]....
        /*015c*/ 	.word	0x00001f00


	//   ....[13]....
        /*0160*/ 	.word	0x00001f40


	//   ....[14]....
        /*0164*/ 	.word	0x00001f70


	//   ....[15]....
        /*0168*/ 	.word	0x000029c0


	//   ....[16]....
        /*016c*/ 	.word	0x00002a20


	//   ....[17]....
        /*0170*/ 	.word	0x00002a90


	//   ....[18]....
        /*0174*/ 	.word	0x00002ae0


	//   ....[19]....
        /*0178*/ 	.word	0x00002b10


	//   ....[20]....
        /*017c*/ 	.word	0x00002d60


	//   ....[21]....
        /*0180*/ 	.word	0x00002de0


	//   ....[22]....
        /*0184*/ 	.word	0x00002e20


	//   ....[23]....
        /*0188*/ 	.word	0x00002e60


	//   ....[24]....
        /*018c*/ 	.word	0x00002ec0


	//   ....[25]....
        /*0190*/ 	.word	0x00003f60


	//   ....[26]....
        /*0194*/ 	.word	0x00003fe0


	//   ....[27]....
        /*0198*/ 	.word	0x00004030


	//   ....[28]....
        /*019c*/ 	.word	0x00004070


	//   ....[29]....
        /*01a0*/ 	.word	0x000040a0


	//----- nvinfo : EIATTR_VRC_CTA_INIT_COUNT
	.align		4
.L_206:
        /*01a4*/ 	.byte	0x02, 0x4a
	.zero		1
	.zero		1


	//----- nvinfo : EIATTR_EXIT_INSTR_OFFSETS
	.align		4
        /*01a8*/ 	.byte	0x04, 0x1c
        /*01aa*/ 	.short	(.L_208 - .L_207)


	//   ....[0]....
.L_207:
        /*01ac*/ 	.word	0x00000080


	//   ....[1]....
        /*01b0*/ 	.word	0x000000c0


	//   ....[2]....
        /*01b4*/ 	.word	0x00004280


	//   ....[3]....
        /*01b8*/ 	.word	0x000042d0


	//----- nvinfo : EIATTR_MAX_THREADS
	.align		4
.L_208:
        /*01bc*/ 	.byte	0x04, 0x05
        /*01be*/ 	.short	(.L_210 - .L_209)
.L_209:
        /*01c0*/ 	.word	0x00000200
        /*01c4*/ 	.word	0x00000001
        /*01c8*/ 	.word	0x00000001


	//----- nvinfo : EIATTR_CRS_STACK_SIZE
	.align		4
.L_210:
        /*01cc*/ 	.byte	0x04, 0x1e
        /*01ce*/ 	.short	(.L_212 - .L_211)
.L_211:
        /*01d0*/ 	.word	0x00000000


	//----- nvinfo : EIATTR_CBANK_PARAM_SIZE
	.align		4
.L_212:
        /*01d4*/ 	.byte	0x03, 0x19
        /*01d6*/ 	.short	0x001d


	//----- nvinfo : EIATTR_PARAM_CBANK
	.align		4
        /*01d8*/ 	.byte	0x04, 0x0a
        /*01da*/ 	.short	(.L_214 - .L_213)
	.align		4
.L_213:
        /*01dc*/ 	.word	index@(.nv.constant0._ZN3cub18CUB_300001_SM_10006detail6reduce28DeviceReduceSingleTileKernelINS2_10policy_hubIfjN4cuda3std3__44plusIfEEE10Policy1000EPfSC_iS9_ffNS7_10__identityEEEvT0_T1_T2_T3_T4_T6_)
        /*01e0*/ 	.short	0x0380
        /*01e2*/ 	.short	0x001d


	//----- nvinfo : EIATTR_SW_WAR
	.align		4
.L_214:
        /*01e4*/ 	.byte	0x04, 0x36
        /*01e6*/ 	.short	(.L_216 - .L_215)
.L_215:
        /*01e8*/ 	.word	0x00000008
.L_216:


//--------------------- .nv.info._ZN3cub18CUB_300001_SM_10006detail6reduce18DeviceReduceKernelINS2_10policy_hubIfjN4cuda3std3__44plusIfEEE10Policy1000EN6thrust24THRUST_300001_SM_1000_NS10device_ptrIfEEjS9_fNS7_10__identityEEEvT0_PT3_T1_NS0_13GridEvenShareISK_EET2_T4_ --------------------------
	.section	.nv.info._ZN3cub18CUB_300001_SM_10006detail6reduce18DeviceReduceKernelINS2_10policy_hubIfjN4cuda3std3__44plusIfEEE10Policy1000EN6thrust24THRUST_300001_SM_1000_NS10device_ptrIfEEjS9_fNS7_10__identityEEEvT0_PT3_T1_NS0_13GridEvenShareISK_EET2_T4_,"",@"SHT_CUDA_INFO"
	.sectionflags	@""
	.align	4


	//----- nvinfo : EIATTR_CUDA_API_VERSION
	.align		4
        /*0000*/ 	.byte	0x04, 0x37
        /*0002*/ 	.short	(.L_218 - .L_217)
.L_217:
        /*0004*/ 	.word	0x00000082


	//----- nvinfo : EIATTR_KPARAM_INFO
	.align		4
.L_218:
        /*0008*/ 	.byte	0x04, 0x17
        /*000a*/ 	.short	(.L_220 - .L_219)
.L_219:
        /*000c*/ 	.word	0x00000000
        /*0010*/ 	.short	0x0005
        /*0012*/ 	.short	0x003d
        /*0014*/ 	.byte	0x00, 0xf0, 0x05, 0x00


	//----- nvinfo : EIATTR_KPARAM_INFO
	.align		4
.L_220:
        /*0018*/ 	.byte	0x04, 0x17
        /*001a*/ 	.short	(.L_222 - .L_221)
.L_221:
        /*001c*/ 	.word	0x00000000
        /*0020*/ 	.short	0x0004
        /*0022*/ 	.short	0x003c
        /*0024*/ 	.byte	0x00, 0xf0, 0x05, 0x00


	//----- nvinfo : EIATTR_KPARAM_INFO
	.align		4
.L_222:
        /*0028*/ 	.byte	0x04, 0x17
        /*002a*/ 	.short	(.L_224 - .L_223)
.L_223:
        /*002c*/ 	.word	0x00000000
        /*0030*/ 	.short	0x0003
        /*0032*/ 	.short	0x0014
        /*0034*/ 	.byte	0x00, 0xf0, 0xa1, 0x00


	//----- nvinfo : EIATTR_KPARAM_INFO
	.align		4
.L_224:
        /*0038*/ 	.byte	0x04, 0x17
        /*003a*/ 	.short	(.L_226 - .L_225)
.L_225:
        /*003c*/ 	.word	0x00000000
        /*0040*/ 	.short	0x0002
        /*0042*/ 	.short	0x0010
        /*0044*/ 	.byte	0x00, 0xf0, 0x11, 0x00


	//----- nvinfo : EIATTR_KPARAM_INFO
	.align		4
.L_226:
        /*0048*/ 	.byte	0x04, 0x17
        /*004a*/ 	.short	(.L_228 - .L_227)
.L_227:
        /*004c*/ 	.word	0x00000000
        /*0050*/ 	.short	0x0001
        /*0052*/ 	.short	0x0008
        /*0054*/ 	.byte	0x00, 0xf5, 0x21, 0x00


	//----- nvinfo : EIATTR_KPARAM_INFO
	.align		4
.L_228:
        /*0058*/ 	.byte	0x04, 0x17
        /*005a*/ 	.short	(.L_230 - .L_229)
.L_229:
        /*005c*/ 	.word	0x00000000
        /*0060*/ 	.short	0x0000
        /*0062*/ 	.short	0x0000
        /*0064*/ 	.byte	0x00, 0xf0, 0x21, 0x00


	//----- nvinfo : EIATTR_SPARSE_MMA_MASK
	.align		4
.L_230:
        /*0068*/ 	.byte	0x03, 0x50
        /*006a*/ 	.short	0x0000


	//----- nvinfo : EIATTR_MAXREG_COUNT
	.align		4
        /*006c*/ 	.byte	0x03, 0x1b
        /*006e*/ 	.short	0x0080


	//----- nvinfo : EIATTR_NUM_BARRIERS
	.align		4
        /*0070*/ 	.byte	0x02, 0x4c
        /*0072*/ 	.byte	0x01
	.zero		1


	//----- nvinfo : EIATTR_MERCURY_ISA_VERSION
	.align		4
        /*0074*/ 	.byte	0x03, 0x5f
        /*0076*/ 	.short	0x0101


	//----- nvinfo : EIATTR_UNUSED_LOAD_BYTE_OFFSET
	.align		4
        /*0078*/ 	.byte	0x04, 0x44
        /*007a*/ 	.short	(.L_232 - .L_231)


	//   ....[0]....
.L_231:
        /*007c*/ 	.word	0x00000de0
        /*0080*/ 	.word	0x0000fff0


	//   ....[1]....
        /*0084*/ 	.word	0x000011f0
        /*0088*/ 	.word	0x0000fff0


	//   ....[2]....
        /*008c*/ 	.word	0x000026b0
        /*0090*/ 	.word	0x0000fff0


	//----- nvinfo : EIATTR_COOP_GROUP_MASK_REGIDS
	.align		4
.L_232:
        /*0094*/ 	.byte	0x04, 0x29
        /*0096*/ 	.short	(.L_234 - .L_233)


	//   ....[0]....
.L_233:
        /*0098*/ 	.word	0xffffffff


	//   ....[1]....
        /*009c*/ 	.word	0xffffffff


	//   ....[2]....
        /*00a0*/ 	.word	0xffffffff


	//   ....[3]....
        /*00a4*/ 	.word	0xffffffff


	//   ....[4]....
        /*00a8*/ 	.word	0xffffffff


	//   ....[5]....
        /*00ac*/ 	.word	0xffffffff


	//   ....[6]....
        /*00b0*/ 	.word	0xffffffff


	//   ....[7]....
        /*00b4*/ 	.word	0xffffffff


	//   ....[8]....
        /*00b8*/ 	.word	0xffffffff


	//   ....[9]....
        /*00bc*/ 	.word	0xffffffff


	//   ....[10]....
        /*00c0*/ 	.word	0xffffffff


	//   ....[11]....
        /*00c4*/ 	.word	0xffffffff


	//   ....[12]....
        /*00c8*/ 	.word	0xffffffff


	//   ....[13]....
        /*00cc*/ 	.word	0xffffffff


	//   ....[14]....
        /*00d0*/ 	.word	0xffffffff


	//----- nvinfo : EIATTR_COOP_GROUP_INSTR_OFFSETS
	.align		4
.L_234:
        /*00d4*/ 	.byte	0x04, 0x28
        /*00d6*/ 	.short	(.L_236 - .L_235)


	//   ....[0]....
.L_235:
        /*00d8*/ 	.word	0x00000bf0


	//   ....[1]....
        /*00dc*/ 	.word	0x00000c50


	//   ....[2]....
        /*00e0*/ 	.word	0x00000cc0


	//   ....[3]....
        /*00e4*/ 	.word	0x00000d10


	//   ....[4]....
        /*00e8*/ 	.word	0x00000d40


	//   ....[5]....
        /*00ec*/ 	.word	0x00000f90


	//   ....[6]....
        /*00f0*/ 	.word	0x00001020


	//   ....[7]....
        /*00f4*/ 	.word	0x00001070


	//   ....[8]....
        /*00f8*/ 	.word	0x000010b0


	//   ....[9]....
        /*00fc*/ 	.word	0x000010f0


	//   ....[10]....
        /*0100*/ 	.word	0x000024c0


	//   ....[11]....
        /*0104*/ 	.word	0x00002550


	//   ....[12]....
        /*0108*/ 	.word	0x000025a0


	//   ....[13]....
        /*010c*/ 	.word	0x000025e0


	//   ....[14]....
        /*0110*/ 	.word	0x00002610


	//----- nvinfo : EIATTR_VRC_CTA_INIT_COUNT
	.align		4
.L_236:
        /*0114*/ 	.byte	0x02, 0x4a
	.zero		1
	.zero		1


	//----- nvinfo : EIATTR_EXIT_INSTR_OFFSETS
	.align		4
        /*0118*/ 	.byte	0x04, 0x1c
        /*011a*/ 	.short	(.L_238 - .L_237)


	//   ....[0]....
.L_237:
        /*011c*/ 	.word	0x000027f0


	//   ....[1]....
        /*0120*/ 	.word	0x00002830


	//----- nvinfo : EIATTR_MAX_THREADS
	.align		4
.L_238:
        /*0124*/ 	.byte	0x04, 0x05
        /*0126*/ 	.short	(.L_240 - .L_239)
.L_239:
        /*0128*/ 	.word	0x00000200
        /*012c*/ 	.word	0x00000001
        /*0130*/ 	.word	0x00000001


	//----- nvinfo : EIATTR_CRS_STACK_SIZE
	.align		4
.L_240:
        /*0134*/ 	.byte	0x04, 0x1e
        /*0136*/ 	.short	(.L_242 - .L_241)
.L_241:
        /*0138*/ 	.word	0x00000000


	//----- nvinfo : EIATTR_CBANK_PARAM_SIZE
	.align		4
.L_242:
        /*013c*/ 	.byte	0x03, 0x19
        /*013e*/ 	.short	0x003e


	//----- nvinfo : EIATTR_PARAM_CBANK
	.align		4
        /*0140*/ 	.byte	0x04, 0x0a
        /*0142*/ 	.short	(.L_244 - .L_243)
	.align		4
.L_243:
        /*0144*/ 	.word	index@(.nv.constant0._ZN3cub18CUB_300001_SM_10006detail6reduce18DeviceReduceKernelINS2_10policy_hubIfjN4cuda3std3__44plusIfEEE10Policy1000EN6thrust24THRUST_300001_SM_1000_NS10device_ptrIfEEjS9_fNS7_10__identityEEEvT0_PT3_T1_NS0_13GridEvenShareISK_EET2_T4_)
        /*0148*/ 	.short	0x0380
        /*014a*/ 	.short	0x003e


	//----- nvinfo : EIATTR_SW_WAR
	.align		4
.L_244:
        /*014c*/ 	.byte	0x04, 0x36
        /*014e*/ 	.short	(.L_246 - .L_245)
.L_245:
        /*0150*/ 	.word	0x00000008
.L_246:


//--------------------- .nv.info._ZN3cub18CUB_300001_SM_10006detail6reduce28DeviceReduceSingleTileKernelINS2_10policy_hubIfjN4cuda3std3__44plusIfEEE10Policy1000EN6thrust24THRUST_300001_SM_1000_NS10device_ptrIfEEPfjS9_ffNS7_10__identityEEEvT0_T1_T2_T3_T4_T6_ --------------------------
	.section	.nv.info._ZN3cub18CUB_300001_SM_10006detail6reduce28DeviceReduceSingleTileKernelINS2_10policy_hubIfjN4cuda3std3__44plusIfEEE10Policy1000EN6thrust24THRUST_300001_SM_1000_NS10device_ptrIfEEPfjS9_ffNS7_10__identityEEEvT0_T1_T2_T3_T4_T6_,"",@"SHT_CUDA_INFO"
	.sectionflags	@""
	.align	4


	//----- nvinfo : EIATTR_CUDA_API_VERSION
	.align		4
        /*0000*/ 	.byte	0x04, 0x37
        /*0002*/ 	.short	(.L_248 - .L_247)
.L_247:
        /*0004*/ 	.word	0x00000082


	//----- nvinfo : EIATTR_KPARAM_INFO
	.align		4
.L_248:
        /*0008*/ 	.byte	0x04, 0x17
        /*000a*/ 	.short	(.L_250 - .L_249)
.L_249:
        /*000c*/ 	.word	0x00000000
        /*0010*/ 	.short	0x0005
        /*0012*/ 	.short	0x001c
        /*0014*/ 	.byte	0x00, 0xf0, 0x05, 0x00


	//----- nvinfo : EIATTR_KPARAM_INFO
	.align		4
.L_250:
        /*0018*/ 	.byte	0x04, 0x17
        /*001a*/ 	.short	(.L_252 - .L_251)
.L_251:
        /*001c*/ 	.word	0x00000000
        /*0020*/ 	.short	0x0004
        /*0022*/ 	.short	0x0018
        /*0024*/ 	.byte	0x00, 0xf0, 0x11, 0x00


	//----- nvinfo : EIATTR_KPARAM_INFO
	.align		4
.L_252:
        /*0028*/ 	.byte	0x04, 0x17
        /*002a*/ 	.short	(.L_254 - .L_253)
.L_253:
        /*002c*/ 	.word	0x00000000
        /*0030*/ 	.short	0x0003
        /*0032*/ 	.short	0x0014
        /*0034*/ 	.byte	0x00, 0xf0, 0x05, 0x00


	//----- nvinfo : EIATTR_KPARAM_INFO
	.align		4
.L_254:
        /*0038*/ 	.byte	0x04, 0x17
        /*003a*/ 	.short	(.L_256 - .L_255)
.L_255:
        /*003c*/ 	.word	0x00000000
        /*0040*/ 	.short	0x0002
        /*0042*/ 	.short	0x0010
        /*0044*/ 	.byte	0x00, 0xf0, 0x11, 0x00


	//----- nvinfo : EIATTR_KPARAM_INFO
	.align		4
.L_256:
        /*0048*/ 	.byte	0x04, 0x17
        /*004a*/ 	.short	(.L_258 - .L_257)
.L_257:
        /*004c*/ 	.word	0x00000000
        /*0050*/ 	.short	0x0001
        /*0052*/ 	.short	0x0008
        /*0054*/ 	.byte	0x00, 0xf5, 0x21, 0x00


	//----- nvinfo : EIATTR_KPARAM_INFO
	.align		4
.L_258:
        /*0058*/ 	.byte	0x04, 0x17
        /*005a*/ 	.short	(.L_260 - .L_259)
.L_259:
        /*005c*/ 	.word	0x00000000
        /*0060*/ 	.short	0x0000
        /*0062*/ 	.short	0x0000
        /*0064*/ 	.byte	0x00, 0xf0, 0x21, 0x00


	//----- nvinfo : EIATTR_SPARSE_MMA_MASK
	.align		4
.L_260:
        /*0068*/ 	.byte	0x03, 0x50
        /*006a*/ 	.short	0x0000


	//----- nvinfo : EIATTR_MAXREG_COUNT
	.align		4
        /*006c*/ 	.byte	0x03, 0x1b
        /*006e*/ 	.short	0x0080


	//----- nvinfo : EIATTR_NUM_BARRIERS
	.align		4
        /*0070*/ 	.byte	0x02, 0x4c
        /*0072*/ 	.byte	0x01
	.zero		1


	//----- nvinfo : EIATTR_MERCURY_ISA_VERSION
	.align		4
        /*0074*/ 	.byte	0x03, 0x5f
        /*0076*/ 	.short	0x0101


	//----- nvinfo : EIATTR_UNUSED_LOAD_BYTE_OFFSET
	.align		4
        /*0078*/ 	.byte	0x04, 0x44
        /*007a*/ 	.short	(.L_262 - .L_261)


	//   ....[0]....
.L_261:
        /*007c*/ 	.word	0x00000b00
        /*0080*/ 	.word	0x0000fff0


	//   ....[1]....
        /*0084*/ 	.word	0x00000f10
        /*0088*/ 	.word	0x0000fff0


	//   ....[2]....
        /*008c*/ 	.word	0x00002270
        /*0090*/ 	.word	0x0000fff0


	//----- nvinfo : EIATTR_COOP_GROUP_MASK_REGIDS
	.align		4
.L_262:
        /*0094*/ 	.byte	0x04, 0x29
        /*0096*/ 	.short	(.L_264 - .L_263)


	//   ....[0]....
.L_263:
        /*0098*/ 	.word	0xffffffff


	//   ....[1]....
        /*009c*/ 	.word	0xffffffff


	//   ....[2]....
        /*00a0*/ 	.word	0xffffffff


	//   ....[3]....
        /*00a4*/ 	.word	0xffffffff


	//   ....[4]....
        /*00a8*/ 	.word	0xffffffff


	//   ....[5]....
        /*00ac*/ 	.word	0xffffffff


	//   ....[6]....
        /*00b0*/ 	.word	0xffffffff


	//   ....[7]....
        /*00b4*/ 	.word	0xffffffff


	//   ....[8]....
        /*00b8*/ 	.word	0xffffffff


	//   ....[9]....
        /*00bc*/ 	.word	0xffffffff


	//   ....[10]....
        /*00c0*/ 	.word	0xffffffff


	//   ....[11]....
        /*00c4*/ 	.word	0xffffffff


	//   ....[12]....
        /*00c8*/ 	.word	0xffffffff


	//   ....[13]....
        /*00cc*/ 	.word	0xffffffff


	//   ....[14]....
        /*00d0*/ 	.word	0xffffffff


	//----- nvinfo : EIATTR_COOP_GROUP_INSTR_OFFSETS
	.align		4
.L_264:
        /*00d4*/ 	.byte	0x04, 0x28
        /*00d6*/ 	.short	(.L_266 - .L_265)


	//   ....[0]....
.L_265:
        /*00d8*/ 	.word	0x00000910


	//   ....[1]....
        /*00dc*/ 	.word	0x00000970


	//   ....[2]....
        /*00e0*/ 	.word	0x000009e0


	//   ....[3]....
        /*00e4*/ 	.word	0x00000a30


	//   ....[4]....
        /*00e8*/ 	.word	0x00000a60


	//   ....[5]....
        /*00ec*/ 	.word	0x00000cb0


	//   ....[6]....
        /*00f0*/ 	.word	0x00000d40


	//   ....[7]....
        /*00f4*/ 	.word	0x00000d80


	//   ....[8]....
        /*00f8*/ 	.word	0x00000dd0


	//   ....[9]....
        /*00fc*/ 	.word	0x00000e10


	//   ....[10]....
        /*0100*/ 	.word	0x00002090


	//   ....[11]....
        /*0104*/ 	.word	0x00002110


	//   ....[12]....
        /*0108*/ 	.word	0x00002160


	//   ....[13]....
        /*010c*/ 	.word	0x000021a0


	//   ....[14]....
        /*0110*/ 	.word	0x000021d0


	//----- nvinfo : EIATTR_VRC_CTA_INIT_COUNT
	.align		4
.L_266:
        /*0114*/ 	.byte	0x02, 0x4a
	.zero		1
	.zero		1


	//----- nvinfo : EIATTR_EXIT_INSTR_OFFSETS
	.align		4
        /*0118*/ 	.byte	0x04, 0x1c
        /*011a*/ 	.short	(.L_268 - .L_267)


	//   ....[0]....
.L_267:
        /*011c*/ 	.word	0x00000080


	//   ....[1]....
        /*0120*/ 	.word	0x000000c0


	//   ....[2]....
        /*0124*/ 	.word	0x000023b0


	//   ....[3]....
        /*0128*/ 	.word	0x00002400


	//----- nvinfo : EIATTR_MAX_THREADS
	.align		4
.L_268:
        /*012c*/ 	.byte	0x04, 0x05
        /*012e*/ 	.short	(.L_270 - .L_269)
.L_269:
        /*0130*/ 	.word	0x00000200
        /*0134*/ 	.word	0x00000001
        /*0138*/ 	.word	0x00000001


	//----- nvinfo : EIATTR_CRS_STACK_SIZE
	.align		4
.L_270:
        /*013c*/ 	.byte	0x04, 0x1e
        /*013e*/ 	.short	(.L_272 - .L_271)
.L_271:
        /*0140*/ 	.word	0x00000000


	//----- nvinfo : EIATTR_CBANK_PARAM_SIZE
	.align		4
.L_272:
        /*0144*/ 	.byte	0x03, 0x19
        /*0146*/ 	.short	0x001d


	//----- nvinfo : EIATTR_PARAM_CBANK
	.align		4
        /*0148*/ 	.byte	0x04, 0x0a
        /*014a*/ 	.short	(.L_274 - .L_273)
	.align		4
.L_273:
        /*014c*/ 	.word	index@(.nv.constant0._ZN3cub18CUB_300001_SM_10006detail6reduce28DeviceReduceSingleTileKernelINS2_10policy_hubIfjN4cuda3std3__44plusIfEEE10Policy1000EN6thrust24THRUST_300001_SM_1000_NS10device_ptrIfEEPfjS9_ffNS7_10__identityEEEvT0_T1_T2_T3_T4_T6_)
        /*0150*/ 	.short	0x0380
        /*0152*/ 	.short	0x001d


	//----- nvinfo : EIATTR_SW_WAR
	.align		4
.L_274:
        /*0154*/ 	.byte	0x04, 0x36
        /*0156*/ 	.short	(.L_276 - .L_275)
.L_275:
        /*0158*/ 	.word	0x00000008
.L_276:


//--------------------- .nv.info._ZN3cub18CUB_300001_SM_10006detail11EmptyKernelIvEEvv --------------------------
	.section	.nv.info._ZN3cub18CUB_300001_SM_10006detail11EmptyKernelIvEEvv,"",@"SHT_CUDA_INFO"
	.sectionflags	@""
	.align	4


	//----- nvinfo : EIATTR_CUDA_API_VERSION
	.align		4
        /*0000*/ 	.byte	0x04, 0x37
        /*0002*/ 	.short	(.L_278 - .L_277)
.L_277:
        /*0004*/ 	.word	0x00000082


	//----- nvinfo : EIATTR_SPARSE_MMA_MASK
	.align		4
.L_278:
        /*0008*/ 	.byte	0x03, 0x50
        /*000a*/ 	.short	0x0000


	//----- nvinfo : EIATTR_MAXREG_COUNT
	.align		4
        /*000c*/ 	.byte	0x03, 0x1b
        /*000e*/ 	.short	0x00ff


	//----- nvinfo : EIATTR_MERCURY_ISA_VERSION
	.align		4
        /*0010*/ 	.byte	0x03, 0x5f
        /*0012*/ 	.short	0x0101


	//----- nvinfo : EIATTR_VRC_CTA_INIT_COUNT
	.align		4
        /*0014*/ 	.byte	0x02, 0x4a
	.zero		1
	.zero		1


	//----- nvinfo : EIATTR_EXIT_INSTR_OFFSETS
	.align		4
        /*0018*/ 	.byte	0x04, 0x1c
        /*001a*/ 	.short	(.L_280 - .L_279)


	//   ....[0]....
.L_279:
        /*001c*/ 	.word	0x00000010


	//----- nvinfo : EIATTR_SW_WAR
	.align		4
.L_280:
        /*0020*/ 	.byte	0x04, 0x36
        /*0022*/ 	.short	(.L_282 - .L_281)
.L_281:
        /*0024*/ 	.word	0x00000008
.L_282:


//--------------------- .nv.info._Z16reduction_KerneliPfS_ --------------------------
	.section	.nv.info._Z16reduction_KerneliPfS_,"",@"SHT_CUDA_INFO"
	.sectionflags	@""
	.align	4


	//----- nvinfo : EIATTR_CUDA_API_VERSION
	.align		4
        /*0000*/ 	.byte	0x04, 0x37
        /*0002*/ 	.short	(.L_284 - .L_283)
.L_283:
        /*0004*/ 	.word	0x00000082


	//----- nvinfo : EIATTR_KPARAM_INFO
	.align		4
.L_284:
        /*0008*/ 	.byte	0x04, 0x17
        /*000a*/ 	.short	(.L_286 - .L_285)
.L_285:
        /*000c*/ 	.word	0x00000000
        /*0010*/ 	.short	0x0002
        /*0012*/ 	.short	0x0010
        /*0014*/ 	.byte	0x00, 0xf5, 0x21, 0x00


	//----- nvinfo : EIATTR_KPARAM_INFO
	.align		4
.L_286:
        /*0018*/ 	.byte	0x04, 0x17
        /*001a*/ 	.short	(.L_288 - .L_287)
.L_287:
        /*001c*/ 	.word	0x00000000
        /*0020*/ 	.short	0x0001
        /*0022*/ 	.short	0x0008
        /*0024*/ 	.byte	0x00, 0xf5, 0x21, 0x00


	//----- nvinfo : EIATTR_KPARAM_INFO
	.align		4
.L_288:
        /*0028*/ 	.byte	0x04, 0x17
        /*002a*/ 	.short	(.L_290 - .L_289)
.L_289:
        /*002c*/ 	.word	0x00000000
        /*0030*/ 	.short	0x0000
        /*0032*/ 	.short	0x0000
        /*0034*/ 	.byte	0x00, 0xf0, 0x11, 0x00


	//----- nvinfo : EIATTR_SPARSE_MMA_MASK
	.align		4
.L_290:
        /*0038*/ 	.byte	0x03, 0x50
        /*003a*/ 	.short	0x0000


	//----- nvinfo : EIATTR_MAXREG_COUNT
	.align		4
        /*003c*/ 	.byte	0x03, 0x1b
        /*003e*/ 	.short	0x00ff


	//----- nvinfo : EIATTR_NUM_BARRIERS
	.align		4
        /*0040*/ 	.byte	0x02, 0x4c
        /*0042*/ 	.byte	0x01
	.zero		1


	//----- nvinfo : EIATTR_MERCURY_ISA_VERSION
	.align		4
        /*0044*/ 	.byte	0x03, 0x5f
        /*0046*/ 	.short	0x0101


	//----- nvinfo : EIATTR_VRC_CTA_INIT_COUNT
	.align		4
        /*0048*/ 	.byte	0x02, 0x4a
	.zero		1
	.zero		1


	//----- nvinfo : EIATTR_EXIT_INSTR_OFFSETS
	.align		4
        /*004c*/ 	.byte	0x04, 0x1c
        /*004e*/ 	.short	(.L_292 - .L_291)


	//   ....[0]....
.L_291:
        /*0050*/ 	.word	0x00000090


	//   ....[1]....
        /*0054*/ 	.word	0x00000260


	//   ....[2]....
        /*0058*/ 	.word	0x000002e0


	//----- nvinfo : EIATTR_CBANK_PARAM_SIZE
	.align		4
.L_292:
        /*005c*/ 	.byte	0x03, 0x19
        /*005e*/ 	.short	0x0018


	//----- nvinfo : EIATTR_PARAM_CBANK
	.align		4
        /*0060*/ 	.byte	0x04, 0x0a
        /*0062*/ 	.short	(.L_294 - .L_293)
	.align		4
.L_293:
        /*0064*/ 	.word	index@(.nv.constant0._Z16reduction_KerneliPfS_)
        /*0068*/ 	.short	0x0380
        /*006a*/ 	.short	0x0018


	//----- nvinfo : EIATTR_SW_WAR
	.align		4
.L_294:
        /*006c*/ 	.byte	0x04, 0x36
        /*006e*/ 	.short	(.L_296 - .L_295)
.L_295:
        /*0070*/ 	.word	0x00000008
.L_296:


//--------------------- .nv.info._Z16optimized_KerneliPfS_ --------------------------
	.section	.nv.info._Z16optimized_KerneliPfS_,"",@"SHT_CUDA_INFO"
	.sectionflags	@""
	.align	4


	//----- nvinfo : EIATTR_CUDA_API_VERSION
	.align		4
        /*0000*/ 	.byte	0x04, 0x37
        /*0002*/ 	.short	(.L_298 - .L_297)
.L_297:
        /*0004*/ 	.word	0x00000082


	//----- nvinfo : EIATTR_KPARAM_INFO
	.align		4
.L_298:
        /*0008*/ 	.byte	0x04, 0x17
        /*000a*/ 	.short	(.L_300 - .L_299)
.L_299:
        /*000c*/ 	.word	0x00000000
        /*0010*/ 	.short	0x0002
        /*0012*/ 	.short	0x0010
        /*0014*/ 	.byte	0x00, 0xf5, 0x21, 0x00


	//----- nvinfo : EIATTR_KPARAM_INFO
	.align		4
.L_300:
        /*0018*/ 	.byte	0x04, 0x17
        /*001a*/ 	.short	(.L_302 - .L_301)
.L_301:
        /*001c*/ 	.word	0x00000000
        /*0020*/ 	.short	0x0001
        /*0022*/ 	.short	0x0008
        /*0024*/ 	.byte	0x00, 0xf5, 0x21, 0x00


	//----- nvinfo : EIATTR_KPARAM_INFO
	.align		4
.L_302:
        /*0028*/ 	.byte	0x04, 0x17
        /*002a*/ 	.short	(.L_304 - .L_303)
.L_303:
        /*002c*/ 	.word	0x00000000
        /*0030*/ 	.short	0x0000
        /*0032*/ 	.short	0x0000
        /*0034*/ 	.byte	0x00, 0xf0, 0x11, 0x00


	//----- nvinfo : EIATTR_SPARSE_MMA_MASK
	.align		4
.L_304:
        /*0038*/ 	.byte	0x03, 0x50
        /*003a*/ 	.short	0x0000


	//----- nvinfo : EIATTR_MAXREG_COUNT
	.align		4
        /*003c*/ 	.byte	0x03, 0x1b
        /*003e*/ 	.short	0x00ff


	//----- nvinfo : EIATTR_NUM_BARRIERS
	.align		4
        /*0040*/ 	.byte	0x02, 0x4c
        /*0042*/ 	.byte	0x01
	.zero		1


	//----- nvinfo : EIATTR_MERCURY_ISA_VERSION
	.align		4
        /*0044*/ 	.byte	0x03, 0x5f
        /*0046*/ 	.short	0x0101


	//----- nvinfo : EIATTR_VRC_CTA_INIT_COUNT
	.align		4
        /*0048*/ 	.byte	0x02, 0x4a
	.zero		1
	.zero		1


	//----- nvinfo : EIATTR_EXIT_INSTR_OFFSETS
	.align		4
        /*004c*/ 	.byte	0x04, 0x1c
        /*004e*/ 	.short	(.L_306 - .L_305)


	//   ....[0]....
.L_305:
        /*0050*/ 	.word	0x00000070


	//   ....[1]....
        /*0054*/ 	.word	0x00000230


	//   ....[2]....
        /*0058*/ 	.word	0x000002b0


	//----- nvinfo : EIATTR_CBANK_PARAM_SIZE
	.align		4
.L_306:
        /*005c*/ 	.byte	0x03, 0x19
        /*005e*/ 	.short	0x0018


	//----- nvinfo : EIATTR_PARAM_CBANK
	.align		4
        /*0060*/ 	.byte	0x04, 0x0a
        /*0062*/ 	.short	(.L_308 - .L_307)
	.align		4
.L_307:
        /*0064*/ 	.word	index@(.nv.constant0._Z16optimized_KerneliPfS_)
        /*0068*/ 	.short	0x0380
        /*006a*/ 	.short	0x0018


	//----- nvinfo : EIATTR_SW_WAR
	.align		4
.L_308:
        /*006c*/ 	.byte	0x04, 0x36
        /*006e*/ 	.short	(.L_310 - .L_309)
.L_309:
        /*0070*/ 	.word	0x00000008
.L_310:


//--------------------- .nv.info._Z14initial_KerneliPfS_ --------------------------
	.section	.nv.info._Z14initial_KerneliPfS_,"",@"SHT_CUDA_INFO"
	.sectionflags	@""
	.align	4


	//----- nvinfo : EIATTR_CUDA_API_VERSION
	.align		4
        /*0000*/ 	.byte	0x04, 0x37
        /*0002*/ 	.short	(.L_312 - .L_311)
.L_311:
        /*0004*/ 	.word	0x00000082


	//----- nvinfo : EIATTR_KPARAM_INFO
	.align		4
.L_312:
        /*0008*/ 	.byte	0x04, 0x17
        /*000a*/ 	.short	(.L_314 - .L_313)
.L_313:
        /*000c*/ 	.word	0x00000000
        /*0010*/ 	.short	0x0002
        /*0012*/ 	.short	0x0010
        /*0014*/ 	.byte	0x00, 0xf5, 0x21, 0x00


	//----- nvinfo : EIATTR_KPARAM_INFO
	.align		4
.L_314:
        /*0018*/ 	.byte	0x04, 0x17
        /*001a*/ 	.short	(.L_316 - .L_315)
.L_315:
        /*001c*/ 	.word	0x00000000
        /*0020*/ 	.short	0x0001
        /*0022*/ 	.short	0x0008
        /*0024*/ 	.byte	0x00, 0xf5, 0x21, 0x00


	//----- nvinfo : EIATTR_KPARAM_INFO
	.align		4
.L_316:
        /*0028*/ 	.byte	0x04, 0x17
        /*002a*/ 	.short	(.L_318 - .L_317)
.L_317:
        /*002c*/ 	.word	0x00000000
        /*0030*/ 	.short	0x0000
        /*0032*/ 	.short	0x0000
        /*0034*/ 	.byte	0x00, 0xf0, 0x11, 0x00


	//----- nvinfo : EIATTR_SPARSE_MMA_MASK
	.align		4
.L_318:
        /*0038*/ 	.byte	0x03, 0x50
        /*003a*/ 	.short	0x0000


	//----- nvinfo : EIATTR_MAXREG_COUNT
	.align		4
        /*003c*/ 	.byte	0x03, 0x1b
        /*003e*/ 	.short	0x00ff


	//----- nvinfo : EIATTR_NUM_BARRIERS
	.align		4
        /*0040*/ 	.byte	0x02, 0x4c
        /*0042*/ 	.byte	0x01
	.zero		1


	//----- nvinfo : EIATTR_MERCURY_ISA_VERSION
	.align		4
        /*0044*/ 	.byte	0x03, 0x5f
        /*0046*/ 	.short	0x0101


	//----- nvinfo : EIATTR_VRC_CTA_INIT_COUNT
	.align		4
        /*0048*/ 	.byte	0x02, 0x4a
	.zero		1
	.zero		1


	//----- nvinfo : EIATTR_EXIT_INSTR_OFFSETS
	.align		4
        /*004c*/ 	.byte	0x04, 0x1c
        /*004e*/ 	.short	(.L_320 - .L_319)


	//   ....[0]....
.L_319:
        /*0050*/ 	.word	0x00000070


	//   ....[1]....
        /*0054*/ 	.word	0x00000200


	//   ....[2]....
        /*0058*/ 	.word	0x00000250


	//----- nvinfo : EIATTR_CRS_STACK_SIZE
	.align		4
.L_320:
        /*005c*/ 	.byte	0x04, 0x1e
        /*005e*/ 	.short	(.L_322 - .L_321)
.L_321:
        /*0060*/ 	.word	0x00000000


	//----- nvinfo : EIATTR_CBANK_PARAM_SIZE
	.align		4
.L_322:
        /*0064*/ 	.byte	0x03, 0x19
        /*0066*/ 	.short	0x0018


	//----- nvinfo : EIATTR_PARAM_CBANK
	.align		4
        /*0068*/ 	.byte	0x04, 0x0a
        /*006a*/ 	.short	(.L_324 - .L_323)
	.align		4
.L_323:
        /*006c*/ 	.word	index@(.nv.constant0._Z14initial_KerneliPfS_)
        /*0070*/ 	.short	0x0380
        /*0072*/ 	.short	0x0018


	//----- nvinfo : EIATTR_SW_WAR
	.align		4
.L_324:
        /*0074*/ 	.byte	0x04, 0x36
        /*0076*/ 	.short	(.L_326 - .L_325)
.L_325:
        /*0078*/ 	.word	0x00000008
.L_326:


//--------------------- .nv.callgraph             --------------------------
	.section	.nv.callgraph,"",@"SHT_CUDA_CALLGRAPH"
	.align	4
	.sectionentsize	8
	.align		4
        /*0000*/ 	.word	0x00000000
	.align		4
        /*0004*/ 	.word	0xffffffff
	.align		4
        /*0008*/ 	.word	0x00000000
	.align		4
        /*000c*/ 	.word	0xfffffffe
	.align		4
        /*0010*/ 	.word	0x00000000
	.align		4
        /*0014*/ 	.word	0xfffffffd
	.align		4
        /*0018*/ 	.word	0x00000000
	.align		4
        /*001c*/ 	.word	0xfffffffc


//--------------------- .nv.constant4             --------------------------
	.section	.nv.constant4,"a",@progbits
	.align	8
	.align		8
.nv.constant4:
        /*0000*/ 	.dword	_ZN34_INTERNAL_29013d19_4_k_cu_a89a62cd4cuda3std3__45__cpo5beginE
	.align		8
        /*0008*/ 	.dword	_ZN34_INTERNAL_29013d19_4_k_cu_a89a62cd4cuda3std3__45__cpo3endE
	.align		8
        /*0010*/ 	.dword	_ZN34_INTERNAL_29013d19_4_k_cu_a89a62cd4cuda3std3__45__cpo6cbeginE
	.align		8
        /*0018*/ 	.dword	_ZN34_INTERNAL_29013d19_4_k_cu_a89a62cd4cuda3std3__45__cpo4cendE
	.align		8
        /*0020*/ 	.dword	_ZN34_INTERNAL_29013d19_4_k_cu_a89a62cd4cuda3std3__45__cpo6rbeginE
	.align		8
        /*0028*/ 	.dword	_ZN34_INTERNAL_29013d19_4_k_cu_a89a62cd4cuda3std3__45__cpo4rendE
	.align		8
        /*0030*/ 	.dword	_ZN34_INTERNAL_29013d19_4_k_cu_a89a62cd4cuda3std3__45__cpo7crbeginE
	.align		8
        /*0038*/ 	.dword	_ZN34_INTERNAL_29013d19_4_k_cu_a89a62cd4cuda3std3__45__cpo5crendE
	.align		8
        /*0040*/ 	.dword	_ZN34_INTERNAL_29013d19_4_k_cu_a89a62cd4cuda3std3__436_GLOBAL__N__29013d19_4_k_cu_a89a62cd6ignoreE
	.align		8
        /*0048*/ 	.dword	_ZN34_INTERNAL_29013d19_4_k_cu_a89a62cd4cuda3std3__419piecewise_constructE
	.align		8
        /*0050*/ 	.dword	_ZN34_INTERNAL_29013d19_4_k_cu_a89a62cd4cuda3std3__48in_placeE
	.align		8
        /*0058*/ 	.dword	_ZN34_INTERNAL_29013d19_4_k_cu_a89a62cd4cuda3std3__420unreachable_sentinelE
	.align		8
        /*0060*/ 	.dword	_ZN34_INTERNAL_29013d19_4_k_cu_a89a62cd4cuda3std3__47nulloptE
	.align		8
        /*0068*/ 	.dword	_ZN34_INTERNAL_29013d19_4_k_cu_a89a62cd4cuda3std3__48unexpectE
	.align		8
        /*0070*/ 	.dword	_ZN34_INTERNAL_29013d19_4_k_cu_a89a62cd4cuda3std6ranges3__45__cpo4swapE
	.align		8
        /*0078*/ 	.dword	_ZN34_INTERNAL_29013d19_4_k_cu_a89a62cd4cuda3std6ranges3__45__cpo9iter_moveE
	.align		8
        /*0080*/ 	.dword	_ZN34_INTERNAL_29013d19_4_k_cu_a89a62cd4cuda3std6ranges3__45__cpo5beginE
	.align		8
        /*0088*/ 	.dword	_ZN34_INTERNAL_29013d19_4_k_cu_a89a62cd4cuda3std6ranges3__45__cpo3endE
	.align		8
        /*0090*/ 	.dword	_ZN34_INTERNAL_29013d19_4_k_cu_a89a62cd4cuda3std6ranges3__45__cpo6cbeginE
	.align		8
        /*0098*/ 	.dword	_ZN34_INTERNAL_29013d19_4_k_cu_a89a62cd4cuda3std6ranges3__45__cpo4cendE
	.align		8
        /*00a0*/ 	.dword	_ZN34_INTERNAL_29013d19_4_k_cu_a89a62cd4cuda3std6ranges3__45__cpo7advanceE
	.align		8
        /*00a8*/ 	.dword	_ZN34_INTERNAL_29013d19_4_k_cu_a89a62cd4cuda3std6ranges3__45__cpo9iter_swapE
	.align		8
        /*00b0*/ 	.dword	_ZN34_INTERNAL_29013d19_4_k_cu_a89a62cd4cuda3std6ranges3__45__cpo4nextE
	.align		8
        /*00b8*/ 	.dword	_ZN34_INTERNAL_29013d19_4_k_cu_a89a62cd4cuda3std6ranges3__45__cpo4prevE
	.align		8
        /*00c0*/ 	.dword	_ZN34_INTERNAL_29013d19_4_k_cu_a89a62cd4cuda3std6ranges3__45__cpo4dataE
	.align		8
        /*00c8*/ 	.dword	_ZN34_INTERNAL_29013d19_4_k_cu_a89a62cd4cuda3std6ranges3__45__cpo5cdataE
	.align		8
        /*00d0*/ 	.dword	_ZN34_INTERNAL_29013d19_4_k_cu_a89a62cd4cuda3std6ranges3__45__cpo4sizeE
	.align		8
        /*00d8*/ 	.dword	_ZN34_INTERNAL_29013d19_4_k_cu_a89a62cd4cuda3std6ranges3__45__cpo5ssizeE
	.align		8
        /*00e0*/ 	.dword	_ZN34_INTERNAL_29013d19_4_k_cu_a89a62cd4cuda3std6ranges3__45__cpo8distanceE
	.align		8
        /*00e8*/ 	.dword	_ZN34_INTERNAL_29013d19_4_k_cu_a89a62cd6thrust24THRUST_300001_SM_1000_NS8cuda_cub3parE
	.align		8
        /*00f0*/ 	.dword	_ZN34_INTERNAL_29013d19_4_k_cu_a89a62cd6thrust24THRUST_300001_SM_1000_NS8cuda_cub10par_nosyncE
	.align		8
        /*00f8*/ 	.dword	_ZN34_INTERNAL_29013d19_4_k_cu_a89a62cd6thrust24THRUST_300001_SM_1000_NS6system6detail10sequential3seqE
	.align		8
        /*0100*/ 	.dword	_ZN34_INTERNAL_29013d19_4_k_cu_a89a62cd6thrust24THRUST_300001_SM_1000_NS12placeholders2_1E
	.align		8
        /*0108*/ 	.dword	_ZN34_INTERNAL_29013d19_4_k_cu_a89a62cd6thrust24THRUST_300001_SM_1000_NS12placeholders2_2E
	.align		8
        /*0110*/ 	.dword	_ZN34_INTERNAL_29013d19_4_k_cu_a89a62cd6thrust24THRUST_300001_SM_1000_NS12placeholders2_3E
	.align		8
        /*0118*/ 	.dword	_ZN34_INTERNAL_29013d19_4_k_cu_a89a62cd6thrust24THRUST_300001_SM_1000_NS12placeholders2_4E
	.align		8
        /*0120*/ 	.dword	_ZN34_INTERNAL_29013d19_4_k_cu_a89a62cd6thrust24THRUST_300001_SM_1000_NS12placeholders2_5E
	.align		8
        /*0128*/ 	.dword	_ZN34_INTERNAL_29013d19_4_k_cu_a89a62cd6thrust24THRUST_300001_SM_1000_NS12placeholders2_6E
	.align		8
        /*0130*/ 	.dword	_ZN34_INTERNAL_29013d19_4_k_cu_a89a62cd6thrust24THRUST_300001_SM_1000_NS12placeholders2_7E
	.align		8
        /*0138*/ 	.dword	_ZN34_INTERNAL_29013d19_4_k_cu_a89a62cd6thrust24THRUST_300001_SM_1000_NS12placeholders2_8E
	.align		8
        /*0140*/ 	.dword	_ZN34_INTERNAL_29013d19_4_k_cu_a89a62cd6thrust24THRUST_300001_SM_1000_NS12placeholders2_9E
	.align		8
        /*0148*/ 	.dword	_ZN34_INTERNAL_29013d19_4_k_cu_a89a62cd6thrust24THRUST_300001_SM_1000_NS12placeholders3_10E
	.align		8
        /*0150*/ 	.dword	_ZN34_INTERNAL_29013d19_4_k_cu_a89a62cd6thrust24THRUST_300001_SM_1000_NS3seqE


//--------------------- .text._ZN3cub18CUB_300001_SM_10006detail6reduce28DeviceReduceSingleTileKernelINS2_10policy_hubIfyN4cuda3std3__44plusIfEEE10Policy1000EPfSC_iS9_ffNS7_10__identityEEEvT0_T1_T2_T3_T4_T6_ --------------------------
	.section	.text._ZN3cub18CUB_300001_SM_10006detail6reduce28DeviceReduceSingleTileKernelINS2_10policy_hubIfyN4cuda3std3__44plusIfEEE10Policy1000EPfSC_iS9_ffNS7_10__identityEEEvT0_T1_T2_T3_T4_T6_,"ax",@progbits
	.align	128
        .global         _ZN3cub18CUB_300001_SM_10006detail6reduce28DeviceReduceSingleTileKernelINS2_10policy_hubIfyN4cuda3std3__44plusIfEEE10Policy1000EPfSC_iS9_ffNS7_10__identityEEEvT0_T1_T2_T3_T4_T6_
        .type           _ZN3cub18CUB_300001_SM_10006detail6reduce28DeviceReduceSingleTileKernelINS2_10policy_hubIfyN4cuda3std3__44plusIfEEE10Policy1000EPfSC_iS9_ffNS7_10__identityEEEvT0_T1_T2_T3_T4_T6_,@function
        .size           _ZN3cub18CUB_300001_SM_10006detail6reduce28DeviceReduceSingleTileKernelINS2_10policy_hubIfyN4cuda3std3__44plusIfEEE10Policy1000EPfSC_iS9_ffNS7_10__identityEEEvT0_T1_T2_T3_T4_T6_,(.L_x_247 - _ZN3cub18CUB_300001_SM_10006detail6reduce28DeviceReduceSingleTileKernelINS2_10policy_hubIfyN4cuda3std3__44plusIfEEE10Policy1000EPfSC_iS9_ffNS7_10__identityEEEvT0_T1_T2_T3_T4_T6_)
        .other          _ZN3cub18CUB_300001_SM_10006detail6reduce28DeviceReduceSingleTileKernelINS2_10policy_hubIfyN4cuda3std3__44plusIfEEE10Policy1000EPfSC_iS9_ffNS7_10__identityEEEvT0_T1_T2_T3_T4_T6_,@"STO_CUDA_ENTRY STV_DEFAULT"
_ZN3cub18CUB_300001_SM_10006detail6reduce28DeviceReduceSingleTileKernelINS2_10policy_hubIfyN4cuda3std3__44plusIfEEE10Policy1000EPfSC_iS9_ffNS7_10__identityEEEvT0_T1_T2_T3_T4_T6_:
.text._ZN3cub18CUB_300001_SM_10006detail6reduce28DeviceReduceSingleTileKernelINS2_10policy_hubIfyN4cuda3std3__44plusIfEEE10Policy1000EPfSC_iS9_ffNS7_10__identityEEEvT0_T1_T2_T3_T4_T6_:
[----:B------:R-:W-:Y:S01]  /*0000*/  LDC R1, c[0x0][0x37c] ;  /* 0x0000df00ff017b82 */ /* 0x000fe20000000800 */
[----:B------:R-:W0:Y:S01]  /*0010*/  LDCU UR4, c[0x0][0x390] ;  /* 0x00007200ff0477ac */ /* 0x000e220008000800 */
[----:B------:R-:W1:Y:S01]  /*0020*/  LDCU.64 UR6, c[0x0][0x358] ;  /* 0x00006b00ff0677ac */ /* 0x000e620008000a00 */
[----:B0-----:R-:W-:-:S04]  /*0030*/  MOV R20, UR4 ;  /* 0x0000000400147c02 */ /* 0x001fc80008000f00 */
[----:B------:R-:W-:-:S13]  /*0040*/  ISETP.NE.AND P0, PT, R20, RZ, PT ;  /* 0x000000ff1400720c */ /* 0x000fda0003f05270 */
[----:B-1----:R-:W-:Y:S05]  /*0050*/  @P0 BRA `(.L_x_0) ;  /* 0x00000000001c0947 */ /* 0x002fea0003800000 */
[----:B------:R-:W0:Y:S02]  /*0060*/  S2R R0, SR_TID.X ;  /* 0x0000000000007919 */ /* 0x000e240000002100 */
[----:B0-----:R-:W-:-:S13]  /*0070*/  ISETP.NE.AND P0, PT, R0, RZ, PT ;  /* 0x000000ff0000720c */ /* 0x001fda0003f05270 */
[----:B------:R-:W-:Y:S05]  /*0080*/  @P0 EXIT ;  /* 0x000000000000094d */ /* 0x000fea0003800000 */
[----:B------:R-:W0:Y:S08]  /*0090*/  LDC R5, c[0x0][0x398] ;  /* 0x0000e600ff057b82 */ /* 0x000e300000000800 */
[----:B------:R-:W0:Y:S02]  /*00a0*/  LDC.64 R2, c[0x0][0x388] ;  /* 0x0000e200ff027b82 */ /* 0x000e240000000a00 */
[----:B0-----:R-:W-:Y:S01]  /*00b0*/  STG.E desc[UR6][R2.64], R5 ;  /* 0x0000000502007986 */ /* 0x001fe2000c101906 */
[----:B------:R-:W-:Y:S05]  /*00c0*/  EXIT ;  /* 0x000000000000794d */ /* 0x000fea0003800000 */
.L_x_0:
[----:B------:R-:W0:Y:S01]  /*00d0*/  LDCU UR4, c[0x0][0x380] ;  /* 0x00007000ff0477ac */ /* 0x000e220008000800 */
[----:B------:R-:W-:Y:S01]  /*00e0*/  BSSY.RECONVERGENT B0, `(.L_x_1) ;  /* 0x00003ca000007945 */ /* 0x000fe20003800200 */
[----:B0-----:R-:W-:-:S09]  /*00f0*/  ULOP3.LUT UP0, URZ, UR4, 0xf, URZ, 0xc0, !UPT ;  /* 0x0000000f04ff7892 */ /* 0x001fd2000f80c0ff */
[----:B------:R-:W-:Y:S05]  /*0100*/  BRA.U UP0, `(.L_x_2) ;  /* 0x0000001d00607547 */ /* 0x000fea000b800000 */
[----:B------:R-:W-:-:S13]  /*0110*/  ISETP.GT.AND P0, PT, R20, 0xfff, PT ;  /* 0x00000fff1400780c */ /* 0x000fda0003f04270 */
[----:B------:R-:W-:Y:S05]  /*0120*/  @P0 BRA `(.L_x_3) ;  /* 0x0000000c00a80947 */ /* 0x000fea0003800000 */
[----:B------:R-:W0:Y:S01]  /*0130*/  S2R R9, SR_TID.X ;  /* 0x0000000000097919 */ /* 0x000e220000002100 */
[----:B------:R-:W-:Y:S01]  /*0140*/  BSSY.RECONVERGENT B1, `(.L_x_4) ;  /* 0x0000009000017945 */ /* 0x000fe20003800200 */
[----:B------:R-:W-:Y:S01]  /*0150*/  HFMA2 R0, -RZ, RZ, 0, 0 ;  /* 0x00000000ff007431 */ /* 0x000fe200000001ff */
[----:B0-----:R-:W-:Y:S02]  /*0160*/  ISETP.GE.AND P0, PT, R9, R20, PT ;  /* 0x000000140900720c */ /* 0x001fe40003f06270 */
[----:B------:R-:W-:-:S11]  /*0170*/  MOV R11, R9 ;  /* 0x00000009000b7202 */ /* 0x000fd60000000f00 */
[----:B------:R-:W-:Y:S05]  /*0180*/  @P0 BRA `(.L_x_5) ;  /* 0x0000000000100947 */ /* 0x000fea0003800000 */
[----:B------:R-:W0:Y:S02]  /*0190*/  LDC.64 R2, c[0x0][0x380] ;  /* 0x0000e000ff027b82 */ /* 0x000e240000000a00 */
[----:B0-----:R-:W-:-:S05]  /*01a0*/  IMAD.WIDE.U32 R2, R9, 0x4, R2 ;  /* 0x0000000409027825 */ /* 0x001fca00078e0002 */
[----:B------:R0:W5:Y:S01]  /*01b0*/  LDG.E.CONSTANT R0, desc[UR6][R2.64] ;  /* 0x0000000602007981 */ /* 0x000162000c1e9900 */
[----:B------:R-:W-:-:S07]  /*01c0*/  IADD3 R11, PT, PT, R9, 0x100, RZ ;  /* 0x00000100090b7810 */ /* 0x000fce0007ffe0ff */
.L_x_5:
[----:B------:R-:W-:Y:S05]  /*01d0*/  BSYNC.RECONVERGENT B1 ;  /* 0x0000000000017941 */ /* 0x000fea0003800200 */
.L_x_4:
[----:B------:R-:W-:Y:S01]  /*01e0*/  ISETP.GE.AND P0, PT, R11, R20, PT ;  /* 0x000000140b00720c */ /* 0x000fe20003f06270 */
[----:B------:R-:W-:-:S12]  /*01f0*/  BSSY.RECONVERGENT B1, `(.L_x_6) ;  /* 0x0000074000017945 */ /* 0x000fd80003800200 */
[----:B------:R-:W-:Y:S05]  /*0200*/  @P0 BRA `(.L_x_7) ;  /* 0x0000000400c80947 */ /* 0x000fea0003800000 */
[----:B0-----:R-:W-:Y:S01]  /*0210*/  LOP3.LUT R3, RZ, R11, RZ, 0x33, !PT ;  /* 0x0000000bff037212 */ /* 0x001fe200078e33ff */
[----:B------:R-:W-:Y:S03]  /*0220*/  BSSY.RECONVERGENT B2, `(.L_x_8) ;  /* 0x0000015000027945 */ /* 0x000fe60003800200 */
[----:B------:R-:W-:-:S04]  /*0230*/  IADD3 R4, PT, PT, R3, R20, RZ ;  /* 0x0000001403047210 */ /* 0x000fc80007ffe0ff */
[C---:B------:R-:W-:Y:S02]  /*0240*/  LOP3.LUT R2, R4.reuse, 0x300, RZ, 0xc0, !PT ;  /* 0x0000030004027812 */ /* 0x040fe400078ec0ff */
[----:B------:R-:W-:Y:S02]  /*0250*/  ISETP.GE.U32.AND P1, PT, R4, 0x300, PT ;  /* 0x000003000400780c */ /* 0x000fe40003f26070 */
[----:B------:R-:W-:-:S13]  /*0260*/  ISETP.NE.AND P0, PT, R2, 0x300, PT ;  /* 0x000003000200780c */ /* 0x000fda0003f05270 */
[----:B------:R-:W-:Y:S05]  /*0270*/  @!P0 BRA `(.L_x_9) ;  /* 0x00000000003c8947 */ /* 0x000fea0003800000 */
[----:B------:R-:W0:Y:S01]  /*0280*/  LDC.64 R2, c[0x0][0x380] ;  /* 0x0000e000ff027b82 */ /* 0x000e220000000a00 */
[----:B------:R-:W-:-:S04]  /*0290*/  LEA.HI R4, R4, 0x1, RZ, 0x18 ;  /* 0x0000000104047811 */ /* 0x000fc800078fc0ff */
[----:B------:R-:W-:-:S04]  /*02a0*/  LOP3.LUT R4, R4, 0x3, RZ, 0xc0, !PT ;  /* 0x0000000304047812 */ /* 0x000fc800078ec0ff */
[----:B------:R-:W-:Y:S01]  /*02b0*/  IADD3 R4, PT, PT, -R4, RZ, RZ ;  /* 0x000000ff04047210 */ /* 0x000fe20007ffe1ff */
[----:B0-----:R-:W-:-:S05]  /*02c0*/  IMAD.WIDE.U32 R2, R11, 0x4, R2 ;  /* 0x000000040b027825 */ /* 0x001fca00078e0002 */
[----:B------:R-:W-:-:S07]  /*02d0*/  MOV R5, R3 ;  /* 0x0000000300057202 */ /* 0x000fce0000000f00 */
.L_x_10:
[----:B------:R-:W-:-:S06]  /*02e0*/  MOV R3, R5 ;  /* 0x0000000500037202 */ /* 0x000fcc0000000f00 */
[----:B------:R0:W2:Y:S01]  /*02f0*/  LDG.E.CONSTANT R3, desc[UR6][R2.64] ;  /* 0x0000000602037981 */ /* 0x0000a2000c1e9900 */
[----:B------:R-:W-:Y:S01]  /*0300*/  IADD3 R4, PT, PT, R4, 0x1, RZ ;  /* 0x0000000104047810 */ /* 0x000fe20007ffe0ff */
[----:B------:R-:W-:-:S03]  /*0310*/  VIADD R11, R11, 0x100 ;  /* 0x000001000b0b7836 */ /* 0x000fc60000000000 */
[----:B------:R-:W-:Y:S02]  /*0320*/  ISETP.NE.AND P0, PT, R4, RZ, PT ;  /* 0x000000ff0400720c */ /* 0x000fe40003f05270 */
[----:B0-----:R-:W-:-:S04]  /*0330*/  IADD3 R2, P2, PT, R2, 0x400, RZ ;  /* 0x0000040002027810 */ /* 0x001fc80007f5e0ff */
[----:B------:R-:W-:Y:S01]  /*0340*/  IADD3.X R5, PT, PT, RZ, R5, RZ, P2, !PT ;  /* 0x00000005ff057210 */ /* 0x000fe200017fe4ff */
[----:B--2--5:R-:W-:-:S06]  /*0350*/  FADD R0, R3, R0 ;  /* 0x0000000003007221 */ /* 0x024fcc0000000000 */
[----:B------:R-:W-:Y:S05]  /*0360*/  @P0 BRA `(.L_x_10) ;  /* 0xfffffffc00dc0947 */ /* 0x000fea000383ffff */
.L_x_9:
[----:B------:R-:W-:Y:S05]  /*0370*/  BSYNC.RECONVERGENT B2 ;  /* 0x0000000000027941 */ /* 0x000fea0003800200 */
.L_x_8:
[----:B------:R-:W-:Y:S05]  /*0380*/  @!P1 BRA `(.L_x_7) ;  /* 0x0000000400689947 */ /* 0x000fea0003800000 */
[----:B------:R-:W-:Y:S01]  /*0390*/  IADD3 R2, PT, PT, -R11, R20, RZ ;  /* 0x000000140b027210 */ /* 0x000fe20007ffe1ff */
[----:B------:R-:W-:Y:S01]  /*03a0*/  BSSY.RECONVERGENT B2, `(.L_x_11) ;  /* 0x0000031000027945 */ /* 0x000fe20003800200 */
[----:B------:R-:W-:Y:S02]  /*03b0*/  PLOP3.LUT P0, PT, PT, PT, PT, 0x80, 0x8 ;  /* 0x000000000008781c */ /* 0x000fe40003f0f070 */
[----:B------:R-:W-:-:S13]  /*03c0*/  ISETP.GT.AND P1, PT, R2, 0xc00, PT ;  /* 0x00000c000200780c */ /* 0x000fda0003f24270 */
[----:B------:R-:W-:Y:S05]  /*03d0*/  @!P1 BRA `(.L_x_12) ;  /* 0x0000000000b49947 */ /* 0x000fea0003800000 */
[----:B------:R-:W-:Y:S02]  /*03e0*/  PLOP3.LUT P0, PT, PT, PT, PT, 0x8, 0x80 ;  /* 0x000000000080781c */ /* 0x000fe40003f0e170 */
[----:B------:R-:W-:-:S11]  /*03f0*/  IADD3 R8, PT, PT, R20, -0xc00, RZ ;  /* 0xfffff40014087810 */ /* 0x000fd60007ffe0ff */
.L_x_13:
[----:B------:R-:W0:Y:S01]  /*0400*/  LDC.64 R6, c[0x0][0x380] ;  /* 0x0000e000ff067b82 */ /* 0x000e220000000a00 */
[C---:B------:R-:W-:Y:S01]  /*0410*/  IADD3 R5, PT, PT, R11.reuse, 0x400, RZ ;  /* 0x000004000b057810 */ /* 0x040fe20007ffe0ff */
[----:B0-----:R-:W-:-:S05]  /*0420*/  IMAD.WIDE R24, R11, 0x4, R6 ;  /* 0x000000040b187825 */ /* 0x001fca00078e0206 */
[----:B------:R-:W2:Y:S04]  /*0430*/  LDG.E.CONSTANT R13, desc[UR6][R24.64] ;  /* 0x00000006180d7981 */ /* 0x000ea8000c1e9900 */
[----:B------:R-:W3:Y:S01]  /*0440*/  LDG.E.CONSTANT R10, desc[UR6][R24.64+0x400] ;  /* 0x00040006180a7981 */ /* 0x000ee2000c1e9900 */
[----:B------:R-:W-:-:S03]  /*0450*/  IMAD.WIDE R4, R5, 0x4, R6 ;  /* 0x0000000405047825 */ /* 0x000fc600078e0206 */
[----:B------:R-:W4:Y:S04]  /*0460*/  LDG.E.CONSTANT R12, desc[UR6][R24.64+0x800] ;  /* 0x00080006180c7981 */ /* 0x000f28000c1e9900 */
[----:B------:R-:W4:Y:S04]  /*0470*/  LDG.E.CONSTANT R17, desc[UR6][R24.64+0xc00] ;  /* 0x000c000618117981 */ /* 0x000f28000c1e9900 */
[----:B------:R-:W4:Y:S01]  /*0480*/  LDG.E.CONSTANT R16, desc[UR6][R4.64] ;  /* 0x0000000604107981 */ /* 0x000f22000c1e9900 */
[----:B------:R-:W-:-:S03]  /*0490*/  IADD3 R3, PT, PT, R11, 0x800, RZ ;  /* 0x000008000b037810 */ /* 0x000fc60007ffe0ff */
[----:B------:R-:W4:Y:S04]  /*04a0*/  LDG.E.CONSTANT R15, desc[UR6][R4.64+0x400] ;  /* 0x00040006040f7981 */ /* 0x000f28000c1e9900 */
[----:B------:R-:W4:Y:S01]  /*04b0*/  LDG.E.CONSTANT R14, desc[UR6][R4.64+0x800] ;  /* 0x00080006040e7981 */ /* 0x000f22000c1e9900 */
[----:B------:R-:W-:-:S03]  /*04c0*/  IMAD.WIDE R2, R3, 0x4, R6 ;  /* 0x0000000403027825 */ /* 0x000fc600078e0206 */
[----:B------:R-:W4:Y:S04]  /*04d0*/  LDG.E.CONSTANT R22, desc[UR6][R4.64+0xc00] ;  /* 0x000c000604167981 */ /* 0x000f28000c1e9900 */
[----:B------:R-:W4:Y:S01]  /*04e0*/  LDG.E.CONSTANT R21, desc[UR6][R2.64] ;  /* 0x0000000602157981 */ /* 0x000f22000c1e9900 */
[----:B------:R-:W-:-:S03]  /*04f0*/  IADD3 R23, PT, PT, R11, 0xc00, RZ ;  /* 0x00000c000b177810 */ /* 0x000fc60007ffe0ff */
[----:B------:R-:W4:Y:S04]  /*0500*/  LDG.E.CONSTANT R19, desc[UR6][R2.64+0x400] ;  /* 0x0004000602137981 */ /* 0x000f28000c1e9900 */
[----:B------:R-:W4:Y:S01]  /*0510*/  LDG.E.CONSTANT R18, desc[UR6][R2.64+0x800] ;  /* 0x0008000602127981 */ /* 0x000f22000c1e9900 */
[----:B------:R-:W-:-:S03]  /*0520*/  IMAD.WIDE R6, R23, 0x4, R6 ;  /* 0x0000000417067825 */ /* 0x000fc600078e0206 */
[----:B------:R-:W4:Y:S04]  /*0530*/  LDG.E.CONSTANT R26, desc[UR6][R2.64+0xc00] ;  /* 0x000c0006021a7981 */ /* 0x000f28000c1e9900 */
[----:B------:R-:W4:Y:S04]  /*0540*/  LDG.E.CONSTANT R25, desc[UR6][R6.64] ;  /* 0x0000000606197981 */ /* 0x000f28000c1e9900 */
[----:B------:R-:W4:Y:S04]  /*0550*/  LDG.E.CONSTANT R23, desc[UR6][R6.64+0x400] ;  /* 0x0004000606177981 */ /* 0x000f28000c1e9900 */
[----:B------:R-:W4:Y:S04]  /*0560*/  LDG.E.CONSTANT R24, desc[UR6][R6.64+0x800] ;  /* 0x0008000606187981 */ /* 0x000f28000c1e9900 */
[----:B------:R-:W4:Y:S01]  /*0570*/  LDG.E.CONSTANT R27, desc[UR6][R6.64+0xc00] ;  /* 0x000c0006061b7981 */ /* 0x000f22000c1e9900 */
[----:B------:R-:W-:-:S04]  /*0580*/  IADD3 R11, PT, PT, R11, 0x1000, RZ ;  /* 0x000010000b0b7810 */ /* 0x000fc80007ffe0ff */
[----:B------:R-:W-:Y:S01]  /*0590*/  ISETP.GE.AND P1, PT, R11, R8, PT ;  /* 0x000000080b00720c */ /* 0x000fe20003f26270 */
[----:B--2--5:R-:W-:-:S04]  /*05a0*/  FADD R13, R13, R0 ;  /* 0x000000000d0d7221 */ /* 0x024fc80000000000 */
[----:B---3--:R-:W-:-:S04]  /*05b0*/  FADD R13, R13, R10 ;  /* 0x0000000a0d0d7221 */ /* 0x008fc80000000000 */
[----:B----4-:R-:W-:-:S04]  /*05c0*/  FADD R12, R13, R12 ;  /* 0x0000000c0d0c7221 */ /* 0x010fc80000000000 */
[----:B------:R-:W-:-:S04]  /*05d0*/  FADD R17, R12, R17 ;  /* 0x000000110c117221 */ /* 0x000fc80000000000 */
        /* <DEDUP_REMOVED lines=11> */
[----:B------:R-:W-:Y:S01]  /*0690*/  FADD R0, R24, R27 ;  /* 0x0000001b18007221 */ /* 0x000fe20000000000 */
[----:B------:R-:W-:Y:S06]  /*06a0*/  @!P1 BRA `(.L_x_13) ;  /* 0xfffffffc00549947 */ /* 0x000fec000383ffff */
.L_x_12:
[----:B------:R-:W-:Y:S05]  /*06b0*/  BSYNC.RECONVERGENT B2 ;  /* 0x0000000000027941 */ /* 0x000fea0003800200 */
.L_x_11:
[----:B------:R-:W-:Y:S01]  /*06c0*/  IADD3 R2, PT, PT, -R11, R20, RZ ;  /* 0x000000140b027210 */ /* 0x000fe20007ffe1ff */
[----:B------:R-:W-:Y:S03]  /*06d0*/  BSSY.RECONVERGENT B2, `(.L_x_14) ;  /* 0x0000019000027945 */ /* 0x000fe60003800200 */
[----:B------:R-:W-:-:S13]  /*06e0*/  ISETP.GT.AND P1, PT, R2, 0x400, PT ;  /* 0x000004000200780c */ /* 0x000fda0003f24270 */
[----:B------:R-:W-:Y:S05]  /*06f0*/  @!P1 BRA `(.L_x_15) ;  /* 0x0000000000589947 */ /* 0x000fea0003800000 */
[----:B------:R-:W0:Y:S01]  /*0700*/  LDC.64 R4, c[0x0][0x380] ;  /* 0x0000e000ff047b82 */ /* 0x000e220000000a00 */
[C---:B------:R-:W-:Y:S02]  /*0710*/  VIADD R15, R11.reuse, 0x400 ;  /* 0x000004000b0f7836 */ /* 0x040fe40000000000 */
[----:B0-----:R-:W-:-:S05]  /*0720*/  IMAD.WIDE R2, R11, 0x4, R4 ;  /* 0x000000040b027825 */ /* 0x001fca00078e0204 */
[----:B------:R-:W2:Y:S04]  /*0730*/  LDG.E.CONSTANT R7, desc[UR6][R2.64] ;  /* 0x0000000602077981 */ /* 0x000ea8000c1e9900 */
[----:B------:R-:W3:Y:S01]  /*0740*/  LDG.E.CONSTANT R6, desc[UR6][R2.64+0x400] ;  /* 0x0004000602067981 */ /* 0x000ee2000c1e9900 */
[----:B------:R-:W-:-:S03]  /*0750*/  IMAD.WIDE R4, R15, 0x4, R4 ;  /* 0x000000040f047825 */ /* 0x000fc600078e0204 */
[----:B------:R-:W4:Y:S04]  /*0760*/  LDG.E.CONSTANT R13, desc[UR6][R2.64+0x800] ;  /* 0x00080006020d7981 */ /* 0x000f28000c1e9900 */
[----:B------:R-:W4:Y:S04]  /*0770*/  LDG.E.CONSTANT R15, desc[UR6][R2.64+0xc00] ;  /* 0x000c0006020f7981 */ /* 0x000f28000c1e9900 */
[----:B------:R-:W4:Y:S04]  /*0780*/  LDG.E.CONSTANT R17, desc[UR6][R4.64] ;  /* 0x0000000604117981 */ /* 0x000f28000c1e9900 */
[----:B------:R-:W4:Y:S04]  /*0790*/  LDG.E.CONSTANT R19, desc[UR6][R4.64+0x400] ;  /* 0x0004000604137981 */ /* 0x000f28000c1e9900 */
[----:B------:R-:W4:Y:S04]  /*07a0*/  LDG.E.CONSTANT R21, desc[UR6][R4.64+0x800] ;  /* 0x0008000604157981 */ /* 0x000f28000c1e9900 */
[----:B------:R-:W4:Y:S01]  /*07b0*/  LDG.E.CONSTANT R23, desc[UR6][R4.64+0xc00] ;  /* 0x000c000604177981 */ /* 0x000f22000c1e9900 */
[----:B------:R-:W-:-:S02]  /*07c0*/  PLOP3.LUT P0, PT, PT, PT, PT, 0x8, 0x80 ;  /* 0x000000000080781c */ /* 0x000fc40003f0e170 */
[----:B------:R-:W-:Y:S01]  /*07d0*/  IADD3 R11, PT, PT, R11, 0x800, RZ ;  /* 0x000008000b0b7810 */ /* 0x000fe20007ffe0ff */
[----:B--2--5:R-:W-:-:S04]  /*07e0*/  FADD R7, R0, R7 ;  /* 0x0000000700077221 */ /* 0x024fc80000000000 */
[----:B---3--:R-:W-:-:S04]  /*07f0*/  FADD R6, R7, R6 ;  /* 0x0000000607067221 */ /* 0x008fc80000000000 */
[----:B----4-:R-:W-:-:S04]  /*0800*/  FADD R6, R6, R13 ;  /* 0x0000000d06067221 */ /* 0x010fc80000000000 */
[----:B------:R-:W-:-:S04]  /*0810*/  FADD R6, R6, R15 ;  /* 0x0000000f06067221 */ /* 0x000fc80000000000 */
[----:B------:R-:W-:-:S04]  /*0820*/  FADD R6, R6, R17 ;  /* 0x0000001106067221 */ /* 0x000fc80000000000 */
[----:B------:R-:W-:-:S04]  /*0830*/  FADD R6, R6, R19 ;  /* 0x0000001306067221 */ /* 0x000fc80000000000 */
[----:B------:R-:W-:-:S04]  /*0840*/  FADD R6, R6, R21 ;  /* 0x0000001506067221 */ /* 0x000fc80000000000 */
[----:B------:R-:W-:-:S07]  /*0850*/  FADD R0, R6, R23 ;  /* 0x0000001706007221 */ /* 0x000fce0000000000 */
.L_x_15:
[----:B------:R-:W-:Y:S05]  /*0860*/  BSYNC.RECONVERGENT B2 ;  /* 0x0000000000027941 */ /* 0x000fea0003800200 */
.L_x_14:
[----:B------:R-:W-:-:S13]  /*0870*/  ISETP.LT.OR P0, PT, R11, R20, P0 ;  /* 0x000000140b00720c */ /* 0x000fda0000701670 */
[----:B------:R-:W-:Y:S05]  /*0880*/  @!P0 BRA `(.L_x_7) ;  /* 0x0000000000288947 */ /* 0x000fea0003800000 */
[----:B------:R-:W0:Y:S02]  /*0890*/  LDC.64 R2, c[0x0][0x380] ;  /* 0x0000e000ff027b82 */ /* 0x000e240000000a00 */
[----:B0-----:R-:W-:-:S05]  /*08a0*/  IMAD.WIDE R2, R11, 0x4, R2 ;  /* 0x000000040b027825 */ /* 0x001fca00078e0202 */
[----:B------:R-:W2:Y:S04]  /*08b0*/  LDG.E.CONSTANT R5, desc[UR6][R2.64] ;  /* 0x0000000602057981 */ /* 0x000ea8000c1e9900 */
[----:B------:R-:W3:Y:S04]  /*08c0*/  LDG.E.CONSTANT R4, desc[UR6][R2.64+0x400] ;  /* 0x0004000602047981 */ /* 0x000ee8000c1e9900 */
[----:B------:R-:W4:Y:S04]  /*08d0*/  LDG.E.CONSTANT R7, desc[UR6][R2.64+0x800] ;  /* 0x0008000602077981 */ /* 0x000f28000c1e9900 */
[----:B------:R-:W4:Y:S01]  /*08e0*/  LDG.E.CONSTANT R11, desc[UR6][R2.64+0xc00] ;  /* 0x000c0006020b7981 */ /* 0x000f22000c1e9900 */
[----:B--2--5:R-:W-:-:S04]  /*08f0*/  FADD R5, R0, R5 ;  /* 0x0000000500057221 */ /* 0x024fc80000000000 */
[----:B---3--:R-:W-:-:S04]  /*0900*/  FADD R4, R5, R4 ;  /* 0x0000000405047221 */ /* 0x008fc80000000000 */
[----:B----4-:R-:W-:-:S04]  /*0910*/  FADD R4, R4, R7 ;  /* 0x0000000704047221 */ /* 0x010fc80000000000 */
[----:B------:R-:W-:-:S07]  /*0920*/  FADD R0, R4, R11 ;  /* 0x0000000b04007221 */ /* 0x000fce0000000000 */
.L_x_7:
[----:B------:R-:W-:Y:S05]  /*0930*/  BSYNC.RECONVERGENT B1 ;  /* 0x0000000000017941 */ /* 0x000fea0003800200 */
.L_x_6:
[----:B------:R-:W-:Y:S02]  /*0940*/  ISETP.GE.AND P0, PT, R20, 0x100, PT ;  /* 0x000001001400780c */ /* 0x000fe40003f06270 */
[----:B-----5:R-:W-:-:S11]  /*0950*/  MOV R7, R0 ;  /* 0x0000000000077202 */ /* 0x020fd60000000f00 */
[----:B------:R-:W-:Y:S05]  /*0960*/  @!P0 BRA `(.L_x_16) ;  /* 0x0000000000ac8947 */ /* 0x000fea0003800000 */
[----:B------:R-:W1:Y:S01]  /*0970*/  S2R R6, SR_LANEID ;  /* 0x0000000000067919 */ /* 0x000e620000000000 */
[----:B------:R-:W2:Y:S02]  /*0980*/  SHFL.DOWN PT, R0, R7, 0x1, 0x1f ;  /* 0x08201f0007007f89 */ /* 0x000ea400000e0000 */
[----:B--2---:R-:W-:Y:S01]  /*0990*/  FADD R0, R0, R7 ;  /* 0x0000000700007221 */ /* 0x004fe20000000000 */
[C---:B-1----:R-:W-:Y:S02]  /*09a0*/  ISETP.GT.AND P0, PT, R6.reuse, 0x1e, PT ;  /* 0x0000001e0600780c */ /* 0x042fe40003f04270 */
[C---:B------:R-:W-:Y:S02]  /*09b0*/  ISETP.NE.AND P1, PT, R6.reuse, RZ, PT ;  /* 0x000000ff0600720c */ /* 0x040fe40003f25270 */
[----:B------:R-:W-:Y:S02]  /*09c0*/  FSEL R0, R7, R0, P0 ;  /* 0x0000000007007208 */ /* 0x000fe40000000000 */
[----:B------:R-:W-:-:S03]  /*09d0*/  ISETP.GT.AND P0, PT, R6, 0x1d, PT ;  /* 0x0000001d0600780c */ /* 0x000fc60003f04270 */
[----:B0-----:R-:W0:Y:S06]  /*09e0*/  SHFL.DOWN PT, R3, R0, 0x2, 0x1f ;  /* 0x08401f0000037f89 */ /* 0x001e2c00000e0000 */
[----:B------:R-:W1:Y:S01]  /*09f0*/  @!P1 S2R R5, SR_CgaCtaId ;  /* 0x0000000000059919 */ /* 0x000e620000008800 */
[----:B------:R-:W-:Y:S02]  /*0a00*/  @!P1 MOV R4, 0x400 ;  /* 0x0000040000049802 */ /* 0x000fe40000000f00 */
[----:B------:R-:W-:-:S04]  /*0a10*/  @!P1 SHF.R.U32.HI R2, RZ, 0x3, R9 ;  /* 0x00000003ff029819 */ /* 0x000fc80000011609 */
[----:B------:R-:W-:Y:S01]  /*0a20*/  @!P1 LOP3.LUT R2, R2, 0x7c, RZ, 0xc0, !PT ;  /* 0x0000007c02029812 */ /* 0x000fe200078ec0ff */
[----:B0-----:R-:W-:Y:S01]  /*0a30*/  @!P0 FADD R0, R0, R3 ;  /* 0x0000000300008221 */ /* 0x001fe20000000000 */
[----:B------:R-:W-:-:S04]  /*0a40*/  ISETP.GT.AND P0, PT, R6, 0x1b, PT ;  /* 0x0000001b0600780c */ /* 0x000fc80003f04270 */
[----:B------:R-:W0:Y:S01]  /*0a50*/  SHFL.DOWN PT, R3, R0, 0x4, 0x1f ;  /* 0x08801f0000037f89 */ /* 0x000e2200000e0000 */
[----:B-1----:R-:W-:-:S04]  /*0a60*/  @!P1 LEA R5, R5, R4, 0x18 ;  /* 0x0000000405059211 */ /* 0x002fc800078ec0ff */
[----:B------:R-:W-:-:S04]  /*0a70*/  @!P1 IADD3 R2, PT, PT, R2, R5, RZ ;  /* 0x0000000502029210 */ /* 0x000fc80007ffe0ff */
[----:B0-----:R-:W-:Y:S01]  /*0a80*/  @!P0 FADD R0, R0, R3 ;  /* 0x0000000300008221 */ /* 0x001fe20000000000 */
[----:B------:R-:W-:-:S04]  /*0a90*/  ISETP.GT.AND P0, PT, R6, 0x17, PT ;  /* 0x000000170600780c */ /* 0x000fc80003f04270 */
[----:B------:R-:W0:Y:S09]  /*0aa0*/  SHFL.DOWN PT, R3, R0, 0x8, 0x1f ;  /* 0x09001f0000037f89 */ /* 0x000e3200000e0000 */
[----:B0-----:R-:W-:Y:S01]  /*0ab0*/  @!P0 FADD R0, R0, R3 ;  /* 0x0000000300008221 */ /* 0x001fe20000000000 */
[----:B------:R-:W-:-:S04]  /*0ac0*/  ISETP.NE.AND P0, PT, R9, RZ, PT ;  /* 0x000000ff0900720c */ /* 0x000fc80003f05270 */
[----:B------:R-:W0:Y:S02]  /*0ad0*/  SHFL.DOWN PT, R3, R0, 0x10, 0x1f ;  /* 0x0a001f0000037f89 */ /* 0x000e2400000e0000 */
[----:B0-----:R-:W-:-:S05]  /*0ae0*/  FADD R3, R0, R3 ;  /* 0x0000000300037221 */ /* 0x001fca0000000000 */
[----:B------:R0:W-:Y:S01]  /*0af0*/  @!P1 STS [R2+0x8], R3 ;  /* 0x0000080302009388 */ /* 0x0001e20000000800 */
[----:B------:R-:W-:Y:S01]  /*0b00*/  BAR.SYNC.DEFER_BLOCKING 0x0 ;  /* 0x0000000000007b1d */ /* 0x000fe20000010000 */
[----:B------:R-:W-:-:S04]  /*0b10*/  ISETP.GT.AND P1, PT, R6, 0xf, PT ;  /* 0x0000000f0600780c */ /* 0x000fc80003f24270 */
[----:B------:R-:W-:Y:S01]  /*0b20*/  FSEL R0, R0, R3, P1 ;  /* 0x0000000300007208 */ /* 0x000fe20000800000 */
[----:B------:R-:W-:Y:S08]  /*0b30*/  @P0 BRA `(.L_x_17) ;  /* 0x0000003000900947 */ /* 0x000ff00003800000 */
[----:B------:R-:W1:Y:S01]  /*0b40*/  S2UR UR5, SR_CgaCtaId ;  /* 0x00000000000579c3 */ /* 0x000e620000008800 */
[----:B------:R-:W-:Y:S02]  /*0b50*/  UMOV UR4, 0x400 ;  /* 0x0000040000047882 */ /* 0x000fe40000000000 */
[----:B-1----:R-:W-:-:S09]  /*0b60*/  ULEA UR4, UR5, UR4, 0x18 ;  /* 0x0000000405047291 */ /* 0x002fd2000f8ec0ff */
[----:B0-----:R-:W0:Y:S04]  /*0b70*/  LDS R3, [UR4+0xc] ;  /* 0x00000c04ff037984 */ /* 0x001e280008000800 */
[----:B------:R-:W1:Y:S04]  /*0b80*/  LDS.128 R4, [UR4+0x10] ;  /* 0x00001004ff047984 */ /* 0x000e680008000c00 */
[----:B------:R-:W2:Y:S01]  /*0b90*/  LDS.64 R8, [UR4+0x20] ;  /* 0x00002004ff087984 */ /* 0x000ea20008000a00 */
[----:B0-----:R-:W-:-:S04]  /*0ba0*/  FADD R3, R0, R3 ;  /* 0x0000000300037221 */ /* 0x001fc80000000000 */
[----:B-1----:R-:W-:-:S04]  /*0bb0*/  FADD R4, R3, R4 ;  /* 0x0000000403047221 */ /* 0x002fc80000000000 */
[----:B------:R-:W-:-:S04]  /*0bc0*/  FADD R5, R4, R5 ;  /* 0x0000000504057221 */ /* 0x000fc80000000000 */
[----:B------:R-:W-:-:S04]  /*0bd0*/  FADD R6, R5, R6 ;  /* 0x0000000605067221 */ /* 0x000fc80000000000 */
[----:B------:R-:W-:-:S04]  /*0be0*/  FADD R7, R6, R7 ;  /* 0x0000000706077221 */ /* 0x000fc80000000000 */
[----:B--2---:R-:W-:-:S04]  /*0bf0*/  FADD R8, R7, R8 ;  /* 0x0000000807087221 */ /* 0x004fc80000000000 */
[----:B------:R-:W-:Y:S01]  /*0c00*/  FADD R0, R8, R9 ;  /* 0x0000000908007221 */ /* 0x000fe20000000000 */
[----:B------:R-:W-:Y:S06]  /*0c10*/  BRA `(.L_x_17) ;  /* 0x0000003000587947 */ /* 0x000fec0003800000 */
.L_x_16:
[----:B------:R-:W1:Y:S01]  /*0c20*/  S2R R4, SR_LANEID ;  /* 0x0000000000047919 */ /* 0x000e620000000000 */
[----:B------:R-:W-:-:S04]  /*0c30*/  LOP3.LUT R0, R9, 0x3e0, RZ, 0xc0, !PT ;  /* 0x000003e009007812 */ /* 0x000fc800078ec0ff */
[----:B0-----:R-:W-:Y:S02]  /*0c40*/  IADD3 R3, PT, PT, R0, 0x20, RZ ;  /* 0x0000002000037810 */ /* 0x001fe40007ffe0ff */
[----:B------:R-:W-:Y:S02]  /*0c50*/  LOP3.LUT R5, RZ, R0, RZ, 0x33, !PT ;  /* 0x00000000ff057212 */ /* 0x000fe400078e33ff */
[-C--:B------:R-:W-:Y:S02]  /*0c60*/  ISETP.GT.AND P0, PT, R3, R20.reuse, PT ;  /* 0x000000140300720c */ /* 0x080fe40003f04270 */
[----:B------:R-:W-:-:S04]  /*0c70*/  IADD3 R5, PT, PT, R5, R20, RZ ;  /* 0x0000001405057210 */ /* 0x000fc80007ffe0ff */
[----:B------:R-:W-:-:S05]  /*0c80*/  SEL R5, R5, 0x1f, P0 ;  /* 0x0000001f05057807 */ /* 0x000fca0000000000 */
[----:B------:R-:W0:Y:S01]  /*0c90*/  SHFL.DOWN PT, R0, R7, 0x1, R5 ;  /* 0x0820000007007989 */ /* 0x000e2200000e0005 */
[C---:B-1----:R-:W-:Y:S02]  /*0ca0*/  ISETP.GE.AND P0, PT, R4.reuse, R5, PT ;  /* 0x000000050400720c */ /* 0x042fe40003f06270 */
[C---:B------:R-:W-:Y:S02]  /*0cb0*/  IADD3 R2, PT, PT, R4.reuse, 0x2, RZ ;  /* 0x0000000204027810 */ /* 0x040fe40007ffe0ff */
[----:B------:R-:W-:-:S09]  /*0cc0*/  ISETP.NE.AND P1, PT, R4, RZ, PT ;  /* 0x000000ff0400720c */ /* 0x000fd20003f25270 */
[----:B0-----:R-:W-:Y:S01]  /*0cd0*/  @!P0 FADD R7, R0, R7 ;  /* 0x0000000700078221 */ /* 0x001fe20000000000 */
[-C--:B------:R-:W-:Y:S02]  /*0ce0*/  ISETP.GT.AND P0, PT, R2, R5.reuse, PT ;  /* 0x000000050200720c */ /* 0x080fe40003f04270 */
[----:B------:R-:W-:Y:S01]  /*0cf0*/  IADD3 R2, PT, PT, R4, 0x4, RZ ;  /* 0x0000000404027810 */ /* 0x000fe20007ffe0ff */
[----:B------:R-:W0:Y:S01]  /*0d00*/  @!P1 S2R R6, SR_CgaCtaId ;  /* 0x0000000000069919 */ /* 0x000e220000008800 */
[----:B------:R-:W-:Y:S01]  /*0d10*/  @!P1 MOV R3, 0x400 ;  /* 0x0000040000039802 */ /* 0x000fe20000000f00 */
[----:B------:R-:W1:Y:S08]  /*0d20*/  SHFL.DOWN PT, R0, R7, 0x2, R5 ;  /* 0x0840000007007989 */ /* 0x000e7000000e0005 */
[----:B-1----:R-:W-:Y:S01]  /*0d30*/  @!P0 FADD R7, R7, R0 ;  /* 0x0000000007078221 */ /* 0x002fe20000000000 */
[----:B------:R-:W-:-:S02]  /*0d40*/  ISETP.GT.AND P0, PT, R2, R5, PT ;  /* 0x000000050200720c */ /* 0x000fc40003f04270 */
[----:B------:R-:W-:Y:S02]  /*0d50*/  IADD3 R2, PT, PT, R4, 0x8, RZ ;  /* 0x0000000804027810 */ /* 0x000fe40007ffe0ff */
[----:B------:R-:W1:Y:S01]  /*0d60*/  SHFL.DOWN PT, R0, R7, 0x4, R5 ;  /* 0x0880000007007989 */ /* 0x000e6200000e0005 */
[----:B0-----:R-:W-:-:S08]  /*0d70*/  @!P1 LEA R3, R6, R3, 0x18 ;  /* 0x0000000306039211 */ /* 0x001fd000078ec0ff */
[----:B-1----:R-:W-:Y:S01]  /*0d80*/  @!P0 FADD R7, R7, R0 ;  /* 0x0000000007078221 */ /* 0x002fe20000000000 */
[----:B------:R-:W-:Y:S01]  /*0d90*/  ISETP.GT.AND P0, PT, R2, R5, PT ;  /* 0x000000050200720c */ /* 0x000fe20003f04270 */
[----:B------:R-:W-:-:S03]  /*0da0*/  VIADD R2, R4, 0x10 ;  /* 0x0000001004027836 */ /* 0x000fc60000000000 */
[----:B------:R-:W0:Y:S09]  /*0db0*/  SHFL.DOWN PT, R0, R7, 0x8, R5 ;  /* 0x0900000007007989 */ /* 0x000e3200000e0005 */
[----:B0-----:R-:W-:Y:S01]  /*0dc0*/  @!P0 FADD R7, R7, R0 ;  /* 0x0000000007078221 */ /* 0x001fe20000000000 */
[----:B------:R-:W-:-:S02]  /*0dd0*/  ISETP.GT.AND P0, PT, R2, R5, PT ;  /* 0x000000050200720c */ /* 0x000fc40003f04270 */
[----:B------:R-:W-:Y:S02]  /*0de0*/  @!P1 SHF.R.U32.HI R2, RZ, 0x3, R9 ;  /* 0x00000003ff029819 */ /* 0x000fe40000011609 */
[----:B------:R-:W0:Y:S02]  /*0df0*/  SHFL.DOWN PT, R0, R7, 0x10, R5 ;  /* 0x0a00000007007989 */ /* 0x000e2400000e0005 */
[----:B------:R-:W-:-:S04]  /*0e00*/  @!P1 LOP3.LUT R2, R2, 0x7c, RZ, 0xc0, !PT ;  /* 0x0000007c02029812 */ /* 0x000fc800078ec0ff */
[----:B------:R-:W-:-:S03]  /*0e10*/  @!P1 IADD3 R3, PT, PT, R2, R3, RZ ;  /* 0x0000000302039210 */ /* 0x000fc60007ffe0ff */
[----:B0-----:R-:W-:Y:S01]  /*0e20*/  @!P0 FADD R7, R7, R0 ;  /* 0x0000000007078221 */ /* 0x001fe20000000000 */
[----:B------:R-:W-:-:S04]  /*0e30*/  ISETP.NE.AND P0, PT, R9, RZ, PT ;  /* 0x000000ff0900720c */ /* 0x000fc80003f05270 */
[----:B------:R-:W-:-:S05]  /*0e40*/  MOV R0, R7 ;  /* 0x0000000700007202 */ /* 0x000fca0000000f00 */
[----:B------:R4:W-:Y:S01]  /*0e50*/  @!P1 STS [R3+0x8], R0 ;  /* 0x0000080003009388 */ /* 0x0009e20000000800 */
[----:B------:R-:W-:Y:S06]  /*0e60*/  BAR.SYNC.DEFER_BLOCKING 0x0 ;  /* 0x0000000000007b1d */ /* 0x000fec0000010000 */
[----:B------:R-:W-:Y:S05]  /*0e70*/  @P0 BRA `(.L_x_17) ;  /* 0x0000002c00c00947 */ /* 0x000fea0003800000 */
[----:B------:R-:W0:Y:S01]  /*0e80*/  S2UR UR5, SR_CgaCtaId ;  /* 0x00000000000579c3 */ /* 0x000e220000008800 */
[----:B------:R-:W-:Y:S01]  /*0e90*/  UMOV UR4, 0x400 ;  /* 0x0000040000047882 */ /* 0x000fe20000000000 */
[C---:B------:R-:W-:Y:S02]  /*0ea0*/  ISETP.GT.AND P2, PT, R20.reuse, 0x20, PT ;  /* 0x000000201400780c */ /* 0x040fe40003f44270 */
[C---:B------:R-:W-:Y:S02]  /*0eb0*/  ISETP.GT.AND P4, PT, R20.reuse, 0x40, PT ;  /* 0x000000401400780c */ /* 0x040fe40003f84270 */
[C---:B------:R-:W-:Y:S02]  /*0ec0*/  ISETP.GT.AND P3, PT, R20.reuse, 0x60, PT ;  /* 0x000000601400780c */ /* 0x040fe40003f64270 */
[----:B------:R-:W-:Y:S01]  /*0ed0*/  ISETP.GT.AND P1, PT, R20, 0x80, PT ;  /* 0x000000801400780c */ /* 0x000fe20003f24270 */
[----:B0-----:R-:W-:-:S09]  /*0ee0*/  ULEA UR4, UR5, UR4, 0x18 ;  /* 0x0000000405047291 */ /* 0x001fd2000f8ec0ff */
[----:B----4-:R-:W0:Y:S04]  /*0ef0*/  LDS R3, [UR4+0xc] ;  /* 0x00000c04ff037984 */ /* 0x010e280008000800 */
[----:B------:R-:W1:Y:S04]  /*0f00*/  LDS.128 R4, [UR4+0x10] ;  /* 0x00001004ff047984 */ /* 0x000e680008000c00 */
[----:B------:R-:W2:Y:S01]  /*0f10*/  LDS.64 R8, [UR4+0x20] ;  /* 0x00002004ff087984 */ /* 0x000ea20008000a00 */
[----:B0-----:R-:W-:Y:S01]  /*0f20*/  @P2 FADD R0, R0, R3 ;  /* 0x0000000300002221 */ /* 0x001fe20000000000 */
[----:B------:R-:W-:-:S03]  /*0f30*/  ISETP.GT.AND P2, PT, R20, 0xa0, PT ;  /* 0x000000a01400780c */ /* 0x000fc60003f44270 */
[----:B-1----:R-:W-:Y:S01]  /*0f40*/  @P4 FADD R0, R0, R4 ;  /* 0x0000000400004221 */ /* 0x002fe20000000000 */
[----:B------:R-:W-:-:S03]  /*0f50*/  ISETP.GT.AND P4, PT, R20, 0xc0, PT ;  /* 0x000000c01400780c */ /* 0x000fc60003f84270 */
[----:B------:R-:W-:Y:S01]  /*0f60*/  @P3 FADD R0, R0, R5 ;  /* 0x0000000500003221 */ /* 0x000fe20000000000 */
[----:B------:R-:W-:-:S03]  /*0f70*/  ISETP.GT.AND P3, PT, R20, 0xe0, PT ;  /* 0x000000e01400780c */ /* 0x000fc60003f64270 */
[----:B------:R-:W-:-:S04]  /*0f80*/  @P1 FADD R0, R0, R6 ;  /* 0x0000000600001221 */ /* 0x000fc80000000000 */
[----:B------:R-:W-:-:S04]  /*0f90*/  @P2 FADD R0, R0, R7 ;  /* 0x0000000700002221 */ /* 0x000fc80000000000 */
[----:B--2---:R-:W-:-:S04]  /*0fa0*/  @P4 FADD R0, R0, R8 ;  /* 0x0000000800004221 */ /* 0x004fc80000000000 */
[----:B------:R-:W-:Y:S01]  /*0fb0*/  @P3 FADD R0, R0, R9 ;  /* 0x0000000900003221 */ /* 0x000fe20000000000 */
[----:B------:R-:W-:Y:S06]  /*0fc0*/  BRA `(.L_x_17) ;  /* 0x0000002c006c7947 */ /* 0x000fec0003800000 */
.L_x_3:
[----:B------:R-:W0:Y:S01]  /*0fd0*/  S2R R0, SR_TID.X ;  /* 0x0000000000007919 */ /* 0x000e220000002100 */
[----:B------:R-:W1:Y:S01]  /*0fe0*/  LDC.64 R2, c[0x0][0x380] ;  /* 0x0000e000ff027b82 */ /* 0x000e620000000a00 */
[----:B0-----:R-:W-:-:S05]  /*0ff0*/  SHF.L.U32 R5, R0, 0x2, RZ ;  /* 0x0000000200057819 */ /* 0x001fca00000006ff */
[----:B-1----:R-:W-:-:S05]  /*1000*/  IMAD.WIDE.U32 R2, R5, 0x4, R2 ;  /* 0x0000000405027825 */ /* 0x002fca00078e0002 */
[----:B------:R-:W2:Y:S04]  /*1010*/  LDG.E.128.CONSTANT R4, desc[UR6][R2.64] ;  /* 0x0000000602047981 */ /* 0x000ea8000c1e9d00 */
[----:B------:R-:W3:Y:S04]  /*1020*/  LDG.E.128.CONSTANT R8, desc[UR6][R2.64+0x1000] ;  /* 0x0010000602087981 */ /* 0x000ee8000c1e9d00 */
[----:B------:R-:W4:Y:S04]  /*1030*/  LDG.E.128.CONSTANT R12, desc[UR6][R2.64+0x2000] ;  /* 0x00200006020c7981 */ /* 0x000f28000c1e9d00 */
[----:B------:R-:W5:Y:S01]  /*1040*/  LDG.E.128.CONSTANT R16, desc[UR6][R2.64+0x3000] ;  /* 0x0030000602107981 */ /* 0x000f62000c1e9d00 */
[----:B------:R-:W-:Y:S01]  /*1050*/  ISETP.GE.U32.AND P0, PT, R20, 0x2000, PT ;  /* 0x000020001400780c */ /* 0x000fe20003f06070 */
[----:B------:R-:W-:-:S02]  /*1060*/  HFMA2 R23, -RZ, RZ, 0, 0.00048828125 ;  /* 0x00001000ff177431 */ /* 0x000fc400000001ff */
[----:B--2---:R-:W-:Y:S01]  /*1070*/  FADD R4, R4, R5 ;  /* 0x0000000504047221 */ /* 0x004fe20000000000 */
[----:B------:R-:W-:Y:S01]  /*1080*/  FADD R7, R6, R7 ;  /* 0x0000000706077221 */ /* 0x000fe20000000000 */
[----:B---3--:R-:W-:Y:S01]  /*1090*/  FADD R8, R8, R9 ;  /* 0x0000000908087221 */ /* 0x008fe20000000000 */
[----:B------:R-:W-:Y:S02]  /*10a0*/  FADD R11, R10, R11 ;  /* 0x0000000b0a0b7221 */ /* 0x000fe40000000000 */
[----:B------:R-:W-:Y:S01]  /*10b0*/  FADD R4, R4, R7 ;  /* 0x0000000704047221 */ /* 0x000fe20000000000 */
[----:B----4-:R-:W-:Y:S01]  /*10c0*/  FADD R12, R12, R13 ;  /* 0x0000000d0c0c7221 */ /* 0x010fe20000000000 */
[----:B------:R-:W-:Y:S01]  /*10d0*/  FADD R15, R14, R15 ;  /* 0x0000000f0e0f7221 */ /* 0x000fe20000000000 */
[----:B------:R-:W-:Y:S01]  /*10e0*/  FADD R11, R8, R11 ;  /* 0x0000000b080b7221 */ /* 0x000fe20000000000 */
[----:B-----5:R-:W-:Y:S01]  /*10f0*/  FADD R16, R16, R17 ;  /* 0x0000001110107221 */ /* 0x020fe20000000000 */
[----:B------:R-:W-:Y:S01]  /*1100*/  FADD R19, R18, R19 ;  /* 0x0000001312137221 */ /* 0x000fe20000000000 */
[----:B------:R-:W-:Y:S01]  /*1110*/  FADD R12, R12, R15 ;  /* 0x0000000f0c0c7221 */ /* 0x000fe20000000000 */
[----:B------:R-:W-:-:S02]  /*1120*/  FADD R4, R4, R11 ;  /* 0x0000000b04047221 */ /* 0x000fc40000000000 */
[----:B------:R-:W-:-:S04]  /*1130*/  FADD R19, R16, R19 ;  /* 0x0000001310137221 */ /* 0x000fc80000000000 */
[----:B------:R-:W-:-:S04]  /*1140*/  FADD R19, R12, R19 ;  /* 0x000000130c137221 */ /* 0x000fc80000000000 */
[----:B------:R-:W-:Y:S01]  /*1150*/  FADD R21, R4, R19 ;  /* 0x0000001304157221 */ /* 0x000fe20000000000 */
[----:B------:R-:W-:Y:S06]  /*1160*/  @!P0 BRA `(.L_x_18) ;  /* 0x00000000007c8947 */ /* 0x000fec0003800000 */
[----:B------:R-:W0:Y:S01]  /*1170*/  LDC R24, c[0x0][0x390] ;  /* 0x0000e400ff187b82 */ /* 0x000e220000000800 */
[----:B------:R-:W-:Y:S02]  /*1180*/  IADD3 R22, PT, PT, R20, -0x1000, RZ ;  /* 0xfffff00014167810 */ /* 0x000fe40007ffe0ff */
[----:B------:R-:W-:-:S07]  /*1190*/  MOV R23, 0x1000 ;  /* 0x0000100000177802 */ /* 0x000fce0000000f00 */
.L_x_20:
[----:B------:R-:W-:-:S05]  /*11a0*/  IMAD.WIDE R26, R23, 0x4, R2 ;  /* 0x00000004171a7825 */ /* 0x000fca00078e0202 */
[----:B------:R-:W2:Y:S04]  /*11b0*/  LDG.E.128.CONSTANT R16, desc[UR6][R26.64+0x2000] ;  /* 0x002000061a107981 */ /* 0x000ea8000c1e9d00 */
[----:B------:R-:W3:Y:S04]  /*11c0*/  LDG.E.128.CONSTANT R4, desc[UR6][R26.64+0x3000] ;  /* 0x003000061a047981 */ /* 0x000ee8000c1e9d00 */
[----:B------:R-:W4:Y:S04]  /*11d0*/  LDG.E.128.CONSTANT R8, desc[UR6][R26.64] ;  /* 0x000000061a087981 */ /* 0x000f28000c1e9d00 */
[----:B------:R-:W5:Y:S01]  /*11e0*/  LDG.E.128.CONSTANT R12, desc[UR6][R26.64+0x1000] ;  /* 0x001000061a0c7981 */ /* 0x000f62000c1e9d00 */
[----:B0-----:R-:W-:Y:S01]  /*11f0*/  MOV R20, R24 ;  /* 0x0000001800147202 */ /* 0x001fe20000000f00 */
[----:B--2---:R-:W-:Y:S01]  /*1200*/  FADD R17, R17, R18 ;  /* 0x0000001211117221 */ /* 0x004fe20000000000 */
[----:B---3--:R-:W-:-:S02]  /*1210*/  FADD R18, R19, R4 ;  /* 0x0000000413127221 */ /* 0x008fc40000000000 */
[----:B------:R-:W-:Y:S01]  /*1220*/  IADD3 R4, PT, PT, -R23, R20, RZ ;  /* 0x0000001417047210 */ /* 0x000fe20007ffe1ff */
[----:B------:R-:W-:Y:S01]  /*1230*/  FADD R5, R5, R6 ;  /* 0x0000000605057221 */ /* 0x000fe20000000000 */
[----:B----4-:R-:W-:Y:S01]  /*1240*/  FADD R9, R9, R10 ;  /* 0x0000000a09097221 */ /* 0x010fe20000000000 */
[----:B------:R-:W-:Y:S01]  /*1250*/  FADD R8, R8, R21 ;  /* 0x0000001508087221 */ /* 0x000fe20000000000 */
[----:B------:R-:W-:Y:S01]  /*1260*/  ISETP.GE.AND P0, PT, R4, 0x1000, PT ;  /* 0x000010000400780c */ /* 0x000fe20003f06270 */
[----:B-----5:R-:W-:Y:S01]  /*1270*/  FADD R13, R13, R14 ;  /* 0x0000000e0d0d7221 */ /* 0x020fe20000000000 */
[----:B------:R-:W-:Y:S01]  /*1280*/  FADD R10, R11, R12 ;  /* 0x0000000c0b0a7221 */ /* 0x000fe20000000000 */
[----:B------:R-:W-:Y:S01]  /*1290*/  FADD R14, R15, R16 ;  /* 0x000000100f0e7221 */ /* 0x000fe20000000000 */
[----:B------:R-:W-:Y:S01]  /*12a0*/  FADD R8, R8, R9 ;  /* 0x0000000908087221 */ /* 0x000fe20000000000 */
[----:B------:R-:W-:Y:S01]  /*12b0*/  FADD R5, R18, R5 ;  /* 0x0000000512057221 */ /* 0x000fe20000000000 */
[----:B------:R-:W-:Y:S01]  /*12c0*/  FADD R13, R10, R13 ;  /* 0x0000000d0a0d7221 */ /* 0x000fe20000000000 */
[----:B------:R-:W-:-:S03]  /*12d0*/  FADD R14, R14, R17 ;  /* 0x000000110e0e7221 */ /* 0x000fc60000000000 */
[----:B------:R-:W-:Y:S01]  /*12e0*/  FADD R8, R8, R13 ;  /* 0x0000000d08087221 */ /* 0x000fe20000000000 */
[----:B------:R-:W-:-:S04]  /*12f0*/  FADD R5, R14, R5 ;  /* 0x000000050e057221 */ /* 0x000fc80000000000 */
[----:B------:R-:W-:-:S04]  /*1300*/  FADD R5, R8, R5 ;  /* 0x0000000508057221 */ /* 0x000fc80000000000 */
[----:B------:R-:W-:Y:S01]  /*1310*/  FADD R21, R7, R5 ;  /* 0x0000000507157221 */ /* 0x000fe20000000000 */
[----:B------:R-:W-:Y:S06]  /*1320*/  @!P0 BRA `(.L_x_19) ;  /* 0x0000000800308947 */ /* 0x000fec0003800000 */
[----:B------:R-:W-:-:S04]  /*1330*/  IADD3 R23, PT, PT, R23, 0x1000, RZ ;  /* 0x0000100017177810 */ /* 0x000fc80007ffe0ff */
[----:B------:R-:W-:-:S13]  /*1340*/  ISETP.GT.AND P0, PT, R23, R22, PT ;  /* 0x000000161700720c */ /* 0x000fda0003f04270 */
[----:B------:R-:W-:Y:S05]  /*1350*/  @!P0 BRA `(.L_x_20) ;  /* 0xfffffffc00908947 */ /* 0x000fea000383ffff */
.L_x_18:
[----:B------:R-:W-:-:S13]  /*1360*/  ISETP.GE.AND P0, PT, R23, R20, PT ;  /* 0x000000141700720c */ /* 0x000fda0003f06270 */
[----:B------:R-:W-:Y:S05]  /*1370*/  @P0 BRA `(.L_x_19) ;  /* 0x00000008001c0947 */ /* 0x000fea0003800000 */
[----:B------:R-:W-:Y:S01]  /*1380*/  IMAD.IADD R9, R20, 0x1, -R23 ;  /* 0x0000000114097824 */ /* 0x000fe200078e0a17 */
[----:B------:R-:W-:Y:S04]  /*1390*/  BSSY.RECONVERGENT B1, `(.L_x_19) ;  /* 0x0000085000017945 */ /* 0x000fe80003800200 */
[----:B------:R-:W-:-:S13]  /*13a0*/  ISETP.GE.AND P0, PT, R0, R9, PT ;  /* 0x000000090000720c */ /* 0x000fda0003f06270 */
[----:B------:R-:W-:Y:S05]  /*13b0*/  @P0 BRA `(.L_x_21) ;  /* 0x0000000800080947 */ /* 0x000fea0003800000 */
[-C--:B------:R-:W-:Y:S01]  /*13c0*/  LOP3.LUT R2, RZ, R0.reuse, RZ, 0x33, !PT ;  /* 0x00000000ff027212 */ /* 0x080fe200078e33ff */
[----:B------:R-:W-:Y:S01]  /*13d0*/  BSSY.RECONVERGENT B2, `(.L_x_22) ;  /* 0x0000015000027945 */ /* 0x000fe20003800200 */
[----:B------:R-:W-:Y:S02]  /*13e0*/  MOV R8, R0 ;  /* 0x0000000000087202 */ /* 0x000fe40000000f00 */
[----:B------:R-:W-:-:S04]  /*13f0*/  IADD3 R2, PT, PT, -R23, R20, R2 ;  /* 0x0000001417027210 */ /* 0x000fc80007ffe102 */
[C---:B------:R-:W-:Y:S02]  /*1400*/  LOP3.LUT R3, R2.reuse, 0x300, RZ, 0xc0, !PT ;  /* 0x0000030002037812 */ /* 0x040fe400078ec0ff */
[----:B------:R-:W-:Y:S02]  /*1410*/  ISETP.GE.U32.AND P1, PT, R2, 0x300, PT ;  /* 0x000003000200780c */ /* 0x000fe40003f26070 */
[----:B------:R-:W-:-:S13]  /*1420*/  ISETP.NE.AND P0, PT, R3, 0x300, PT ;  /* 0x000003000300780c */ /* 0x000fda0003f05270 */
[----:B------:R-:W-:Y:S05]  /*1430*/  @!P0 BRA `(.L_x_23) ;  /* 0x0000000000388947 */ /* 0x000fea0003800000 */
[----:B------:R-:W0:Y:S01]  /*1440*/  LDC.64 R4, c[0x0][0x380] ;  /* 0x0000e000ff047b82 */ /* 0x000e220000000a00 */
[----:B------:R-:W-:Y:S02]  /*1450*/  LEA.HI R2, R2, 0x1, RZ, 0x18 ;  /* 0x0000000102027811 */ /* 0x000fe400078fc0ff */
[----:B------:R-:W-:Y:S02]  /*1460*/  IADD3 R7, PT, PT, R0, R23, RZ ;  /* 0x0000001700077210 */ /* 0x000fe40007ffe0ff */
[----:B------:R-:W-:Y:S02]  /*1470*/  LOP3.LUT R2, R2, 0x3, RZ, 0xc0, !PT ;  /* 0x0000000302027812 */ /* 0x000fe400078ec0ff */
[----:B------:R-:W-:Y:S02]  /*1480*/  MOV R8, R0 ;  /* 0x0000000000087202 */ /* 0x000fe40000000f00 */
[----:B------:R-:W-:-:S07]  /*1490*/  IADD3 R6, PT, PT, -R2, RZ, RZ ;  /* 0x000000ff02067210 */ /* 0x000fce0007ffe1ff */
.L_x_24:
[----:B0-----:R-:W-:-:S06]  /*14a0*/  IMAD.WIDE.U32 R2, R7, 0x4, R4 ;  /* 0x0000000407027825 */ /* 0x001fcc00078e0004 */
[----:B------:R-:W2:Y:S01]  /*14b0*/  LDG.E.CONSTANT R2, desc[UR6][R2.64] ;  /* 0x0000000602027981 */ /* 0x000ea2000c1e9900 */
[----:B------:R-:W-:Y:S02]  /*14c0*/  IADD3 R6, PT, PT, R6, 0x1, RZ ;  /* 0x0000000106067810 */ /* 0x000fe40007ffe0ff */
[----:B------:R-:W-:Y:S02]  /*14d0*/  IADD3 R8, PT, PT, R8, 0x100, RZ ;  /* 0x0000010008087810 */ /* 0x000fe40007ffe0ff */
[----:B------:R-:W-:Y:S02]  /*14e0*/  ISETP.NE.AND P0, PT, R6, RZ, PT ;  /* 0x000000ff0600720c */ /* 0x000fe40003f05270 */
[----:B------:R-:W-:Y:S01]  /*14f0*/  IADD3 R7, PT, PT, R7, 0x100, RZ ;  /* 0x0000010007077810 */ /* 0x000fe20007ffe0ff */
[----:B--2---:R-:W-:-:S10]  /*1500*/  FADD R21, R2, R21 ;  /* 0x0000001502157221 */ /* 0x004fd40000000000 */
[----:B------:R-:W-:Y:S05]  /*1510*/  @P0 BRA `(.L_x_24) ;  /* 0xfffffffc00e00947 */ /* 0x000fea000383ffff */
.L_x_23:
[----:B------:R-:W-:Y:S05]  /*1520*/  BSYNC.RECONVERGENT B2 ;  /* 0x0000000000027941 */ /* 0x000fea0003800200 */
.L_x_22:
[----:B------:R-:W-:Y:S05]  /*1530*/  @!P1 BRA `(.L_x_21) ;  /* 0x0000000400a89947 */ /* 0x000fea0003800000 */
[----:B------:R-:W0:Y:S01]  /*1540*/  LDCU.64 UR4, c[0x0][0x380] ;  /* 0x00007000ff0477ac */ /* 0x000e220008000a00 */
[----:B------:R-:W-:Y:S01]  /*1550*/  IADD3 R5, PT, PT, R9, -R8, RZ ;  /* 0x8000000809057210 */ /* 0x000fe20007ffe0ff */
[----:B------:R-:W-:Y:S01]  /*1560*/  BSSY.RECONVERGENT B2, `(.L_x_25) ;  /* 0x000003b000027945 */ /* 0x000fe20003800200 */
[CC--:B------:R-:W-:Y:S02]  /*1570*/  IADD3 R3, P0, PT, R8.reuse, R23.reuse, RZ ;  /* 0x0000001708037210 */ /* 0x0c0fe40007f1e0ff */
[----:B------:R-:W-:Y:S02]  /*1580*/  ISETP.GT.AND P1, PT, R5, 0xc00, PT ;  /* 0x00000c000500780c */ /* 0x000fe40003f24270 */
[----:B------:R-:W-:Y:S02]  /*1590*/  IADD3.X R4, PT, PT, RZ, RZ, RZ, P0, !PT ;  /* 0x000000ffff047210 */ /* 0x000fe400007fe4ff */
[----:B------:R-:W-:Y:S02]  /*15a0*/  IADD3 R11, PT, PT, R8, R23, RZ ;  /* 0x00000017080b7210 */ /* 0x000fe40007ffe0ff */
[----:B0-----:R-:W-:-:S04]  /*15b0*/  LEA R2, P0, R3, UR4, 0x2 ;  /* 0x0000000403027c11 */ /* 0x001fc8000f8010ff */
[----:B------:R-:W-:Y:S02]  /*15c0*/  LEA.HI.X R3, R3, UR5, R4, 0x2, P0 ;  /* 0x0000000503037c11 */ /* 0x000fe400080f1404 */
[----:B------:R-:W-:-:S05]  /*15d0*/  IADD3 R2, P0, PT, R2, 0x800, RZ ;  /* 0x0000080002027810 */ /* 0x000fca0007f1e0ff */
[----:B------:R-:W-:Y:S01]  /*15e0*/  IMAD.X R3, RZ, RZ, R3, P0 ;  /* 0x000000ffff037224 */ /* 0x000fe200000e0603 */
[----:B------:R-:W-:Y:S01]  /*15f0*/  PLOP3.LUT P0, PT, PT, PT, PT, 0x80, 0x8 ;  /* 0x000000000008781c */ /* 0x000fe20003f0f070 */
[----:B------:R-:W-:-:S12]  /*1600*/  @!P1 BRA `(.L_x_26) ;  /* 0x0000000000c09947 */ /* 0x000fd80003800000 */
[----:B------:R-:W-:Y:S02]  /*1610*/  PLOP3.LUT P0, PT, PT, PT, PT, 0x8, 0x80 ;  /* 0x000000000080781c */ /* 0x000fe40003f0e170 */
[----:B------:R-:W-:-:S11]  /*1620*/  IADD3 R13, PT, PT, R9, -0xc00, RZ ;  /* 0xfffff400090d7810 */ /* 0x000fd60007ffe0ff */
.L_x_27:
[----:B------:R-:W0:Y:S01]  /*1630*/  LDC.64 R4, c[0x0][0x380] ;  /* 0x0000e000ff047b82 */ /* 0x000e220000000a00 */
[----:B------:R-:W2:Y:S01]  /*1640*/  LDG.E.CONSTANT R10, desc[UR6][R2.64+-0x400] ;  /* 0xfffc0006020a7981 */ /* 0x000ea2000c1e9900 */
[----:B------:R-:W-:-:S03]  /*1650*/  IADD3 R25, PT, PT, R11, 0x400, RZ ;  /* 0x000004000b197810 */ /* 0x000fc60007ffe0ff */
[----:B------:R-:W3:Y:S04]  /*1660*/  LDG.E.CONSTANT R19, desc[UR6][R2.64] ;  /* 0x0000000602137981 */ /* 0x000ee8000c1e9900 */
[----:B------:R-:W4:Y:S01]  /*1670*/  LDG.E.CONSTANT R18, desc[UR6][R2.64+0x400] ;  /* 0x0004000602127981 */ /* 0x000f22000c1e9900 */
[----:B------:R-:W-:-:S03]  /*1680*/  IADD3 R7, PT, PT, R11, 0x800, RZ ;  /* 0x000008000b077810 */ /* 0x000fc60007ffe0ff */
[----:B------:R-:W5:Y:S04]  /*1690*/  LDG.E.CONSTANT R16, desc[UR6][R2.64+0xc00] ;  /* 0x000c000602107981 */ /* 0x000f68000c1e9900 */
[----:B------:R-:W5:Y:S04]  /*16a0*/  LDG.E.CONSTANT R15, desc[UR6][R2.64+0x1000] ;  /* 0x00100006020f7981 */ /* 0x000f68000c1e9900 */
[----:B------:R-:W5:Y:S01]  /*16b0*/  LDG.E.CONSTANT R14, desc[UR6][R2.64+0x1400] ;  /* 0x00140006020e7981 */ /* 0x000f62000c1e9900 */
[----:B0-----:R-:W-:-:S03]  /*16c0*/  IMAD.WIDE.U32 R22, R11, 0x4, R4 ;  /* 0x000000040b167825 */ /* 0x001fc600078e0004 */
[----:B------:R-:W5:Y:S04]  /*16d0*/  LDG.E.CONSTANT R20, desc[UR6][R2.64+0x2000] ;  /* 0x0020000602147981 */ /* 0x000f68000c1e9900 */
[----:B------:R0:W2:Y:S01]  /*16e0*/  LDG.E.CONSTANT R12, desc[UR6][R22.64] ;  /* 0x00000006160c7981 */ /* 0x0000a2000c1e9900 */
[----:B------:R-:W-:-:S03]  /*16f0*/  IMAD.WIDE.U32 R24, R25, 0x4, R4 ;  /* 0x0000000419187825 */ /* 0x000fc600078e0004 */
[----:B------:R-:W5:Y:S04]  /*1700*/  LDG.E.CONSTANT R26, desc[UR6][R2.64+0x3000] ;  /* 0x00300006021a7981 */ /* 0x000f68000c1e9900 */
[----:B------:R-:W5:Y:S01]  /*1710*/  LDG.E.CONSTANT R17, desc[UR6][R24.64] ;  /* 0x0000000618117981 */ /* 0x000f62000c1e9900 */
[--C-:B------:R-:W-:Y:S01]  /*1720*/  IMAD.WIDE.U32 R6, R7, 0x4, R4.reuse ;  /* 0x0000000407067825 */ /* 0x100fe200078e0004 */
[----:B0-----:R-:W-:Y:S02]  /*1730*/  IADD3 R23, PT, PT, R11, 0xc00, RZ ;  /* 0x00000c000b177810 */ /* 0x001fe40007ffe0ff */
[----:B------:R-:W5:Y:S04]  /*1740*/  LDG.E.CONSTANT R22, desc[UR6][R2.64+0x1c00] ;  /* 0x001c000602167981 */ /* 0x000f68000c1e9900 */
[----:B------:R-:W5:Y:S01]  /*1750*/  LDG.E.CONSTANT R6, desc[UR6][R6.64] ;  /* 0x0000000606067981 */ /* 0x000f62000c1e9900 */
[----:B------:R-:W-:-:S03]  /*1760*/  IMAD.WIDE.U32 R4, R23, 0x4, R4 ;  /* 0x0000000417047825 */ /* 0x000fc600078e0004 */
[----:B------:R-:W5:Y:S04]  /*1770*/  LDG.E.CONSTANT R23, desc[UR6][R2.64+0x2400] ;  /* 0x0024000602177981 */ /* 0x000f68000c1e9900 */
[----:B------:R-:W5:Y:S04]  /*1780*/  LDG.E.CONSTANT R4, desc[UR6][R4.64] ;  /* 0x0000000604047981 */ /* 0x000f68000c1e9900 */
[----:B------:R-:W5:Y:S04]  /*1790*/  LDG.E.CONSTANT R24, desc[UR6][R2.64+0x2c00] ;  /* 0x002c000602187981 */ /* 0x000f68000c1e9900 */
[----:B------:R0:W5:Y:S01]  /*17a0*/  LDG.E.CONSTANT R25, desc[UR6][R2.64+0x3400] ;  /* 0x0034000602197981 */ /* 0x000162000c1e9900 */
[----:B------:R-:W-:-:S04]  /*17b0*/  IADD3 R8, PT, PT, R8, 0x1000, RZ ;  /* 0x0000100008087810 */ /* 0x000fc80007ffe0ff */
[----:B------:R-:W-:Y:S02]  /*17c0*/  ISETP.GE.AND P1, PT, R8, R13, PT ;  /* 0x0000000d0800720c */ /* 0x000fe40003f26270 */
[----:B0-----:R-:W-:Y:S02]  /*17d0*/  IADD3 R2, P2, PT, R2, 0x4000, RZ ;  /* 0x0000400002027810 */ /* 0x001fe40007f5e0ff */
[----:B------:R-:W-:Y:S02]  /*17e0*/  IADD3 R11, PT, PT, R11, 0x1000, RZ ;  /* 0x000010000b0b7810 */ /* 0x000fe40007ffe0ff */
[----:B------:R-:W-:Y:S01]  /*17f0*/  IADD3.X R3, PT, PT, RZ, R3, RZ, P2, !PT ;  /* 0x00000003ff037210 */ /* 0x000fe200017fe4ff */
[----:B--2---:R-:W-:-:S04]  /*1800*/  FADD R21, R12, R21 ;  /* 0x000000150c157221 */ /* 0x004fc80000000000 */
[----:B------:R-:W-:-:S04]  /*1810*/  FADD R10, R21, R10 ;  /* 0x0000000a150a7221 */ /* 0x000fc80000000000 */
[----:B---3--:R-:W-:-:S04]  /*1820*/  FADD R19, R10, R19 ;  /* 0x000000130a137221 */ /* 0x008fc80000000000 */
[----:B----4-:R-:W-:-:S04]  /*1830*/  FADD R18, R19, R18 ;  /* 0x0000001213127221 */ /* 0x010fc80000000000 */
[----:B-----5:R-:W-:-:S04]  /*1840*/  FADD R17, R18, R17 ;  /* 0x0000001112117221 */ /* 0x020fc80000000000 */
        /* <DEDUP_REMOVED lines=12> */
.L_x_26:
[----:B------:R-:W-:Y:S05]  /*1910*/  BSYNC.RECONVERGENT B2 ;  /* 0x0000000000027941 */ /* 0x000fea0003800200 */
.L_x_25:
[----:B------:R-:W-:Y:S01]  /*1920*/  IADD3 R4, PT, PT, R9, -R8, RZ ;  /* 0x8000000809047210 */ /* 0x000fe20007ffe0ff */
[----:B------:R-:W-:Y:S03]  /*1930*/  BSSY.RECONVERGENT B2, `(.L_x_28) ;  /* 0x000001e000027945 */ /* 0x000fe60003800200 */
[----:B------:R-:W-:-:S13]  /*1940*/  ISETP.GT.AND P1, PT, R4, 0x400, PT ;  /* 0x000004000400780c */ /* 0x000fda0003f24270 */
[----:B------:R-:W-:Y:S05]  /*1950*/  @!P1 BRA `(.L_x_29) ;  /* 0x00000000006c9947 */ /* 0x000fea0003800000 */
[----:B------:R-:W0:Y:S01]  /*1960*/  LDC.64 R6, c[0x0][0x380] ;  /* 0x0000e000ff067b82 */ /* 0x000e220000000a00 */
[----:B------:R-:W2:Y:S01]  /*1970*/  LDG.E.CONSTANT R10, desc[UR6][R2.64+-0x400] ;  /* 0xfffc0006020a7981 */ /* 0x000ea2000c1e9900 */
[----:B------:R-:W-:-:S03]  /*1980*/  VIADD R15, R11, 0x400 ;  /* 0x000004000b0f7836 */ /* 0x000fc60000000000 */
[----:B------:R-:W3:Y:S04]  /*1990*/  LDG.E.CONSTANT R13, desc[UR6][R2.64] ;  /* 0x00000006020d7981 */ /* 0x000ee8000c1e9900 */
[----:B------:R-:W4:Y:S04]  /*19a0*/  LDG.E.CONSTANT R17, desc[UR6][R2.64+0xc00] ;  /* 0x000c000602117981 */ /* 0x000f28000c1e9900 */
[----:B------:R-:W5:Y:S04]  /*19b0*/  LDG.E.CONSTANT R19, desc[UR6][R2.64+0x1000] ;  /* 0x0010000602137981 */ /* 0x000f68000c1e9900 */
[----:B------:R1:W5:Y:S01]  /*19c0*/  LDG.E.CONSTANT R23, desc[UR6][R2.64+0x1400] ;  /* 0x0014000602177981 */ /* 0x000362000c1e9900 */
[----:B0-----:R-:W-:-:S06]  /*19d0*/  IMAD.WIDE.U32 R4, R11, 0x4, R6 ;  /* 0x000000040b047825 */ /* 0x001fcc00078e0006 */
[----:B------:R-:W2:Y:S01]  /*19e0*/  LDG.E.CONSTANT R4, desc[UR6][R4.64] ;  /* 0x0000000604047981 */ /* 0x000ea2000c1e9900 */
[----:B------:R-:W-:-:S03]  /*19f0*/  IMAD.WIDE.U32 R6, R15, 0x4, R6 ;  /* 0x000000040f067825 */ /* 0x000fc600078e0006 */
[----:B------:R-:W4:Y:S04]  /*1a00*/  LDG.E.CONSTANT R15, desc[UR6][R2.64+0x400] ;  /* 0x00040006020f7981 */ /* 0x000f28000c1e9900 */
[----:B------:R-:W5:Y:S01]  /*1a10*/  LDG.E.CONSTANT R7, desc[UR6][R6.64] ;  /* 0x0000000606077981 */ /* 0x000f62000c1e9900 */
[----:B------:R-:W-:Y:S02]  /*1a20*/  PLOP3.LUT P0, PT, PT, PT, PT, 0x8, 0x80 ;  /* 0x000000000080781c */ /* 0x000fe40003f0e170 */
[----:B------:R-:W-:Y:S02]  /*1a30*/  IADD3 R8, PT, PT, R8, 0x800, RZ ;  /* 0x0000080008087810 */ /* 0x000fe40007ffe0ff */
[----:B------:R-:W-:Y:S01]  /*1a40*/  IADD3 R11, PT, PT, R11, 0x800, RZ ;  /* 0x000008000b0b7810 */ /* 0x000fe20007ffe0ff */
[----:B--2---:R-:W-:-:S04]  /*1a50*/  FADD R21, R21, R4 ;  /* 0x0000000415157221 */ /* 0x004fc80000000000 */
[----:B------:R-:W-:-:S04]  /*1a60*/  FADD R10, R21, R10 ;  /* 0x0000000a150a7221 */ /* 0x000fc80000000000 */
[----:B---3--:R-:W-:-:S04]  /*1a70*/  FADD R10, R10, R13 ;  /* 0x0000000d0a0a7221 */ /* 0x008fc80000000000 */
[----:B----4-:R-:W-:-:S04]  /*1a80*/  FADD R10, R10, R15 ;  /* 0x0000000f0a0a7221 */ /* 0x010fc80000000000 */
[----:B-----5:R-:W-:Y:S01]  /*1a90*/  FADD R10, R10, R7 ;  /* 0x000000070a0a7221 */ /* 0x020fe20000000000 */
[----:B------:R-:W-:-:S03]  /*1aa0*/  IADD3 R4, P1, PT, R2, 0x2000, RZ ;  /* 0x0000200002047810 */ /* 0x000fc60007f3e0ff */
[----:B------:R-:W-:Y:S01]  /*1ab0*/  FADD R10, R10, R17 ;  /* 0x000000110a0a7221 */ /* 0x000fe20000000000 */
[----:B------:R-:W-:-:S03]  /*1ac0*/  IADD3.X R5, PT, PT, RZ, R3, RZ, P1, !PT ;  /* 0x00000003ff057210 */ /* 0x000fc60000ffe4ff */
[----:B------:R-:W-:Y:S01]  /*1ad0*/  FADD R10, R10, R19 ;  /* 0x000000130a0a7221 */ /* 0x000fe20000000000 */
[----:B-1----:R-:W-:Y:S02]  /*1ae0*/  MOV R2, R4 ;  /* 0x0000000400027202 */ /* 0x002fe40000000f00 */
[----:B------:R-:W-:Y:S01]  /*1af0*/  MOV R3, R5 ;  /* 0x0000000500037202 */ /* 0x000fe20000000f00 */
[----:B------:R-:W-:-:S07]  /*1b00*/  FADD R21, R10, R23 ;  /* 0x000000170a157221 */ /* 0x000fce0000000000 */
.L_x_29:
[----:B------:R-:W-:Y:S05]  /*1b10*/  BSYNC.RECONVERGENT B2 ;  /* 0x0000000000027941 */ /* 0x000fea0003800200 */
.L_x_28:
[----:B------:R-:W-:-:S13]  /*1b20*/  ISETP.LT.OR P0, PT, R8, R9, P0 ;  /* 0x000000090800720c */ /* 0x000fda0000701670 */
[----:B------:R-:W-:Y:S05]  /*1b30*/  @!P0 BRA `(.L_x_21) ;  /* 0x0000000000288947 */ /* 0x000fea0003800000 */
[----:B------:R-:W0:Y:S01]  /*1b40*/  LDC.64 R4, c[0x0][0x380] ;  /* 0x0000e000ff047b82 */ /* 0x000e220000000a00 */
[----:B------:R-:W2:Y:S04]  /*1b50*/  LDG.E.CONSTANT R6, desc[UR6][R2.64+-0x400] ;  /* 0xfffc000602067981 */ /* 0x000ea8000c1e9900 */
[----:B------:R-:W3:Y:S04]  /*1b60*/  LDG.E.CONSTANT R7, desc[UR6][R2.64] ;  /* 0x0000000602077981 */ /* 0x000ee8000c1e9900 */
[----:B------:R-:W4:Y:S01]  /*1b70*/  LDG.E.CONSTANT R9, desc[UR6][R2.64+0x400] ;  /* 0x0004000602097981 */ /* 0x000f22000c1e9900 */
[----:B0-----:R-:W-:-:S06]  /*1b80*/  IMAD.WIDE.U32 R4, R11, 0x4, R4 ;  /* 0x000000040b047825 */ /* 0x001fcc00078e0004 */
[----:B------:R-:W5:Y:S02]  /*1b90*/  LDG.E.CONSTANT R4, desc[UR6][R4.64] ;  /* 0x0000000604047981 */ /* 0x000f64000c1e9900 */
[----:B-----5:R-:W-:-:S04]  /*1ba0*/  FADD R21, R21, R4 ;  /* 0x0000000415157221 */ /* 0x020fc80000000000 */
[----:B--2---:R-:W-:-:S04]  /*1bb0*/  FADD R6, R21, R6 ;  /* 0x0000000615067221 */ /* 0x004fc80000000000 */
[----:B---3--:R-:W-:-:S04]  /*1bc0*/  FADD R6, R6, R7 ;  /* 0x0000000706067221 */ /* 0x008fc80000000000 */
[----:B----4-:R-:W-:-:S07]  /*1bd0*/  FADD R21, R6, R9 ;  /* 0x0000000906157221 */ /* 0x010fce0000000000 */
.L_x_21:
[----:B------:R-:W-:Y:S05]  /*1be0*/  BSYNC.RECONVERGENT B1 ;  /* 0x0000000000017941 */ /* 0x000fea0003800200 */
.L_x_19:
[----:B------:R-:W0:Y:S01]  /*1bf0*/  S2R R6, SR_LANEID ;  /* 0x0000000000067919 */ /* 0x000e220000000000 */
[----:B------:R-:W1:Y:S01]  /*1c00*/  SHFL.DOWN PT, R2, R21, 0x1, 0x1f ;  /* 0x08201f0015027f89 */ /* 0x000e6200000e0000 */
[C---:B0-----:R-:W-:Y:S02]  /*1c10*/  ISETP.GT.AND P0, PT, R6.reuse, 0x1e, PT ;  /* 0x0000001e0600780c */ /* 0x041fe40003f04270 */
[----:B------:R-:W-:-:S11]  /*1c20*/  ISETP.NE.AND P1, PT, R6, RZ, PT ;  /* 0x000000ff0600720c */ /* 0x000fd60003f25270 */
[----:B-1----:R-:W-:Y:S01]  /*1c30*/  @!P0 FADD R21, R2, R21 ;  /* 0x0000001502158221 */ /* 0x002fe20000000000 */
[----:B------:R-:W-:Y:S01]  /*1c40*/  ISETP.GT.AND P0, PT, R6, 0x1d, PT ;  /* 0x0000001d0600780c */ /* 0x000fe20003f04270 */
[----:B------:R-:W0:Y:S01]  /*1c50*/  @!P1 S2R R5, SR_CgaCtaId ;  /* 0x0000000000059919 */ /* 0x000e220000008800 */
[----:B------:R-:W-:Y:S02]  /*1c60*/  @!P1 MOV R4, 0x400 ;  /* 0x0000040000049802 */ /* 0x000fe40000000f00 */
[----:B------:R-:W-:Y:S01]  /*1c70*/  @!P1 SHF.R.U32.HI R3, RZ, 0x3, R0 ;  /* 0x00000003ff039819 */ /* 0x000fe20000011600 */
[----:B------:R-:W1:Y:S03]  /*1c80*/  SHFL.DOWN PT, R2, R21, 0x2, 0x1f ;  /* 0x08401f0015027f89 */ /* 0x000e6600000e0000 */
[----:B------:R-:W-:-:S05]  /*1c90*/  @!P1 LOP3.LUT R3, R3, 0x7c, RZ, 0xc0, !PT ;  /* 0x0000007c03039812 */ /* 0x000fca00078ec0ff */
[----:B-1----:R-:W-:Y:S01]  /*1ca0*/  @!P0 FADD R21, R21, R2 ;  /* 0x0000000215158221 */ /* 0x002fe20000000000 */
[----:B------:R-:W-:Y:S02]  /*1cb0*/  ISETP.GT.AND P0, PT, R6, 0x1b, PT ;  /* 0x0000001b0600780c */ /* 0x000fe40003f04270 */
[----:B0-----:R-:W-:Y:S02]  /*1cc0*/  @!P1 LEA R4, R5, R4, 0x18 ;  /* 0x0000000405049211 */ /* 0x001fe400078ec0ff */
[----:B------:R-:W0:Y:S02]  /*1cd0*/  SHFL.DOWN PT, R2, R21, 0x4, 0x1f ;  /* 0x08801f0015027f89 */ /* 0x000e2400000e0000 */
[----:B------:R-:W-:-:S07]  /*1ce0*/  @!P1 IADD3 R3, PT, PT, R3, R4, RZ ;  /* 0x0000000403039210 */ /* 0x000fce0007ffe0ff */
        /* <DEDUP_REMOVED lines=12> */
[----:B------:R-:W0:Y:S01]  /*1db0*/  S2UR UR5, SR_CgaCtaId ;  /* 0x00000000000579c3 */ /* 0x000e220000008800 */
[----:B------:R-:W-:Y:S02]  /*1dc0*/  UMOV UR4, 0x400 ;  /* 0x0000040000047882 */ /* 0x000fe40000000000 */
[----:B0-----:R-:W-:-:S09]  /*1dd0*/  ULEA UR4, UR5, UR4, 0x18 ;  /* 0x0000000405047291 */ /* 0x001fd2000f8ec0ff */
[----:B---3--:R-:W0:Y:S04]  /*1de0*/  LDS R3, [UR4+0xc] ;  /* 0x00000c04ff037984 */ /* 0x008e280008000800 */
        /* <DEDUP_REMOVED lines=10> */
.L_x_2:
        /* <DEDUP_REMOVED lines=12> */
.L_x_32:
[----:B------:R-:W-:Y:S05]  /*1f50*/  BSYNC.RECONVERGENT B1 ;  /* 0x0000000000017941 */ /* 0x000fea0003800200 */
.L_x_31:
[----:B------:R-:W-:Y:S01]  /*1f60*/  ISETP.GE.AND P0, PT, R11, R20, PT ;  /* 0x000000140b00720c */ /* 0x000fe20003f06270 */
[----:B------:R-:W-:-:S12]  /*1f70*/  BSSY.RECONVERGENT B1, `(.L_x_33) ;  /* 0x0000074000017945 */ /* 0x000fd80003800200 */
[----:B------:R-:W-:Y:S05]  /*1f80*/  @P0 BRA `(.L_x_34) ;  /* 0x0000000400c80947 */ /* 0x000fea0003800000 */
[----:B0-----:R-:W-:Y:S01]  /*1f90*/  LOP3.LUT R3, RZ, R11, RZ, 0x33, !PT ;  /* 0x0000000bff037212 */ /* 0x001fe200078e33ff */
[----:B------:R-:W-:Y:S04]  /*1fa0*/  BSSY.RECONVERGENT B2, `(.L_x_35) ;  /* 0x0000015000027945 */ /* 0x000fe80003800200 */
[----:B------:R-:W-:-:S05]  /*1fb0*/  IMAD.IADD R4, R3, 0x1, R20 ;  /* 0x0000000103047824 */ /* 0x000fca00078e0214 */
        /* <DEDUP_REMOVED lines=10> */
.L_x_37:
[----:B------:R-:W-:-:S06]  /*2060*/  MOV R3, R5 ;  /* 0x0000000500037202 */ /* 0x000fcc0000000f00 */
[----:B------:R0:W2:Y:S01]  /*2070*/  LDG.E.CONSTANT R3, desc[UR6][R2.64] ;  /* 0x0000000602037981 */ /* 0x0000a2000c1e9900 */
[----:B------:R-:W-:Y:S02]  /*2080*/  IADD3 R4, PT, PT, R4, 0x1, RZ ;  /* 0x0000000104047810 */ /* 0x000fe40007ffe0ff */
[----:B------:R-:W-:Y:S02]  /*2090*/  IADD3 R11, PT, PT, R11, 0x100, RZ ;  /* 0x000001000b0b7810 */ /* 0x000fe40007ffe0ff */
[----:B------:R-:W-:Y:S02]  /*20a0*/  ISETP.NE.AND P0, PT, R4, RZ, PT ;  /* 0x000000ff0400720c */ /* 0x000fe40003f05270 */
[----:B0-----:R-:W-:-:S04]  /*20b0*/  IADD3 R2, P2, PT, R2, 0x400, RZ ;  /* 0x0000040002027810 */ /* 0x001fc80007f5e0ff */
[----:B------:R-:W-:Y:S01]  /*20c0*/  IADD3.X R5, PT, PT, RZ, R5, RZ, P2, !PT ;  /* 0x00000005ff057210 */ /* 0x000fe200017fe4ff */
[----:B--2--5:R-:W-:-:S06]  /*20d0*/  FADD R0, R3, R0 ;  /* 0x0000000003007221 */ /* 0x024fcc0000000000 */
[----:B------:R-:W-:Y:S05]  /*20e0*/  @P0 BRA `(.L_x_37) ;  /* 0xfffffffc00dc0947 */ /* 0x000fea000383ffff */
.L_x_36:
[----:B------:R-:W-:Y:S05]  /*20f0*/  BSYNC.RECONVERGENT B2 ;  /* 0x0000000000027941 */ /* 0x000fea0003800200 */
.L_x_35:
        /* <DEDUP_REMOVED lines=8> */
.L_x_40:
        /* <DEDUP_REMOVED lines=9> */
[----:B------:R-:W-:-:S03]  /*2210*/  VIADD R3, R11, 0x800 ;  /* 0x000008000b037836 */ /* 0x000fc60000000000 */
[----:B------:R-:W4:Y:S01]  /*2220*/  LDG.E.CONSTANT R15, desc[UR6][R4.64+0x400] ;  /* 0x00040006040f7981 */ /* 0x000f22000c1e9900 */
        /* <DEDUP_REMOVED lines=32> */
.L_x_39:
[----:B------:R-:W-:Y:S05]  /*2430*/  BSYNC.RECONVERGENT B2 ;  /* 0x0000000000027941 */ /* 0x000fea0003800200 */
.L_x_38:
[----:B------:R-:W-:Y:S01]  /*2440*/  IADD3 R2, PT, PT, -R11, R20, RZ ;  /* 0x000000140b027210 */ /* 0x000fe20007ffe1ff */
[----:B------:R-:W-:Y:S03]  /*2450*/  BSSY.RECONVERGENT B2, `(.L_x_41) ;  /* 0x0000019000027945 */ /* 0x000fe60003800200 */
[----:B------:R-:W-:-:S13]  /*2460*/  ISETP.GT.AND P1, PT, R2, 0x400, PT ;  /* 0x000004000200780c */ /* 0x000fda0003f24270 */
[----:B------:R-:W-:Y:S05]  /*2470*/  @!P1 BRA `(.L_x_42) ;  /* 0x0000000000589947 */ /* 0x000fea0003800000 */
        /* <DEDUP_REMOVED lines=22> */
.L_x_42:
[----:B------:R-:W-:Y:S05]  /*25e0*/  BSYNC.RECONVERGENT B2 ;  /* 0x0000000000027941 */ /* 0x000fea0003800200 */
.L_x_41:
        /* <DEDUP_REMOVED lines=12> */
.L_x_34:
[----:B------:R-:W-:Y:S05]  /*26b0*/  BSYNC.RECONVERGENT B1 ;  /* 0x0000000000017941 */ /* 0x000fea0003800200 */
.L_x_33:
        /* <DEDUP_REMOVED lines=35> */
[----:B--2---:R-:W0:Y:S04]  /*28f0*/  LDS R3, [UR4+0xc] ;  /* 0x00000c04ff037984 */ /* 0x004e280008000800 */
        /* <DEDUP_REMOVED lines=10> */
.L_x_43:
[----:B0-----:R-:W0:Y:S01]  /*29a0*/  S2R R2, SR_LANEID ;  /* 0x0000000000027919 */ /* 0x001e220000000000 */
[----:B------:R-:W-:-:S04]  /*29b0*/  LOP3.LUT R0, R9, 0x3e0, RZ, 0xc0, !PT ;  /* 0x000003e009007812 */ /* 0x000fc800078ec0ff */
[----:B------:R-:W-:Y:S02]  /*29c0*/  IADD3 R3, PT, PT, R0, 0x20, RZ ;  /* 0x0000002000037810 */ /* 0x000fe40007ffe0ff */
[----:B------:R-:W-:Y:S02]  /*29d0*/  LOP3.LUT R7, RZ, R0, RZ, 0x33, !PT ;  /* 0x00000000ff077212 */ /* 0x000fe400078e33ff */
[-C--:B------:R-:W-:Y:S02]  /*29e0*/  ISETP.GT.AND P0, PT, R3, R20.reuse, PT ;  /* 0x000000140300720c */ /* 0x080fe40003f04270 */
[----:B------:R-:W-:-:S04]  /*29f0*/  IADD3 R7, PT, PT, R7, R20, RZ ;  /* 0x0000001407077210 */ /* 0x000fc80007ffe0ff */
[----:B------:R-:W-:-:S05]  /*2a00*/  SEL R4, R7, 0x1f, P0 ;  /* 0x0000001f07047807 */ /* 0x000fca0000000000 */
[----:B------:R-:W1:Y:S01]  /*2a10*/  SHFL.DOWN PT, R0, R5, 0x1, R4 ;  /* 0x0820000005007989 */ /* 0x000e6200000e0004 */
[C---:B0-----:R-:W-:Y:S01]  /*2a20*/  ISETP.GE.AND P0, PT, R2.reuse, R4, PT ;  /* 0x000000040200720c */ /* 0x041fe20003f06270 */
[C---:B------:R-:W-:Y:S01]  /*2a30*/  VIADD R3, R2.reuse, 0x2 ;  /* 0x0000000202037836 */ /* 0x040fe20000000000 */
[----:B------:R-:W-:-:S11]  /*2a40*/  ISETP.NE.AND P1, PT, R2, RZ, PT ;  /* 0x000000ff0200720c */ /* 0x000fd60003f25270 */
[----:B-1----:R-:W-:Y:S01]  /*2a50*/  @!P0 FADD R5, R0, R5 ;  /* 0x0000000500058221 */ /* 0x002fe20000000000 */
[-C--:B------:R-:W-:Y:S01]  /*2a60*/  ISETP.GT.AND P0, PT, R3, R4.reuse, PT ;  /* 0x000000040300720c */ /* 0x080fe20003f04270 */
[----:B------:R-:W0:Y:S01]  /*2a70*/  @!P1 S2R R6, SR_CgaCtaId ;  /* 0x0000000000069919 */ /* 0x000e220000008800 */
[----:B------:R-:W-:Y:S02]  /*2a80*/  IADD3 R3, PT, PT, R2, 0x4, RZ ;  /* 0x0000000402037810 */ /* 0x000fe40007ffe0ff */
[----:B------:R-:W1:Y:S09]  /*2a90*/  SHFL.DOWN PT, R0, R5, 0x2, R4 ;  /* 0x0840000005007989 */ /* 0x000e7200000e0004 */
[----:B-1----:R-:W-:Y:S01]  /*2aa0*/  @!P0 FADD R5, R5, R0 ;  /* 0x0000000005058221 */ /* 0x002fe20000000000 */
[----:B------:R-:W-:-:S02]  /*2ab0*/  ISETP.GT.AND P0, PT, R3, R4, PT ;  /* 0x000000040300720c */ /* 0x000fc40003f04270 */
[----:B------:R-:W-:Y:S02]  /*2ac0*/  IADD3 R3, PT, PT, R2, 0x8, RZ ;  /* 0x0000000802037810 */ /* 0x000fe40007ffe0ff */
[----:B------:R-:W1:Y:S09]  /*2ad0*/  SHFL.DOWN PT, R0, R5, 0x4, R4 ;  /* 0x0880000005007989 */ /* 0x000e7200000e0004 */
[----:B-1----:R-:W-:Y:S01]  /*2ae0*/  @!P0 FADD R5, R5, R0 ;  /* 0x0000000005058221 */ /* 0x002fe20000000000 */
[----:B------:R-:W-:-:S02]  /*2af0*/  ISETP.GT.AND P0, PT, R3, R4, PT ;  /* 0x000000040300720c */ /* 0x000fc40003f04270 */
[----:B------:R-:W-:Y:S02]  /*2b00*/  IADD3 R3, PT, PT, R2, 0x10, RZ ;  /* 0x0000001002037810 */ /* 0x000fe40007ffe0ff */
[----:B------:R-:W1:Y:S01]  /*2b10*/  SHFL.DOWN PT, R0, R5, 0x8, R4 ;  /* 0x0900000005007989 */ /* 0x000e6200000e0004 */
[----:B------:R-:W-:-:S04]  /*2b20*/  @!P1 SHF.R.U32.HI R2, RZ, 0x3, R9 ;  /* 0x00000003ff029819 */ /* 0x000fc80000011609 */
[----:B------:R-:W-:-:S04]  /*2b30*/  @!P1 LOP3.LUT R2, R2, 0x7c, RZ, 0xc0, !PT ;  /* 0x0000007c02029812 */ /* 0x000fc800078ec0ff */
[----:B-1----:R-:W-:Y:S01]  /*2b40*/  @!P0 FADD R5, R5, R0 ;  /* 0x0000000005058221 */ /* 0x002fe20000000000 */
[----:B------:R-:W-:Y:S02]  /*2b50*/  ISETP.GT.AND P0, PT, R3, R4, PT ;  /* 0x000000040300720c */ /* 0x000fe40003f04270 */
[----:B------:R-:W-:Y:S02]  /*2b60*/  @!P1 MOV R3, 0x400 ;  /* 0x0000040000039802 */ /* 0x000fe40000000f00 */
[----:B------:R-:W1:Y:S02]  /*2b70*/  SHFL.DOWN PT, R0, R5, 0x10, R4 ;  /* 0x0a00000005007989 */ /* 0x000e6400000e0004 */
[----:B0-----:R-:W-:-:S04]  /*2b80*/  @!P1 LEA R3, R6, R3, 0x18 ;  /* 0x0000000306039211 */ /* 0x001fc800078ec0ff */
[----:B------:R-:W-:-:S03]  /*2b90*/  @!P1 IADD3 R3, PT, PT, R2, R3, RZ ;  /* 0x0000000302039210 */ /* 0x000fc60007ffe0ff */
[----:B-1----:R-:W-:Y:S01]  /*2ba0*/  @!P0 FADD R5, R5, R0 ;  /* 0x0000000005058221 */ /* 0x002fe20000000000 */
        /* <DEDUP_REMOVED lines=12> */
[----:B-1----:R-:W0:Y:S04]  /*2c70*/  LDS R3, [UR4+0xc] ;  /* 0x00000c04ff037984 */ /* 0x002e280008000800 */
        /* <DEDUP_REMOVED lines=13> */
.L_x_30:
[----:B------:R-:W0:Y:S01]  /*2d50*/  S2R R8, SR_TID.X ;  /* 0x0000000000087919 */ /* 0x000e220000002100 */
[----:B------:R-:W0:Y:S02]  /*2d60*/  LDC.64 R2, c[0x0][0x380] ;  /* 0x0000e000ff027b82 */ /* 0x000e240000000a00 */
[----:B0-----:R-:W-:-:S05]  /*2d70*/  IMAD.WIDE.U32 R2, R8, 0x4, R2 ;  /* 0x0000000408027825 */ /* 0x001fca00078e0002 */
[----:B------:R-:W2:Y:S04]  /*2d80*/  LDG.E.CONSTANT R19, desc[UR6][R2.64] ;  /* 0x0000000602137981 */ /* 0x000ea8000c1e9900 */
[----:B------:R-:W2:Y:S04]  /*2d90*/  LDG.E.CONSTANT R0, desc[UR6][R2.64+0x400] ;  /* 0x0004000602007981 */ /* 0x000ea8000c1e9900 */
[----:B------:R-:W3:Y:S04]  /*2da0*/  LDG.E.CONSTANT R4, desc[UR6][R2.64+0x800] ;  /* 0x0008000602047981 */ /* 0x000ee8000c1e9900 */
[----:B------:R-:W3:Y:S04]  /*2db0*/  LDG.E.CONSTANT R5, desc[UR6][R2.64+0xc00] ;  /* 0x000c000602057981 */ /* 0x000ee8000c1e9900 */
[----:B------:R-:W4:Y:S04]  /*2dc0*/  LDG.E.CONSTANT R6, desc[UR6][R2.64+0x1000] ;  /* 0x0010000602067981 */ /* 0x000f28000c1e9900 */
[----:B------:R-:W4:Y:S04]  /*2dd0*/  LDG.E.CONSTANT R7, desc[UR6][R2.64+0x1400] ;  /* 0x0014000602077981 */ /* 0x000f28000c1e9900 */
[----:B------:R-:W5:Y:S04]  /*2de0*/  LDG.E.CONSTANT R9, desc[UR6][R2.64+0x1800] ;  /* 0x0018000602097981 */ /* 0x000f68000c1e9900 */
        /* <DEDUP_REMOVED lines=8> */
[----:B------:R-:W5:Y:S01]  /*2e70*/  LDG.E.CONSTANT R18, desc[UR6][R2.64+0x3c00] ;  /* 0x003c000602127981 */ /* 0x000f62000c1e9900 */
[----:B------:R-:W-:Y:S01]  /*2e80*/  ISETP.GE.U32.AND P0, PT, R20, 0x2000, PT ;  /* 0x000020001400780c */ /* 0x000fe20003f06070 */
[----:B--2---:R-:W-:Y:S01]  /*2e90*/  FADD R0, R19, R0 ;  /* 0x0000000013007221 */ /* 0x004fe20000000000 */
[----:B---3--:R-:W-:-:S04]  /*2ea0*/  FADD R5, R4, R5 ;  /* 0x0000000504057221 */ /* 0x008fc80000000000 */
[----:B------:R-:W-:Y:S01]  /*2eb0*/  FADD R0, R0, R5 ;  /* 0x0000000500007221 */ /* 0x000fe20000000000 */
[----:B----4-:R-:W-:Y:S01]  /*2ec0*/  FADD R6, R6, R7 ;  /* 0x0000000706067221 */ /* 0x010fe20000000000 */
[----:B-----5:R-:W-:-:S04]  /*2ed0*/  FADD R9, R9, R10 ;  /* 0x0000000a09097221 */ /* 0x020fc80000000000 */
[----:B------:R-:W-:Y:S01]  /*2ee0*/  FADD R9, R6, R9 ;  /* 0x0000000906097221 */ /* 0x000fe20000000000 */
[----:B------:R-:W-:-:S03]  /*2ef0*/  FADD R11, R11, R12 ;  /* 0x0000000c0b0b7221 */ /* 0x000fc60000000000 */
[----:B------:R-:W-:Y:S01]  /*2f00*/  FADD R0, R0, R9 ;  /* 0x0000000900007221 */ /* 0x000fe20000000000 */
[----:B------:R-:W-:-:S04]  /*2f10*/  FADD R14, R13, R14 ;  /* 0x0000000e0d0e7221 */ /* 0x000fc80000000000 */
[----:B------:R-:W-:Y:S01]  /*2f20*/  FADD R11, R11, R14 ;  /* 0x0000000e0b0b7221 */ /* 0x000fe20000000000 */
[----:B------:R-:W-:Y:S01]  /*2f30*/  FADD R15, R15, R16 ;  /* 0x000000100f0f7221 */ /* 0x000fe20000000000 */
[----:B------:R-:W-:-:S04]  /*2f40*/  FADD R18, R17, R18 ;  /* 0x0000001211127221 */ /* 0x000fc80000000000 */
[----:B------:R-:W-:-:S04]  /*2f50*/  FADD R18, R15, R18 ;  /* 0x000000120f127221 */ /* 0x000fc80000000000 */
[----:B------:R-:W-:Y:S01]  /*2f60*/  FADD R5, R11, R18 ;  /* 0x000000120b057221 */ /* 0x000fe20000000000 */
[----:B------:R-:W-:-:S03]  /*2f70*/  HFMA2 R11, -RZ, RZ, 0, 0.00048828125 ;  /* 0x00001000ff0b7431 */ /* 0x000fc600000001ff */
[----:B------:R-:W-:Y:S01]  /*2f80*/  FADD R0, R0, R5 ;  /* 0x0000000500007221 */ /* 0x000fe20000000000 */
[----:B------:R-:W-:Y:S06]  /*2f90*/  @!P0 BRA `(.L_x_44) ;  /* 0x0000000000ac8947 */ /* 0x000fec0003800000 */
[----:B------:R-:W0:Y:S01]  /*2fa0*/  LDC R7, c[0x0][0x390] ;  /* 0x0000e400ff077b82 */ /* 0x000e220000000800 */
[----:B------:R-:W-:Y:S02]  /*2fb0*/  IADD3 R6, PT, PT, R20, -0x1000, RZ ;  /* 0xfffff00014067810 */ /* 0x000fe40007ffe0ff */
[----:B------:R-:W-:-:S07]  /*2fc0*/  MOV R11, 0x1000 ;  /* 0x00001000000b7802 */ /* 0x000fce0000000f00 */
.L_x_46:
[----:B------:R-:W-:-:S05]  /*2fd0*/  IMAD.WIDE R4, R11, 0x4, R2 ;  /* 0x000000040b047825 */ /* 0x000fca00078e0202 */
[----:B------:R-:W2:Y:S04]  /*2fe0*/  LDG.E.CONSTANT R20, desc[UR6][R4.64+0x400] ;  /* 0x0004000604147981 */ /* 0x000ea8000c1e9900 */
[----:B------:R-:W2:Y:S04]  /*2ff0*/  LDG.E.CONSTANT R21, desc[UR6][R4.64+0x800] ;  /* 0x0008000604157981 */ /* 0x000ea8000c1e9900 */
        /* <DEDUP_REMOVED lines=13> */
[----:B------:R1:W5:Y:S01]  /*30d0*/  LDG.E.CONSTANT R18, desc[UR6][R4.64+0x3c00] ;  /* 0x003c000604127981 */ /* 0x000362000c1e9900 */
[----:B--2---:R-:W-:Y:S01]  /*30e0*/  FADD R21, R20, R21 ;  /* 0x0000001514157221 */ /* 0x004fe20000000000 */
[----:B0-----:R-:W-:-:S05]  /*30f0*/  MOV R20, R7 ;  /* 0x0000000700147202 */ /* 0x001fca0000000f00 */
[----:B-1----:R-:W-:Y:S02]  /*3100*/  IMAD.IADD R4, R20, 0x1, -R11 ;  /* 0x0000000114047824 */ /* 0x002fe400078e0a0b */
[----:B---3--:R-:W-:-:S03]  /*3110*/  FADD R0, R19, R0 ;  /* 0x0000000013007221 */ /* 0x008fc60000000000 */
[----:B------:R-:W-:Y:S01]  /*3120*/  ISETP.GE.AND P0, PT, R4, 0x1000, PT ;  /* 0x000010000400780c */ /* 0x000fe20003f06270 */
[----:B----4-:R-:W-:Y:S01]  /*3130*/  FADD R22, R22, R23 ;  /* 0x0000001716167221 */ /* 0x010fe20000000000 */
[----:B------:R-:W-:Y:S01]  /*3140*/  FADD R0, R0, R21 ;  /* 0x0000001500007221 */ /* 0x000fe20000000000 */
[----:B-----5:R-:W-:-:S04]  /*3150*/  FADD R25, R24, R25 ;  /* 0x0000001918197221 */ /* 0x020fc80000000000 */
[----:B------:R-:W-:Y:S01]  /*3160*/  FADD R25, R22, R25 ;  /* 0x0000001916197221 */ /* 0x000fe20000000000 */
[----:B------:R-:W-:Y:S01]  /*3170*/  FADD R16, R16, R17 ;  /* 0x0000001110107221 */ /* 0x000fe20000000000 */
[----:B------:R-:W-:-:S04]  /*3180*/  FADD R15, R15, R10 ;  /* 0x0000000a0f0f7221 */ /* 0x000fc80000000000 */
[----:B------:R-:W-:Y:S01]  /*3190*/  FADD R15, R16, R15 ;  /* 0x0000000f100f7221 */ /* 0x000fe20000000000 */
[----:B------:R-:W-:Y:S01]  /*31a0*/  FADD R9, R14, R9 ;  /* 0x000000090e097221 */ /* 0x000fe20000000000 */
[----:B------:R-:W-:-:S04]  /*31b0*/  FADD R12, R13, R12 ;  /* 0x0000000c0d0c7221 */ /* 0x000fc80000000000 */
[----:B------:R-:W-:Y:S01]  /*31c0*/  FADD R12, R9, R12 ;  /* 0x0000000c090c7221 */ /* 0x000fe20000000000 */
[----:B------:R-:W-:-:S03]  /*31d0*/  FADD R0, R0, R25 ;  /* 0x0000001900007221 */ /* 0x000fc60000000000 */
[----:B------:R-:W-:-:S04]  /*31e0*/  FADD R15, R15, R12 ;  /* 0x0000000c0f0f7221 */ /* 0x000fc80000000000 */
[----:B------:R-:W-:-:S04]  /*31f0*/  FADD R15, R0, R15 ;  /* 0x0000000f000f7221 */ /* 0x000fc80000000000 */
[----:B------:R-:W-:Y:S01]  /*3200*/  FADD R0, R18, R15 ;  /* 0x0000000f12007221 */ /* 0x000fe20000000000 */
[----:B------:R-:W-:Y:S06]  /*3210*/  @!P0 BRA `(.L_x_45) ;  /* 0x0000000800308947 */ /* 0x000fec0003800000 */
[----:B------:R-:W-:-:S04]  /*3220*/  IADD3 R11, PT, PT, R11, 0x1000, RZ ;  /* 0x000010000b0b7810 */ /* 0x000fc80007ffe0ff */
[----:B------:R-:W-:-:S13]  /*3230*/  ISETP.GT.AND P0, PT, R11, R6, PT ;  /* 0x000000060b00720c */ /* 0x000fda0003f04270 */
[----:B------:R-:W-:Y:S05]  /*3240*/  @!P0 BRA `(.L_x_46) ;  /* 0xfffffffc00608947 */ /* 0x000fea000383ffff */
.L_x_44:
[----:B------:R-:W-:-:S13]  /*3250*/  ISETP.GE.AND P0, PT, R11, R20, PT ;  /* 0x000000140b00720c */ /* 0x000fda0003f06270 */
[----:B------:R-:W-:Y:S05]  /*3260*/  @P0 BRA `(.L_x_45) ;  /* 0x00000008001c0947 */ /* 0x000fea0003800000 */
[----:B------:R-:W-:Y:S01]  /*3270*/  IADD3 R9, PT, PT, -R11, R20, RZ ;  /* 0x000000140b097210 */ /* 0x000fe20007ffe1ff */
[----:B------:R-:W-:Y:S03]  /*3280*/  BSSY.RECONVERGENT B1, `(.L_x_45) ;  /* 0x0000085000017945 */ /* 0x000fe60003800200 */
        /* <DEDUP_REMOVED lines=16> */
.L_x_50:
        /* <DEDUP_REMOVED lines=8> */
.L_x_49:
[----:B------:R-:W-:Y:S05]  /*3410*/  BSYNC.RECONVERGENT B2 ;  /* 0x0000000000027941 */ /* 0x000fea0003800200 */
.L_x_48:
[----:B------:R-:W-:Y:S05]  /*3420*/  @!P1 BRA `(.L_x_47) ;  /* 0x0000000400a89947 */ /* 0x000fea0003800000 */
[----:B------:R-:W0:Y:S01]  /*3430*/  LDCU.64 UR4, c[0x0][0x380] ;  /* 0x00007000ff0477ac */ /* 0x000e220008000a00 */
[----:B------:R-:W-:Y:S01]  /*3440*/  IADD3 R5, PT, PT, R9, -R10, RZ ;  /* 0x8000000a09057210 */ /* 0x000fe20007ffe0ff */
[----:B------:R-:W-:Y:S01]  /*3450*/  BSSY.RECONVERGENT B2, `(.L_x_51) ;  /* 0x000003b000027945 */ /* 0x000fe20003800200 */
[CC--:B------:R-:W-:Y:S02]  /*3460*/  IADD3 R3, P0, PT, R10.reuse, R11.reuse, RZ ;  /* 0x0000000b0a037210 */ /* 0x0c0fe40007f1e0ff */
[----:B------:R-:W-:Y:S02]  /*3470*/  ISETP.GT.AND P1, PT, R5, 0xc00, PT ;  /* 0x00000c000500780c */ /* 0x000fe40003f24270 */
[----:B------:R-:W-:Y:S01]  /*3480*/  IADD3 R11, PT, PT, R10, R11, RZ ;  /* 0x0000000b0a0b7210 */ /* 0x000fe20007ffe0ff */
[----:B------:R-:W-:Y:S01]  /*3490*/  IMAD.X R4, RZ, RZ, RZ, P0 ;  /* 0x000000ffff047224 */ /* 0x000fe200000e06ff */
[----:B0-----:R-:W-:-:S04]  /*34a0*/  LEA R2, P0, R3, UR4, 0x2 ;  /* 0x0000000403027c11 */ /* 0x001fc8000f8010ff */
[----:B------:R-:W-:Y:S02]  /*34b0*/  LEA.HI.X R3, R3, UR5, R4, 0x2, P0 ;  /* 0x0000000503037c11 */ /* 0x000fe400080f1404 */
[----:B------:R-:W-:-:S04]  /*34c0*/  IADD3 R2, P0, PT, R2, 0x800, RZ ;  /* 0x0000080002027810 */ /* 0x000fc80007f1e0ff */
[----:B------:R-:W-:Y:S02]  /*34d0*/  IADD3.X R3, PT, PT, RZ, R3, RZ, P0, !PT ;  /* 0x00000003ff037210 */ /* 0x000fe400007fe4ff */
[----:B------:R-:W-:Y:S01]  /*34e0*/  PLOP3.LUT P0, PT, PT, PT, PT, 0x80, 0x8 ;  /* 0x000000000008781c */ /* 0x000fe20003f0f070 */
[----:B------:R-:W-:-:S12]  /*34f0*/  @!P1 BRA `(.L_x_52) ;  /* 0x0000000000c09947 */ /* 0x000fd80003800000 */
[----:B------:R-:W-:Y:S02]  /*3500*/  PLOP3.LUT P0, PT, PT, PT, PT, 0x8, 0x80 ;  /* 0x000000000080781c */ /* 0x000fe40003f0e170 */
[----:B------:R-:W-:-:S11]  /*3510*/  IADD3 R13, PT, PT, R9, -0xc00, RZ ;  /* 0xfffff400090d7810 */ /* 0x000fd60007ffe0ff */
.L_x_53:
[----:B------:R-:W0:Y:S01]  /*3520*/  LDC.64 R4, c[0x0][0x380] ;  /* 0x0000e000ff047b82 */ /* 0x000e220000000a00 */
[----:B------:R-:W2:Y:S01]  /*3530*/  LDG.E.CONSTANT R12, desc[UR6][R2.64+-0x400] ;  /* 0xfffc0006020c7981 */ /* 0x000ea2000c1e9900 */
[----:B------:R-:W-:-:S03]  /*3540*/  IADD3 R25, PT, PT, R11, 0x400, RZ ;  /* 0x000004000b197810 */ /* 0x000fc60007ffe0ff */
[----:B------:R-:W3:Y:S04]  /*3550*/  LDG.E.CONSTANT R20, desc[UR6][R2.64] ;  /* 0x0000000602147981 */ /* 0x000ee8000c1e9900 */
[----:B------:R-:W4:Y:S01]  /*3560*/  LDG.E.CONSTANT R19, desc[UR6][R2.64+0x400] ;  /* 0x0004000602137981 */ /* 0x000f22000c1e9900 */
[----:B------:R-:W-:-:S03]  /*3570*/  IADD3 R7, PT, PT, R11, 0x800, RZ ;  /* 0x000008000b077810 */ /* 0x000fc60007ffe0ff */
[----:B------:R-:W5:Y:S04]  /*3580*/  LDG.E.CONSTANT R17, desc[UR6][R2.64+0xc00] ;  /* 0x000c000602117981 */ /* 0x000f68000c1e9900 */
[----:B------:R-:W5:Y:S01]  /*3590*/  LDG.E.CONSTANT R16, desc[UR6][R2.64+0x1000] ;  /* 0x0010000602107981 */ /* 0x000f62000c1e9900 */
[----:B------:R-:W-:-:S03]  /*35a0*/  IADD3 R23, PT, PT, R11, 0xc00, RZ ;  /* 0x00000c000b177810 */ /* 0x000fc60007ffe0ff */
[----:B------:R-:W5:Y:S01]  /*35b0*/  LDG.E.CONSTANT R22, desc[UR6][R2.64+0x1c00] ;  /* 0x001c000602167981 */ /* 0x000f62000c1e9900 */
[----:B0-----:R-:W-:-:S03]  /*35c0*/  IMAD.WIDE.U32 R14, R11, 0x4, R4 ;  /* 0x000000040b0e7825 */ /* 0x001fc600078e0004 */
[----:B------:R-:W5:Y:S04]  /*35d0*/  LDG.E.CONSTANT R21, desc[UR6][R2.64+0x2000] ;  /* 0x0020000602157981 */ /* 0x000f68000c1e9900 */
[----:B------:R-:W5:Y:S04]  /*35e0*/  LDG.E.CONSTANT R26, desc[UR6][R2.64+0x3000] ;  /* 0x00300006021a7981 */ /* 0x000f68000c1e9900 */
[----:B------:R-:W2:Y:S01]  /*35f0*/  LDG.E.CONSTANT R15, desc[UR6][R14.64] ;  /* 0x000000060e0f7981 */ /* 0x000ea2000c1e9900 */
[----:B------:R-:W-:-:S05]  /*3600*/  IMAD.WIDE.U32 R24, R25, 0x4, R4 ;  /* 0x0000000419187825 */ /* 0x000fca00078e0004 */
[----:B------:R-:W5:Y:S01]  /*3610*/  LDG.E.CONSTANT R18, desc[UR6][R24.64] ;  /* 0x0000000618127981 */ /* 0x000f62000c1e9900 */
[----:B------:R-:W-:-:S03]  /*3620*/  IMAD.WIDE.U32 R6, R7, 0x4, R4 ;  /* 0x0000000407067825 */ /* 0x000fc600078e0004 */
        /* <DEDUP_REMOVED lines=8> */
[----:B------:R-:W-:Y:S01]  /*36b0*/  ISETP.GE.AND P1, PT, R10, R13, PT ;  /* 0x0000000d0a00720c */ /* 0x000fe20003f26270 */
[----:B------:R-:W-:Y:S01]  /*36c0*/  VIADD R11, R11, 0x1000 ;  /* 0x000010000b0b7836 */ /* 0x000fe20000000000 */
[----:B0-----:R-:W-:-:S04]  /*36d0*/  IADD3 R2, P2, PT, R2, 0x4000, RZ ;  /* 0x0000400002027810 */ /* 0x001fc80007f5e0ff */
        /* <DEDUP_REMOVED lines=18> */
.L_x_52:
[----:B------:R-:W-:Y:S05]  /*3800*/  BSYNC.RECONVERGENT B2 ;  /* 0x0000000000027941 */ /* 0x000fea0003800200 */
.L_x_51:
[----:B------:R-:W-:Y:S01]  /*3810*/  IADD3 R4, PT, PT, R9, -R10, RZ ;  /* 0x8000000a09047210 */ /* 0x000fe20007ffe0ff */
[----:B------:R-:W-:Y:S03]  /*3820*/  BSSY.RECONVERGENT B2, `(.L_x_54) ;  /* 0x000001e000027945 */ /* 0x000fe60003800200 */
[----:B------:R-:W-:-:S13]  /*3830*/  ISETP.GT.AND P1, PT, R4, 0x400, PT ;  /* 0x000004000400780c */ /* 0x000fda0003f24270 */
[----:B------:R-:W-:Y:S05]  /*3840*/  @!P1 BRA `(.L_x_55) ;  /* 0x00000000006c9947 */ /* 0x000fea0003800000 */
[----:B------:R-:W0:Y:S01]  /*3850*/  LDC.64 R6, c[0x0][0x380] ;  /* 0x0000e000ff067b82 */ /* 0x000e220000000a00 */
[----:B------:R-:W2:Y:S01]  /*3860*/  LDG.E.CONSTANT R13, desc[UR6][R2.64+-0x400] ;  /* 0xfffc0006020d7981 */ /* 0x000ea2000c1e9900 */
[----:B------:R-:W-:-:S03]  /*3870*/  IADD3 R17, PT, PT, R11, 0x400, RZ ;  /* 0x000004000b117810 */ /* 0x000fc60007ffe0ff */
[----:B------:R-:W3:Y:S04]  /*3880*/  LDG.E.CONSTANT R15, desc[UR6][R2.64] ;  /* 0x00000006020f7981 */ /* 0x000ee8000c1e9900 */
[----:B------:R-:W4:Y:S04]  /*3890*/  LDG.E.CONSTANT R19, desc[UR6][R2.64+0xc00] ;  /* 0x000c000602137981 */ /* 0x000f28000c1e9900 */
[----:B------:R-:W5:Y:S04]  /*38a0*/  LDG.E.CONSTANT R21, desc[UR6][R2.64+0x1000] ;  /* 0x0010000602157981 */ /* 0x000f68000c1e9900 */
[----:B------:R-:W5:Y:S01]  /*38b0*/  LDG.E.CONSTANT R23, desc[UR6][R2.64+0x1400] ;  /* 0x0014000602177981 */ /* 0x000f62000c1e9900 */
[----:B0-----:R-:W-:-:S06]  /*38c0*/  IMAD.WIDE.U32 R4, R11, 0x4, R6 ;  /* 0x000000040b047825 */ /* 0x001fcc00078e0006 */
[----:B------:R0:W2:Y:S01]  /*38d0*/  LDG.E.CONSTANT R5, desc[UR6][R4.64] ;  /* 0x0000000604057981 */ /* 0x0000a2000c1e9900 */
[----:B------:R-:W-:-:S03]  /*38e0*/  IMAD.WIDE.U32 R6, R17, 0x4, R6 ;  /* 0x0000000411067825 */ /* 0x000fc600078e0006 */
[----:B------:R1:W4:Y:S04]  /*38f0*/  LDG.E.CONSTANT R17, desc[UR6][R2.64+0x400] ;  /* 0x0004000602117981 */ /* 0x000328000c1e9900 */
[----:B------:R-:W5:Y:S01]  /*3900*/  LDG.E.CONSTANT R7, desc[UR6][R6.64] ;  /* 0x0000000606077981 */ /* 0x000f62000c1e9900 */
[----:B0-----:R-:W-:Y:S02]  /*3910*/  IADD3 R4, P1, PT, R2, 0x2000, RZ ;  /* 0x0000200002047810 */ /* 0x001fe40007f3e0ff */
[----:B------:R-:W-:Y:S02]  /*3920*/  PLOP3.LUT P0, PT, PT, PT, PT, 0x8, 0x80 ;  /* 0x000000000080781c */ /* 0x000fe40003f0e170 */
[----:B------:R-:W-:Y:S02]  /*3930*/  IADD3 R10, PT, PT, R10, 0x800, RZ ;  /* 0x000008000a0a7810 */ /* 0x000fe40007ffe0ff */
[----:B------:R-:W-:-:S02]  /*3940*/  IADD3 R11, PT, PT, R11, 0x800, RZ ;  /* 0x000008000b0b7810 */ /* 0x000fc40007ffe0ff */
[----:B-1----:R-:W-:Y:S01]  /*3950*/  MOV R2, R4 ;  /* 0x0000000400027202 */ /* 0x002fe20000000f00 */
[----:B--2---:R-:W-:-:S04]  /*3960*/  FADD R0, R0, R5 ;  /* 0x0000000500007221 */ /* 0x004fc80000000000 */
[----:B------:R-:W-:-:S04]  /*3970*/  FADD R0, R0, R13 ;  /* 0x0000000d00007221 */ /* 0x000fc80000000000 */
[----:B---3--:R-:W-:-:S04]  /*3980*/  FADD R0, R0, R15 ;  /* 0x0000000f00007221 */ /* 0x008fc80000000000 */
[----:B----4-:R-:W-:-:S04]  /*3990*/  FADD R0, R0, R17 ;  /* 0x0000001100007221 */ /* 0x010fc80000000000 */
[----:B-----5:R-:W-:-:S04]  /*39a0*/  FADD R0, R0, R7 ;  /* 0x0000000700007221 */ /* 0x020fc80000000000 */
[----:B------:R-:W-:Y:S01]  /*39b0*/  FADD R0, R0, R19 ;  /* 0x0000001300007221 */ /* 0x000fe20000000000 */
[----:B------:R-:W-:-:S03]  /*39c0*/  IADD3.X R5, PT, PT, RZ, R3, RZ, P1, !PT ;  /* 0x00000003ff057210 */ /* 0x000fc60000ffe4ff */
[----:B------:R-:W-:Y:S01]  /*39d0*/  FADD R0, R0, R21 ;  /* 0x0000001500007221 */ /* 0x000fe20000000000 */
[----:B------:R-:W-:-:S03]  /*39e0*/  MOV R3, R5 ;  /* 0x0000000500037202 */ /* 0x000fc60000000f00 */
[----:B------:R-:W-:-:S07]  /*39f0*/  FADD R0, R0, R23 ;  /* 0x0000001700007221 */ /* 0x000fce0000000000 */
.L_x_55:
[----:B------:R-:W-:Y:S05]  /*3a00*/  BSYNC.RECONVERGENT B2 ;  /* 0x0000000000027941 */ /* 0x000fea0003800200 */
.L_x_54:
[----:B------:R-:W-:-:S13]  /*3a10*/  ISETP.LT.OR P0, PT, R10, R9, P0 ;  /* 0x000000090a00720c */ /* 0x000fda0000701670 */
[----:B------:R-:W-:Y:S05]  /*3a20*/  @!P0 BRA `(.L_x_47) ;  /* 0x0000000000288947 */ /* 0x000fea0003800000 */
[----:B------:R-:W0:Y:S01]  /*3a30*/  LDC.64 R4, c[0x0][0x380] ;  /* 0x0000e000ff047b82 */ /* 0x000e220000000a00 */
[----:B------:R-:W2:Y:S04]  /*3a40*/  LDG.E.CONSTANT R7, desc[UR6][R2.64+-0x400] ;  /* 0xfffc000602077981 */ /* 0x000ea8000c1e9900 */
[----:B------:R-:W3:Y:S01]  /*3a50*/  LDG.E.CONSTANT R9, desc[UR6][R2.64] ;  /* 0x0000000602097981 */ /* 0x000ee2000c1e9900 */
[----:B0-----:R-:W-:-:S03]  /*3a60*/  IMAD.WIDE.U32 R4, R11, 0x4, R4 ;  /* 0x000000040b047825 */ /* 0x001fc600078e0004 */
[----:B------:R-:W4:Y:S04]  /*3a70*/  LDG.E.CONSTANT R11, desc[UR6][R2.64+0x400] ;  /* 0x00040006020b7981 */ /* 0x000f28000c1e9900 */
[----:B------:R-:W5:Y:S02]  /*3a80*/  LDG.E.CONSTANT R5, desc[UR6][R4.64] ;  /* 0x0000000604057981 */ /* 0x000f64000c1e9900 */
[----:B-----5:R-:W-:-:S04]  /*3a90*/  FADD R0, R0, R5 ;  /* 0x0000000500007221 */ /* 0x020fc80000000000 */
[----:B--2---:R-:W-:-:S04]  /*3aa0*/  FADD R0, R0, R7 ;  /* 0x0000000700007221 */ /* 0x004fc80000000000 */
[----:B---3--:R-:W-:-:S04]  /*3ab0*/  FADD R0, R0, R9 ;  /* 0x0000000900007221 */ /* 0x008fc80000000000 */
[----:B----4-:R-:W-:-:S07]  /*3ac0*/  FADD R0, R0, R11 ;  /* 0x0000000b00007221 */ /* 0x010fce0000000000 */
.L_x_47:
[----:B------:R-:W-:Y:S05]  /*3ad0*/  BSYNC.RECONVERGENT B1 ;  /* 0x0000000000017941 */ /* 0x000fea0003800200 */
.L_x_45:
[----:B------:R-:W0:Y:S01]  /*3ae0*/  S2R R6, SR_LANEID ;  /* 0x0000000000067919 */ /* 0x000e220000000000 */
[----:B------:R-:W-:-:S05]  /*3af0*/  MOV R3, R0 ;  /* 0x0000000000037202 */ /* 0x000fca0000000f00 */
        /* <DEDUP_REMOVED lines=30> */
[----:B------:R-:W1:Y:S04]  /*3ce0*/  LDS R3, [UR4+0xc] ;  /* 0x00000c04ff037984 */ /* 0x000e680008000800 */
[----:B0-----:R-:W0:Y:S04]  /*3cf0*/  LDS.128 R4, [UR4+0x10] ;  /* 0x00001004ff047984 */ /* 0x001e280008000c00 */
[----:B------:R-:W2:Y:S01]  /*3d00*/  LDS.64 R8, [UR4+0x20] ;  /* 0x00002004ff087984 */ /* 0x000ea20008000a00 */
[----:B-1----:R-:W-:-:S04]  /*3d10*/  FADD R3, R0, R3 ;  /* 0x0000000300037221 */ /* 0x002fc80000000000 */
[----:B0-----:R-:W-:-:S04]  /*3d20*/  FADD R4, R3, R4 ;  /* 0x0000000403047221 */ /* 0x001fc80000000000 */
[----:B------:R-:W-:-:S04]  /*3d30*/  FADD R5, R4, R5 ;  /* 0x0000000504057221 */ /* 0x000fc80000000000 */
[----:B------:R-:W-:-:S04]  /*3d40*/  FADD R6, R5, R6 ;  /* 0x0000000605067221 */ /* 0x000fc80000000000 */
[----:B------:R-:W-:-:S04]  /*3d50*/  FADD R7, R6, R7 ;  /* 0x0000000706077221 */ /* 0x000fc80000000000 */
[----:B--2---:R-:W-:-:S04]  /*3d60*/  FADD R8, R7, R8 ;  /* 0x0000000807087221 */ /* 0x004fc80000000000 */
[----:B------:R-:W-:-:S07]  /*3d70*/  FADD R0, R8, R9 ;  /* 0x0000000908007221 */ /* 0x000fce0000000000 */
.L_x_17:
[----:B------:R-:W-:Y:S05]  /*3d80*/  BSYNC.RECONVERGENT B0 ;  /* 0x0000000000007941 */ /* 0x000fea0003800200 */
.L_x_1:
[----:B------:R-:W-:Y:S05]  /*3d90*/  @P0 EXIT ;  /* 0x000000000000094d */ /* 0x000fea0003800000 */
[----:B01234-:R-:W0:Y:S01]  /*3da0*/  LDC.64 R2, c[0x0][0x388] ;  /* 0x0000e200ff027b82 */ /* 0x01fe220000000a00 */
[----:B------:R-:W1:Y:S02]  /*3db0*/  LDCU UR4, c[0x0][0x398] ;  /* 0x00007300ff0477ac */ /* 0x000e640008000800 */
[----:B-1----:R-:W-:-:S05]  /*3dc0*/  FADD R5, R0, UR4 ;  /* 0x0000000400057e21 */ /* 0x002fca0008000000 */
[----:B0-----:R-:W-:Y:S01]  /*3dd0*/  STG.E desc[UR6][R2.64], R5 ;  /* 0x0000000502007986 */ /* 0x001fe2000c101906 */
[----:B------:R-:W-:Y:S05]  /*3de0*/  EXIT ;  /* 0x000000000000794d */ /* 0x000fea0003800000 */
.L_x_56:
[----:B------:R-:W-:-:S00]  /*3df0*/  BRA `(.L_x_56) ;  /* 0xfffffffc00fc7947 */ /* 0x000fc0000383ffff */
[----:B------:R-:W-:-:S00]  /*3e00*/  NOP ;  /* 0x0000000000007918 */ /* 0x000fc00000000000 */
[----:B------:R-:W-:-:S00]  /*3e10*/  NOP ;  /* 0x0000000000007918 */ /* 0x000fc00000000000 */
[----:B------:R-:W-:-:S00]  /*3e20*/  NOP ;  /* 0x0000000000007918 */ /* 0x000fc00000000000 */
[----:B------:R-:W-:-:S00]  /*3e30*/  NOP ;  /* 0x0000000000007918 */ /* 0x000fc00000000000 */
[----:B------:R-:W-:-:S00]  /*3e40*/  NOP ;  /* 0x0000000000007918 */ /* 0x000fc00000000000 */
[----:B------:R-:W-:-:S00]  /*3e50*/  NOP ;  /* 0x0000000000007918 */ /* 0x000fc00000000000 */
[----:B------:R-:W-:-:S00]  /*3e60*/  NOP ;  /* 0x0000000000007918 */ /* 0x000fc00000000000 */
[----:B------:R-:W-:-:S00]  /*3e70*/  NOP ;  /* 0x0000000000007918 */ /* 0x000fc00000000000 */
.L_x_247:


//--------------------- .text._ZN3cub18CUB_300001_SM_10006detail6reduce18DeviceReduceKernelINS2_10policy_hubIfyN4cuda3std3__44plusIfEEE10Policy1000EN6thrust24THRUST_300001_SM_1000_NS10device_ptrIfEEyS9_fNS7_10__identityEEEvT0_PT3_T1_NS0_13GridEvenShareISK_EET2_T4_ --------------------------
	.section	.text._ZN3cub18CUB_300001_SM_10006detail6reduce18DeviceReduceKernelINS2_10policy_hubIfyN4cuda3std3__44plusIfEEE10Policy1000EN6thrust24THRUST_300001_SM_1000_NS10device_ptrIfEEyS9_fNS7_10__identityEEEvT0_PT3_T1_NS0_13GridEvenShareISK_EET2_T4_,"ax",@progbits
	.align	128
        .global         _ZN3cub18CUB_300001_SM_10006detail6reduce18DeviceReduceKernelINS2_10policy_hubIfyN4cuda3std3__44plusIfEEE10Policy1000EN6thrust24THRUST_300001_SM_1000_NS10device_ptrIfEEyS9_fNS7_10__identityEEEvT0_PT3_T1_NS0_13GridEvenShareISK_EET2_T4_
        .type           _ZN3cub18CUB_300001_SM_10006detail6reduce18DeviceReduceKernelINS2_10policy_hubIfyN4cuda3std3__44plusIfEEE10Policy1000EN6thrust24THRUST_300001_SM_1000_NS10device_ptrIfEEyS9_fNS7_10__identityEEEvT0_PT3_T1_NS0_13GridEvenShareISK_EET2_T4_,@function
        .size           _ZN3cub18CUB_300001_SM_10006detail6reduce18DeviceReduceKernelINS2_10policy_hubIfyN4cuda3std3__44plusIfEEE10Policy1000EN6thrust24THRUST_300001_SM_1000_NS10device_ptrIfEEyS9_fNS7_10__identityEEEvT0_PT3_T1_NS0_13GridEvenShareISK_EET2_T4_,(.L_x_248 - _ZN3cub18CUB_300001_SM_10006detail6reduce18DeviceReduceKernelINS2_10policy_hubIfyN4cuda3std3__44plusIfEEE10Policy1000EN6thrust24THRUST_300001_SM_1000_NS10device_ptrIfEEyS9_fNS7_10__identityEEEvT0_PT3_T1_NS0_13GridEvenShareISK_EET2_T4_)
        .other          _ZN3cub18CUB_300001_SM_10006detail6reduce18DeviceReduceKernelINS2_10policy_hubIfyN4cuda3std3__44plusIfEEE10Policy1000EN6thrust24THRUST_300001_SM_1000_NS10device_ptrIfEEyS9_fNS7_10__identityEEEvT0_PT3_T1_NS0_13GridEvenShareISK_EET2_T4_,@"STO_CUDA_ENTRY STV_DEFAULT"
_ZN3cub18CUB_300001_SM_10006detail6reduce18DeviceReduceKernelINS2_10policy_hubIfyN4cuda3std3__44plusIfEEE10Policy1000EN6thrust24THRUST_300001_SM_1000_NS10device_ptrIfEEyS9_fNS7_10__identityEEEvT0_PT3_T1_NS0_13GridEvenShareISK_EET2_T4_:
.text._ZN3cub18CUB_300001_SM_10006detail6reduce18DeviceReduceKernelINS2_10policy_hubIfyN4cuda3std3__44plusIfEEE10Policy1000EN6thrust24THRUST_300001_SM_1000_NS10device_ptrIfEEyS9_fNS7_10__identityEEEvT0_PT3_T1_NS0_13GridEvenShareISK_EET2_T4_:
[----:B------:R-:W-:Y:S08]  /*0000*/  LDC R1, c[0x0][0x37c] ;  /* 0x0000df00ff017b82 */ /* 0x000ff00000000800 */
[----:B------:R-:W0:Y:S01]  /*0010*/  S2UR UR16, SR_CTAID.X ;  /* 0x00000000001079c3 */ /* 0x000e220000002500 */
[----:B------:R-:W1:Y:S01]  /*0020*/  LDCU.64 UR8, c[0x0][0x3b8] ;  /* 0x00007700ff0877ac */ /* 0x000e620008000a00 */
[----:B------:R-:W-:Y:S01]  /*0030*/  BSSY.RECONVERGENT B0, `(.L_x_57) ;  /* 0x0000229000007945 */ /* 0x000fe20003800200 */
[----:B------:R-:W2:Y:S01]  /*0040*/  LDCU UR5, c[0x0][0x3c0] ;  /* 0x00007800ff0577ac */ /* 0x000ea20008000800 */
[----:B------:R-:W3:Y:S01]  /*0050*/  LDCU.64 UR14, c[0x0][0x358] ;  /* 0x00006b00ff0e77ac */ /* 0x000ee20008000a00 */
[----:B-1----:R-:W-:-:S02]  /*0060*/  IMAD.U32 R2, RZ, RZ, UR8 ;  /* 0x00000008ff027e24 */ /* 0x002fc4000f8e00ff */
[----:B------:R-:W-:Y:S01]  /*0070*/  IMAD.U32 R3, RZ, RZ, UR9 ;  /* 0x00000009ff037e24 */ /* 0x000fe2000f8e00ff */
[----:B--2---:R-:W-:Y:S02]  /*0080*/  USHF.L.U32 UR5, UR5, 0xc, URZ ;  /* 0x0000000c05057899 */ /* 0x004fe400080006ff */
[----:B0-----:R-:W-:Y:S02]  /*0090*/  USHF.L.U32 UR7, UR16, 0xc, URZ ;  /* 0x0000000c10077899 */ /* 0x001fe400080006ff */
[----:B------:R-:W-:-:S04]  /*00a0*/  USHF.R.S32.HI UR4, URZ, 0x1f, UR5 ;  /* 0x0000001fff047899 */ /* 0x000fc80008011405 */
[----:B------:R-:W-:-:S04]  /*00b0*/  IADD3 R23, P1, PT, R2, -UR7, RZ ;  /* 0x8000000702177c10 */ /* 0x000fc8000ff3e0ff */
[----:B------:R-:W-:Y:S02]  /*00c0*/  ISETP.GT.U32.AND P0, PT, R23, 0xfff, PT ;  /* 0x00000fff1700780c */ /* 0x000fe40003f04070 */
[----:B------:R-:W-:-:S04]  /*00d0*/  IADD3.X R22, PT, PT, R3, -0x1, RZ, P1, !PT ;  /* 0xffffffff03167810 */ /* 0x000fc80000ffe4ff */
[----:B------:R-:W-:-:S13]  /*00e0*/  ISETP.GT.U32.AND.EX P0, PT, R22, RZ, PT, P0 ;  /* 0x000000ff1600720c */ /* 0x000fda0003f04100 */
[----:B---3--:R-:W-:Y:S05]  /*00f0*/  @P0 BRA `(.L_x_58) ;  /* 0x0000000c00c40947 */ /* 0x008fea0003800000 */
[----:B------:R-:W0:Y:S01]  /*0100*/  S2R R0, SR_TID.X ;  /* 0x0000000000007919 */ /* 0x000e220000002100 */
[----:B------:R-:W-:Y:S01]  /*0110*/  IADD3 R5, PT, PT, R2, -UR7, RZ ;  /* 0x8000000702057c10 */ /* 0x000fe2000fffe0ff */
[----:B------:R-:W-:Y:S01]  /*0120*/  BSSY.RECONVERGENT B1, `(.L_x_59) ;  /* 0x000000a000017945 */ /* 0x000fe20003800200 */
[----:B------:R-:W-:Y:S02]  /*0130*/  IMAD.MOV.U32 R4, RZ, RZ, RZ ;  /* 0x000000ffff047224 */ /* 0x000fe400078e00ff */
[----:B0-----:R-:W-:Y:S02]  /*0140*/  ISETP.GE.AND P0, PT, R0, R5, PT ;  /* 0x000000050000720c */ /* 0x001fe40003f06270 */
[----:B------:R-:W-:-:S11]  /*0150*/  MOV R6, R0 ;  /* 0x0000000000067202 */ /* 0x000fd60000000f00 */
[----:B------:R-:W-:Y:S05]  /*0160*/  @P0 BRA `(.L_x_60) ;  /* 0x0000000000140947 */ /* 0x000fea0003800000 */
[----:B------:R-:W0:Y:S01]  /*0170*/  LDC.64 R8, c[0x0][0x380] ;  /* 0x0000e000ff087b82 */ /* 0x000e220000000a00 */
[----:B------:R-:W-:-:S04]  /*0180*/  VIADD R3, R0, UR7 ;  /* 0x0000000700037c36 */ /* 0x000fc80008000000 */
[----:B0-----:R-:W-:-:S05]  /*0190*/  IMAD.WIDE.U32 R8, R3, 0x4, R8 ;  /* 0x0000000403087825 */ /* 0x001fca00078e0008 */
[----:B------:R0:W5:Y:S01]  /*01a0*/  LDG.E R4, desc[UR14][R8.64] ;  /* 0x0000000e08047981 */ /* 0x000162000c1e1900 */
[----:B------:R-:W-:-:S07]  /*01b0*/  IADD3 R6, PT, PT, R0, 0x100, RZ ;  /* 0x0000010000067810 */ /* 0x000fce0007ffe0ff */
.L_x_60:
[----:B------:R-:W-:Y:S05]  /*01c0*/  BSYNC.RECONVERGENT B1 ;  /* 0x0000000000017941 */ /* 0x000fea0003800200 */
.L_x_59:
[----:B------:R-:W-:Y:S01]  /*01d0*/  ISETP.GE.AND P0, PT, R6, R5, PT ;  /* 0x000000050600720c */ /* 0x000fe20003f06270 */
[----:B------:R-:W-:-:S12]  /*01e0*/  BSSY.RECONVERGENT B1, `(.L_x_61) ;  /* 0x0000079000017945 */ /* 0x000fd80003800200 */
[----:B------:R-:W-:Y:S05]  /*01f0*/  @P0 BRA `(.L_x_62) ;  /* 0x0000000400dc0947 */ /* 0x000fea0003800000 */
[----:B------:R-:W-:Y:S01]  /*0200*/  LOP3.LUT R3, RZ, R6, RZ, 0x33, !PT ;  /* 0x00000006ff037212 */ /* 0x000fe200078e33ff */
[----:B------:R-:W-:Y:S03]  /*0210*/  BSSY.RECONVERGENT B2, `(.L_x_63) ;  /* 0x0000037000027945 */ /* 0x000fe60003800200 */
[----:B------:R-:W-:-:S04]  /*0220*/  IADD3 R3, PT, PT, R2, -UR7, R3 ;  /* 0x8000000702037c10 */ /* 0x000fc8000fffe003 */
[C---:B------:R-:W-:Y:S02]  /*0230*/  ISETP.GE.U32.AND P1, PT, R3.reuse, 0xf00, PT ;  /* 0x00000f000300780c */ /* 0x040fe40003f26070 */
[----:B------:R-:W-:-:S04]  /*0240*/  LEA.HI R7, R3, 0x1, RZ, 0x18 ;  /* 0x0000000103077811 */ /* 0x000fc800078fc0ff */
[----:B------:R-:W-:-:S04]  /*0250*/  LOP3.LUT R22, R7, 0xf, RZ, 0xc0, !PT ;  /* 0x0000000f07167812 */ /* 0x000fc800078ec0ff */
[----:B------:R-:W-:-:S03]  /*0260*/  ISETP.NE.AND P0, PT, R22, RZ, PT ;  /* 0x000000ff1600720c */ /* 0x000fc60003f05270 */
[----:B------:R-:W-:Y:S10]  /*0270*/  @!P1 BRA `(.L_x_64) ;  /* 0x0000000000c09947 */ /* 0x000ff40003800000 */
[----:B------:R-:W1:Y:S01]  /*0280*/  LDCU.64 UR8, c[0x0][0x380] ;  /* 0x00007000ff0877ac */ /* 0x000e620008000a00 */
[----:B------:R-:W-:Y:S01]  /*0290*/  IMAD.WIDE.U32 R2, R6, 0x4, RZ ;  /* 0x0000000406027825 */ /* 0x000fe200078e00ff */
[----:B------:R-:W-:Y:S01]  /*02a0*/  LOP3.LUT R11, R7, 0x1fffff0, RZ, 0xc0, !PT ;  /* 0x01fffff0070b7812 */ /* 0x000fe200078ec0ff */
[----:B------:R-:W-:-:S04]  /*02b0*/  UIMAD.WIDE.U32 UR4, UR16, 0x4000, URZ ;  /* 0x00004000100478a5 */ /* 0x000fc8000f8e00ff */
[----:B------:R-:W-:Y:S02]  /*02c0*/  IMAD.MOV R11, RZ, RZ, -R11 ;  /* 0x000000ffff0b7224 */ /* 0x000fe400078e0a0b */
[----:B------:R-:W-:Y:S02]  /*02d0*/  LOP3.LUT R2, R2, UR4, RZ, 0xfc, !PT ;  /* 0x0000000402027c12 */ /* 0x000fe4000f8efcff */
[----:B------:R-:W-:Y:S02]  /*02e0*/  LOP3.LUT R3, R3, UR5, RZ, 0xfc, !PT ;  /* 0x0000000503037c12 */ /* 0x000fe4000f8efcff */
[----:B-1----:R-:W-:-:S04]  /*02f0*/  IADD3 R2, P1, PT, R2, UR8, RZ ;  /* 0x0000000802027c10 */ /* 0x002fc8000ff3e0ff */
[----:B------:R-:W-:-:S04]  /*0300*/  IADD3 R2, P2, PT, R2, 0x2000, RZ ;  /* 0x0000200002027810 */ /* 0x000fc80007f5e0ff */
[----:B------:R-:W-:-:S09]  /*0310*/  IADD3.X R3, PT, PT, RZ, UR9, R3, P2, P1 ;  /* 0x00000009ff037c10 */ /* 0x000fd200097e2403 */
.L_x_65:
[----:B------:R-:W2:Y:S04]  /*0320*/  LDG.E R21, desc[UR14][R2.64+-0x2000] ;  /* 0xffe0000e02157981 */ /* 0x000ea8000c1e1900 */
[----:B------:R-:W3:Y:S04]  /*0330*/  LDG.E R20, desc[UR14][R2.64+-0x1c00] ;  /* 0xffe4000e02147981 */ /* 0x000ee8000c1e1900 */
[----:B------:R-:W4:Y:S04]  /*0340*/  LDG.E R23, desc[UR14][R2.64+-0x1800] ;  /* 0xffe8000e02177981 */ /* 0x000f28000c1e1900 */
        /* <DEDUP_REMOVED lines=11> */
[----:B0-----:R-:W4:Y:S04]  /*0400*/  LDG.E R9, desc[UR14][R2.64+0x1800] ;  /* 0x0018000e02097981 */ /* 0x001f28000c1e1900 */
[----:B------:R0:W4:Y:S01]  /*0410*/  LDG.E R8, desc[UR14][R2.64+0x1c00] ;  /* 0x001c000e02087981 */ /* 0x000122000c1e1900 */
[----:B------:R-:W-:-:S02]  /*0420*/  IADD3 R11, PT, PT, R11, 0x10, RZ ;  /* 0x000000100b0b7810 */ /* 0x000fc40007ffe0ff */
[----:B------:R-:W-:Y:S02]  /*0430*/  IADD3 R6, PT, PT, R6, 0x1000, RZ ;  /* 0x0000100006067810 */ /* 0x000fe40007ffe0ff */
[----:B------:R-:W-:Y:S02]  /*0440*/  ISETP.NE.AND P1, PT, R11, RZ, PT ;  /* 0x000000ff0b00720c */ /* 0x000fe40003f25270 */
[----:B0-----:R-:W-:-:S05]  /*0450*/  IADD3 R2, P2, PT, R2, 0x4000, RZ ;  /* 0x0000400002027810 */ /* 0x001fca0007f5e0ff */
[----:B------:R-:W-:Y:S02]  /*0460*/  IMAD.X R3, RZ, RZ, R3, P2 ;  /* 0x000000ffff037224 */ /* 0x000fe400010e0603 */
        /* <DEDUP_REMOVED lines=16> */
[----:B------:R-:W-:Y:S06]  /*0570*/  @P1 BRA `(.L_x_65) ;  /* 0xfffffffc00681947 */ /* 0x000fec000383ffff */
.L_x_64:
[----:B------:R-:W-:Y:S05]  /*0580*/  BSYNC.RECONVERGENT B2 ;  /* 0x0000000000027941 */ /* 0x000fea0003800200 */
.L_x_63:
[----:B------:R-:W-:Y:S05]  /*0590*/  @!P0 BRA `(.L_x_62) ;  /* 0x0000000000f48947 */ /* 0x000fea0003800000 */
[----:B------:R-:W-:Y:S01]  /*05a0*/  ISETP.GE.U32.AND P0, PT, R22, 0x8, PT ;  /* 0x000000081600780c */ /* 0x000fe20003f06070 */
[----:B------:R-:W-:Y:S01]  /*05b0*/  BSSY.RECONVERGENT B2, `(.L_x_66) ;  /* 0x000001a000027945 */ /* 0x000fe20003800200 */
[----:B------:R-:W-:-:S04]  /*05c0*/  LOP3.LUT R10, R7, 0x7, RZ, 0xc0, !PT ;  /* 0x00000007070a7812 */ /* 0x000fc800078ec0ff */
[----:B------:R-:W-:-:S07]  /*05d0*/  ISETP.NE.AND P1, PT, R10, RZ, PT ;  /* 0x000000ff0a00720c */ /* 0x000fce0003f25270 */
[----:B------:R-:W-:Y:S06]  /*05e0*/  @!P0 BRA `(.L_x_67) ;  /* 0x0000000000588947 */ /* 0x000fec0003800000 */
[----:B------:R-:W1:Y:S01]  /*05f0*/  LDCU.64 UR4, c[0x0][0x380] ;  /* 0x00007000ff0477ac */ /* 0x000e620008000a00 */
[----:B------:R-:W-:-:S04]  /*0600*/  IADD3 R3, P0, PT, R6, UR7, RZ ;  /* 0x0000000706037c10 */ /* 0x000fc8000ff1e0ff */
[----:B0-----:R-:W-:Y:S02]  /*0610*/  LEA.HI.X.SX32 R8, R6, RZ, 0x1, P0 ;  /* 0x000000ff06087211 */ /* 0x001fe400000f0eff */
[----:B-1----:R-:W-:-:S04]  /*0620*/  LEA R2, P0, R3, UR4, 0x2 ;  /* 0x0000000403027c11 */ /* 0x002fc8000f8010ff */
[----:B------:R-:W-:-:S05]  /*0630*/  LEA.HI.X R3, R3, UR5, R8, 0x2, P0 ;  /* 0x0000000503037c11 */ /* 0x000fca00080f1408 */
[----:B------:R-:W2:Y:S04]  /*0640*/  LDG.E R9, desc[UR14][R2.64] ;  /* 0x0000000e02097981 */ /* 0x000ea8000c1e1900 */
[----:B------:R-:W3:Y:S04]  /*0650*/  LDG.E R8, desc[UR14][R2.64+0x400] ;  /* 0x0004000e02087981 */ /* 0x000ee8000c1e1900 */
[----:B------:R-:W4:Y:S04]  /*0660*/  LDG.E R11, desc[UR14][R2.64+0x800] ;  /* 0x0008000e020b7981 */ /* 0x000f28000c1e1900 */
[----:B------:R-:W4:Y:S04]  /*0670*/  LDG.E R13, desc[UR14][R2.64+0xc00] ;  /* 0x000c000e020d7981 */ /* 0x000f28000c1e1900 */
[----:B------:R-:W4:Y:S04]  /*0680*/  LDG.E R15, desc[UR14][R2.64+0x1000] ;  /* 0x0010000e020f7981 */ /* 0x000f28000c1e1900 */
[----:B------:R-:W4:Y:S04]  /*0690*/  LDG.E R17, desc[UR14][R2.64+0x1400] ;  /* 0x0014000e02117981 */ /* 0x000f28000c1e1900 */
[----:B------:R-:W4:Y:S04]  /*06a0*/  LDG.E R19, desc[UR14][R2.64+0x1800] ;  /* 0x0018000e02137981 */ /* 0x000f28000c1e1900 */
[----:B------:R-:W4:Y:S01]  /*06b0*/  LDG.E R21, desc[UR14][R2.64+0x1c00] ;  /* 0x001c000e02157981 */ /* 0x000f22000c1e1900 */
[----:B------:R-:W-:-:S02]  /*06c0*/  VIADD R6, R6, 0x800 ;  /* 0x0000080006067836 */ /* 0x000fc40000000000 */
        /* <DEDUP_REMOVED lines=8> */
.L_x_67:
[----:B------:R-:W-:Y:S05]  /*0750*/  BSYNC.RECONVERGENT B2 ;  /* 0x0000000000027941 */ /* 0x000fea0003800200 */
.L_x_66:
        /* <DEDUP_REMOVED lines=14> */
[----:B------:R-:W4:Y:S01]  /*0840*/  LDG.E R13, desc[UR14][R2.64+0xc00] ;  /* 0x000c000e020d7981 */ /* 0x000f22000c1e1900 */
[----:B------:R-:W-:Y:S01]  /*0850*/  IADD3 R6, PT, PT, R6, 0x400, RZ ;  /* 0x0000040006067810 */ /* 0x000fe20007ffe0ff */
[----:B--2--5:R-:W-:-:S04]  /*0860*/  FADD R9, R4, R9 ;  /* 0x0000000904097221 */ /* 0x024fc80000000000 */
[----:B---3--:R-:W-:-:S04]  /*0870*/  FADD R8, R9, R8 ;  /* 0x0000000809087221 */ /* 0x008fc80000000000 */
[----:B----4-:R-:W-:-:S04]  /*0880*/  FADD R8, R8, R11 ;  /* 0x0000000b08087221 */ /* 0x010fc80000000000 */
[----:B------:R-:W-:-:S07]  /*0890*/  FADD R4, R8, R13 ;  /* 0x0000000d08047221 */ /* 0x000fce0000000000 */
.L_x_69:
[----:B------:R-:W-:Y:S05]  /*08a0*/  BSYNC.RECONVERGENT B2 ;  /* 0x0000000000027941 */ /* 0x000fea0003800200 */
.L_x_68:
[----:B------:R-:W-:Y:S05]  /*08b0*/  @!P1 BRA `(.L_x_62) ;  /* 0x00000000002c9947 */ /* 0x000fea0003800000 */
[----:B------:R-:W1:Y:S01]  /*08c0*/  LDC.64 R2, c[0x0][0x380] ;  /* 0x0000e000ff027b82 */ /* 0x000e620000000a00 */
[----:B0-----:R-:W-:Y:S01]  /*08d0*/  IMAD.U32 R9, RZ, RZ, UR16 ;  /* 0x00000010ff097e24 */ /* 0x001fe2000f8e00ff */
[----:B------:R-:W-:-:S03]  /*08e0*/  IADD3 R7, PT, PT, -R7, RZ, RZ ;  /* 0x000000ff07077210 */ /* 0x000fc60007ffe1ff */
[----:B-1----:R-:W-:-:S07]  /*08f0*/  IMAD.WIDE.U32 R2, R9, 0x4000, R2 ;  /* 0x0000400009027825 */ /* 0x002fce00078e0002 */
.L_x_70:
[----:B------:R-:W-:-:S06]  /*0900*/  IMAD.WIDE R8, R6, 0x4, R2 ;  /* 0x0000000406087825 */ /* 0x000fcc00078e0202 */
[----:B------:R-:W2:Y:S01]  /*0910*/  LDG.E R9, desc[UR14][R8.64] ;  /* 0x0000000e08097981 */ /* 0x000ea2000c1e1900 */
[----:B------:R-:W-:Y:S01]  /*0920*/  VIADD R7, R7, 0x1 ;  /* 0x0000000107077836 */ /* 0x000fe20000000000 */
[----:B------:R-:W-:-:S04]  /*0930*/  IADD3 R6, PT, PT, R6, 0x100, RZ ;  /* 0x0000010006067810 */ /* 0x000fc80007ffe0ff */
[----:B------:R-:W-:Y:S01]  /*0940*/  ISETP.NE.AND P0, PT, R7, RZ, PT ;  /* 0x000000ff0700720c */ /* 0x000fe20003f05270 */
[----:B--2--5:R-:W-:-:S12]  /*0950*/  FADD R4, R9, R4 ;  /* 0x0000000409047221 */ /* 0x024fd80000000000 */
[----:B------:R-:W-:Y:S05]  /*0960*/  @P0 BRA `(.L_x_70) ;  /* 0xfffffffc00e40947 */ /* 0x000fea000383ffff */
.L_x_62:
[----:B------:R-:W-:Y:S05]  /*0970*/  BSYNC.RECONVERGENT B1 ;  /* 0x0000000000017941 */ /* 0x000fea0003800200 */
.L_x_61:
[----:B------:R-:W-:Y:S01]  /*0980*/  ISETP.GE.AND P0, PT, R5, 0x100, PT ;  /* 0x000001000500780c */ /* 0x000fe20003f06270 */
[----:B-----5:R-:W-:-:S12]  /*0990*/  IMAD.MOV.U32 R11, RZ, RZ, R4 ;  /* 0x000000ffff0b7224 */ /* 0x020fd800078e0004 */
[----:B------:R-:W-:Y:S05]  /*09a0*/  @!P0 BRA `(.L_x_71) ;  /* 0x0000000000ac8947 */ /* 0x000fea0003800000 */
[----:B------:R-:W1:Y:S01]  /*09b0*/  S2R R7, SR_LANEID ;  /* 0x0000000000077919 */ /* 0x000e620000000000 */
[----:B------:R-:W2:Y:S02]  /*09c0*/  SHFL.DOWN PT, R2, R11, 0x1, 0x1f ;  /* 0x08201f000b027f89 */ /* 0x000ea400000e0000 */
[----:B--2---:R-:W-:Y:S01]  /*09d0*/  FADD R2, R2, R11 ;  /* 0x0000000b02027221 */ /* 0x004fe20000000000 */
[C---:B-1----:R-:W-:Y:S02]  /*09e0*/  ISETP.GT.AND P0, PT, R7.reuse, 0x1e, PT ;  /* 0x0000001e0700780c */ /* 0x042fe40003f04270 */
[----:B------:R-:W-:Y:S02]  /*09f0*/  ISETP.NE.AND P1, PT, R7, RZ, PT ;  /* 0x000000ff0700720c */ /* 0x000fe40003f25270 */
[----:B------:R-:W-:Y:S02]  /*0a00*/  FSEL R2, R11, R2, P0 ;  /* 0x000000020b027208 */ /* 0x000fe40000000000 */
[----:B------:R-:W-:-:S03]  /*0a10*/  ISETP.GT.AND P0, PT, R7, 0x1d, PT ;  /* 0x0000001d0700780c */ /* 0x000fc60003f04270 */
[----:B------:R-:W1:Y:S06]  /*0a20*/  SHFL.DOWN PT, R3, R2, 0x2, 0x1f ;  /* 0x08401f0002037f89 */ /* 0x000e6c00000e0000 */
[----:B------:R-:W2:Y:S01]  /*0a30*/  @!P1 S2R R6, SR_CgaCtaId ;  /* 0x0000000000069919 */ /* 0x000ea20000008800 */
[----:B------:R-:W-:Y:S02]  /*0a40*/  @!P1 MOV R5, 0x400 ;  /* 0x0000040000059802 */ /* 0x000fe40000000f00 */
[----:B------:R-:W-:-:S04]  /*0a50*/  @!P1 SHF.R.U32.HI R4, RZ, 0x3, R0 ;  /* 0x00000003ff049819 */ /* 0x000fc80000011600 */
[----:B------:R-:W-:Y:S01]  /*0a60*/  @!P1 LOP3.LUT R4, R4, 0x7c, RZ, 0xc0, !PT ;  /* 0x0000007c04049812 */ /* 0x000fe200078ec0ff */
[----:B-1----:R-:W-:Y:S01]  /*0a70*/  @!P0 FADD R2, R2, R3 ;  /* 0x0000000302028221 */ /* 0x002fe20000000000 */
[----:B------:R-:W-:-:S04]  /*0a80*/  ISETP.GT.AND P0, PT, R7, 0x1b, PT ;  /* 0x0000001b0700780c */ /* 0x000fc80003f04270 */
[----:B------:R-:W1:Y:S01]  /*0a90*/  SHFL.DOWN PT, R3, R2, 0x4, 0x1f ;  /* 0x08801f0002037f89 */ /* 0x000e6200000e0000 */
[----:B--2---:R-:W-:-:S04]  /*0aa0*/  @!P1 LEA R5, R6, R5, 0x18 ;  /* 0x0000000506059211 */ /* 0x004fc800078ec0ff */
[----:B------:R-:W-:-:S04]  /*0ab0*/  @!P1 IADD3 R4, PT, PT, R4, R5, RZ ;  /* 0x0000000504049210 */ /* 0x000fc80007ffe0ff */
[----:B-1----:R-:W-:Y:S01]  /*0ac0*/  @!P0 FADD R2, R2, R3 ;  /* 0x0000000302028221 */ /* 0x002fe20000000000 */
[----:B------:R-:W-:-:S04]  /*0ad0*/  ISETP.GT.AND P0, PT, R7, 0x17, PT ;  /* 0x000000170700780c */ /* 0x000fc80003f04270 */
[----:B------:R-:W1:Y:S09]  /*0ae0*/  SHFL.DOWN PT, R3, R2, 0x8, 0x1f ;  /* 0x09001f0002037f89 */ /* 0x000e7200000e0000 */
[----:B-1----:R-:W-:Y:S01]  /*0af0*/  @!P0 FADD R2, R2, R3 ;  /* 0x0000000302028221 */ /* 0x002fe20000000000 */
[----:B------:R-:W-:-:S04]  /*0b00*/  ISETP.NE.AND P0, PT, R0, RZ, PT ;  /* 0x000000ff0000720c */ /* 0x000fc80003f05270 */
[----:B------:R-:W1:Y:S02]  /*0b10*/  SHFL.DOWN PT, R3, R2, 0x10, 0x1f ;  /* 0x0a001f0002037f89 */ /* 0x000e6400000e0000 */
[----:B-1----:R-:W-:-:S05]  /*0b20*/  FADD R3, R2, R3 ;  /* 0x0000000302037221 */ /* 0x002fca0000000000 */
[----:B------:R2:W-:Y:S01]  /*0b30*/  @!P1 STS [R4+0x8], R3 ;  /* 0x0000080304009388 */ /* 0x0005e20000000800 */
[----:B------:R-:W-:Y:S01]  /*0b40*/  BAR.SYNC.DEFER_BLOCKING 0x0 ;  /* 0x0000000000007b1d */ /* 0x000fe20000010000 */
[----:B------:R-:W-:-:S04]  /*0b50*/  ISETP.GT.AND P1, PT, R7, 0xf, PT ;  /* 0x0000000f0700780c */ /* 0x000fc80003f24270 */
[----:B0-----:R-:W-:Y:S01]  /*0b60*/  FSEL R9, R2, R3, P1 ;  /* 0x0000000302097208 */ /* 0x001fe20000800000 */
[----:B------:R-:W-:Y:S08]  /*0b70*/  @P0 BRA `(.L_x_72) ;  /* 0x0000001400d00947 */ /* 0x000ff00003800000 */
[----:B------:R-:W0:Y:S01]  /*0b80*/  S2UR UR5, SR_CgaCtaId ;  /* 0x00000000000579c3 */ /* 0x000e220000008800 */
[----:B------:R-:W-:Y:S02]  /*0b90*/  UMOV UR4, 0x400 ;  /* 0x0000040000047882 */ /* 0x000fe40000000000 */
[----:B0-----:R-:W-:-:S09]  /*0ba0*/  ULEA UR4, UR5, UR4, 0x18 ;  /* 0x0000000405047291 */ /* 0x001fd2000f8ec0ff */
[----:B------:R-:W0:Y:S04]  /*0bb0*/  LDS R0, [UR4+0xc] ;  /* 0x00000c04ff007984 */ /* 0x000e280008000800 */
[----:B--2---:R-:W1:Y:S04]  /*0bc0*/  LDS.128 R4, [UR4+0x10] ;  /* 0x00001004ff047984 */ /* 0x004e680008000c00 */
        /* <DEDUP_REMOVED lines=9> */
.L_x_71:
[----:B0-----:R-:W0:Y:S01]  /*0c60*/  S2R R9, SR_LANEID ;  /* 0x0000000000097919 */ /* 0x001e220000000000 */
[----:B------:R-:W-:-:S05]  /*0c70*/  LOP3.LUT R2, R0, 0x3e0, RZ, 0xc0, !PT ;  /* 0x000003e000027812 */ /* 0x000fca00078ec0ff */
[----:B------:R-:W-:Y:S01]  /*0c80*/  VIADD R4, R2, 0x20 ;  /* 0x0000002002047836 */ /* 0x000fe20000000000 */
[----:B------:R-:W-:-:S04]  /*0c90*/  LOP3.LUT R2, RZ, R2, RZ, 0x33, !PT ;  /* 0x00000002ff027212 */ /* 0x000fc800078e33ff */
[----:B------:R-:W-:Y:S02]  /*0ca0*/  ISETP.GT.AND P0, PT, R4, R5, PT ;  /* 0x000000050400720c */ /* 0x000fe40003f04270 */
[----:B------:R-:W-:-:S04]  /*0cb0*/  IADD3 R2, PT, PT, R5, R2, RZ ;  /* 0x0000000205027210 */ /* 0x000fc80007ffe0ff */
[----:B------:R-:W-:-:S05]  /*0cc0*/  SEL R2, R2, 0x1f, P0 ;  /* 0x0000001f02027807 */ /* 0x000fca0000000000 */
[----:B------:R-:W1:Y:S01]  /*0cd0*/  SHFL.DOWN PT, R3, R11, 0x1, R2 ;  /* 0x082000000b037989 */ /* 0x000e6200000e0002 */
[C---:B0-----:R-:W-:Y:S01]  /*0ce0*/  ISETP.GE.AND P0, PT, R9.reuse, R2, PT ;  /* 0x000000020900720c */ /* 0x041fe20003f06270 */
[C---:B------:R-:W-:Y:S01]  /*0cf0*/  VIADD R7, R9.reuse, 0x2 ;  /* 0x0000000209077836 */ /* 0x040fe20000000000 */
[----:B------:R-:W-:-:S11]  /*0d00*/  ISETP.NE.AND P1, PT, R9, RZ, PT ;  /* 0x000000ff0900720c */ /* 0x000fd60003f25270 */
[----:B-1----:R-:W-:Y:S01]  /*0d10*/  @!P0 FADD R11, R3, R11 ;  /* 0x0000000b030b8221 */ /* 0x002fe20000000000 */
[----:B------:R-:W-:Y:S01]  /*0d20*/  ISETP.GT.AND P0, PT, R7, R2, PT ;  /* 0x000000020700720c */ /* 0x000fe20003f04270 */
[----:B------:R-:W0:Y:S01]  /*0d30*/  @!P1 S2R R13, SR_CgaCtaId ;  /* 0x00000000000d9919 */ /* 0x000e220000008800 */
[----:B------:R-:W-:Y:S02]  /*0d40*/  IADD3 R7, PT, PT, R9, 0x4, RZ ;  /* 0x0000000409077810 */ /* 0x000fe40007ffe0ff */
[----:B------:R-:W-:Y:S01]  /*0d50*/  @!P1 MOV R6, 0x400 ;  /* 0x0000040000069802 */ /* 0x000fe20000000f00 */
[----:B------:R-:W1:Y:S01]  /*0d60*/  SHFL.DOWN PT, R3, R11, 0x2, R2 ;  /* 0x084000000b037989 */ /* 0x000e6200000e0002 */
[----:B------:R-:W-:-:S04]  /*0d70*/  @!P1 SHF.R.U32.HI R4, RZ, 0x3, R0 ;  /* 0x00000003ff049819 */ /* 0x000fc80000011600 */
[----:B------:R-:W-:-:S03]  /*0d80*/  @!P1 LOP3.LUT R4, R4, 0x7c, RZ, 0xc0, !PT ;  /* 0x0000007c04049812 */ /* 0x000fc600078ec0ff */
[----:B-1----:R-:W-:Y:S01]  /*0d90*/  @!P0 FADD R11, R11, R3 ;  /* 0x000000030b0b8221 */ /* 0x002fe20000000000 */
[----:B------:R-:W-:Y:S01]  /*0da0*/  ISETP.GT.AND P0, PT, R7, R2, PT ;  /* 0x000000020700720c */ /* 0x000fe20003f04270 */
[----:B------:R-:W-:Y:S01]  /*0db0*/  VIADD R7, R9, 0x8 ;  /* 0x0000000809077836 */ /* 0x000fe20000000000 */
[----:B0-----:R-:W-:Y:S02]  /*0dc0*/  @!P1 LEA R13, R13, R6, 0x18 ;  /* 0x000000060d0d9211 */ /* 0x001fe400078ec0ff */
[----:B------:R-:W0:Y:S03]  /*0dd0*/  SHFL.DOWN PT, R3, R11, 0x4, R2 ;  /* 0x088000000b037989 */ /* 0x000e2600000e0002 */
[----:B------:R-:W-:-:S06]  /*0de0*/  @!P1 IMAD.IADD R4, R4, 0x1, R13 ;  /* 0x0000000104049824 */ /* 0x000fcc00078e020d */
[----:B0-----:R-:W-:Y:S01]  /*0df0*/  @!P0 FADD R11, R11, R3 ;  /* 0x000000030b0b8221 */ /* 0x001fe20000000000 */
[-C--:B------:R-:W-:Y:S02]  /*0e00*/  ISETP.GT.AND P0, PT, R7, R2.reuse, PT ;  /* 0x000000020700720c */ /* 0x080fe40003f04270 */
[----:B------:R-:W-:Y:S02]  /*0e10*/  IADD3 R7, PT, PT, R9, 0x10, RZ ;  /* 0x0000001009077810 */ /* 0x000fe40007ffe0ff */
[----:B------:R-:W0:Y:S09]  /*0e20*/  SHFL.DOWN PT, R3, R11, 0x8, R2 ;  /* 0x090000000b037989 */ /* 0x000e3200000e0002 */
[----:B0-----:R-:W-:Y:S01]  /*0e30*/  @!P0 FADD R11, R11, R3 ;  /* 0x000000030b0b8221 */ /* 0x001fe20000000000 */
[----:B------:R-:W-:-:S04]  /*0e40*/  ISETP.GT.AND P0, PT, R7, R2, PT ;  /* 0x000000020700720c */ /* 0x000fc80003f04270 */
[----:B------:R-:W0:Y:S09]  /*0e50*/  SHFL.DOWN PT, R3, R11, 0x10, R2 ;  /* 0x0a0000000b037989 */ /* 0x000e3200000e0002 */
        /* <DEDUP_REMOVED lines=13> */
[----:B------:R-:W1:Y:S04]  /*0f30*/  LDS R0, [UR4+0xc] ;  /* 0x00000c04ff007984 */ /* 0x000e680008000800 */
[----:B------:R-:W0:Y:S04]  /*0f40*/  LDS.128 R12, [UR4+0x10] ;  /* 0x00001004ff0c7984 */ /* 0x000e280008000c00 */
[----:B------:R-:W2:Y:S01]  /*0f50*/  LDS.64 R2, [UR4+0x20] ;  /* 0x00002004ff027984 */ /* 0x000ea20008000a00 */
[----:B-1----:R-:W-:Y:S01]  /*0f60*/  @P2 FADD R9, R9, R0 ;  /* 0x0000000009092221 */ /* 0x002fe20000000000 */
[----:B------:R-:W-:-:S03]  /*0f70*/  ISETP.GT.AND P2, PT, R5, 0xa0, PT ;  /* 0x000000a00500780c */ /* 0x000fc60003f44270 */
[----:B0-----:R-:W-:Y:S01]  /*0f80*/  @P4 FADD R9, R9, R12 ;  /* 0x0000000c09094221 */ /* 0x001fe20000000000 */
        /* <DEDUP_REMOVED lines=8> */
.L_x_58:
[----:B------:R-:W0:Y:S01]  /*1010*/  S2R R0, SR_TID.X ;  /* 0x0000000000007919 */ /* 0x000e220000002100 */
[----:B------:R-:W1:Y:S01]  /*1020*/  LDC.64 R4, c[0x0][0x380] ;  /* 0x0000e000ff047b82 */ /* 0x000e620000000a00 */
[----:B0-----:R-:W-:-:S04]  /*1030*/  VIADD R7, R0, UR7 ;  /* 0x0000000700077c36 */ /* 0x001fc80008000000 */
[----:B-1----:R-:W-:-:S05]  /*1040*/  IMAD.WIDE.U32 R4, R7, 0x4, R4 ;  /* 0x0000000407047825 */ /* 0x002fca00078e0004 */
[----:B------:R-:W2:Y:S04]  /*1050*/  LDG.E R7, desc[UR14][R4.64] ;  /* 0x0000000e04077981 */ /* 0x000ea8000c1e1900 */
[----:B------:R-:W2:Y:S04]  /*1060*/  LDG.E R8, desc[UR14][R4.64+0x400] ;  /* 0x0004000e04087981 */ /* 0x000ea8000c1e1900 */
[----:B------:R-:W3:Y:S04]  /*1070*/  LDG.E R9, desc[UR14][R4.64+0x800] ;  /* 0x0008000e04097981 */ /* 0x000ee8000c1e1900 */
[----:B------:R-:W3:Y:S04]  /*1080*/  LDG.E R10, desc[UR14][R4.64+0xc00] ;  /* 0x000c000e040a7981 */ /* 0x000ee8000c1e1900 */
[----:B------:R-:W4:Y:S04]  /*1090*/  LDG.E R11, desc[UR14][R4.64+0x1000] ;  /* 0x0010000e040b7981 */ /* 0x000f28000c1e1900 */
[----:B------:R-:W4:Y:S04]  /*10a0*/  LDG.E R12, desc[UR14][R4.64+0x1400] ;  /* 0x0014000e040c7981 */ /* 0x000f28000c1e1900 */
[----:B------:R-:W5:Y:S04]  /*10b0*/  LDG.E R13, desc[UR14][R4.64+0x1800] ;  /* 0x0018000e040d7981 */ /* 0x000f68000c1e1900 */
        /* <DEDUP_REMOVED lines=8> */
[----:B------:R-:W5:Y:S01]  /*1140*/  LDG.E R21, desc[UR14][R4.64+0x3c00] ;  /* 0x003c000e04157981 */ /* 0x000f62000c1e1900 */
[----:B------:R-:W-:-:S04]  /*1150*/  ISETP.GE.U32.AND P0, PT, R23, UR5, PT ;  /* 0x0000000517007c0c */ /* 0x000fc8000bf06070 */
[----:B------:R-:W-:Y:S01]  /*1160*/  ISETP.GE.U32.AND.EX P0, PT, R22, UR4, PT, P0 ;  /* 0x0000000416007c0c */ /* 0x000fe2000bf06100 */
        /* <DEDUP_REMOVED lines=13> */
[----:B------:R-:W-:-:S04]  /*1240*/  FADD R6, R15, R6 ;  /* 0x000000060f067221 */ /* 0x000fc80000000000 */
[----:B------:R-:W-:Y:S01]  /*1250*/  FADD R7, R7, R6 ;  /* 0x0000000607077221 */ /* 0x000fe20000000000 */
[----:B------:R-:W-:Y:S06]  /*1260*/  @!P0 BRA `(.L_x_73) ;  /* 0x0000000c006c8947 */ /* 0x000fec0003800000 */
[----:B------:R-:W-:Y:S01]  /*1270*/  UIADD3 UR8, UP0, UPT, UR5, UR7, URZ ;  /* 0x0000000705087290 */ /* 0x000fe2000ff1e0ff */
[----:B------:R-:W-:Y:S01]  /*1280*/  IADD3 R23, P2, PT, R2, -0x1000, RZ ;  /* 0xfffff00002177810 */ /* 0x000fe20007f5e0ff */
[----:B------:R-:W0:Y:S01]  /*1290*/  LDCU.64 UR12, c[0x0][0x380] ;  /* 0x00007000ff0c77ac */ /* 0x000e220008000a00 */
[----:B------:R-:W-:Y:S02]  /*12a0*/  LOP3.LUT R5, RZ, R0, RZ, 0x33, !PT ;  /* 0x00000000ff057212 */ /* 0x000fe400078e33ff */
[----:B------:R-:W-:Y:S01]  /*12b0*/  IADD3.X R8, PT, PT, R3, -0x1, RZ, P2, !PT ;  /* 0xffffffff03087810 */ /* 0x000fe200017fe4ff */
[----:B------:R-:W-:Y:S01]  /*12c0*/  UIADD3.X UR9, UPT, UPT, URZ, UR4, URZ, UP0, !UPT ;  /* 0x00000004ff097290 */ /* 0x000fe200087fe4ff */
[----:B------:R-:W-:Y:S01]  /*12d0*/  ISETP.LT.U32.AND P0, PT, R23, UR8, PT ;  /* 0x0000000817007c0c */ /* 0x000fe2000bf01070 */
[----:B------:R-:W-:Y:S01]  /*12e0*/  UMOV UR6, UR5 ;  /* 0x0000000500067c82 */ /* 0x000fe20008000000 */
[----:B------:R-:W-:Y:S01]  /*12f0*/  IADD3 R9, P1, PT, R0, UR8, RZ ;  /* 0x0000000800097c10 */ /* 0x000fe2000ff3e0ff */
[----:B------:R-:W-:Y:S01]  /*1300*/  UMOV UR4, URZ ;  /* 0x000000ff00047c82 */ /* 0x000fe20008000000 */
[----:B------:R-:W-:Y:S01]  /*1310*/  IADD3 R5, PT, PT, R2, -UR5, R5 ;  /* 0x8000000502057c10 */ /* 0x000fe2000fffe005 */
[----:B------:R-:W-:Y:S01]  /*1320*/  UMOV UR10, UR8 ;  /* 0x00000008000a7c82 */ /* 0x000fe20008000000 */
[----:B------:R-:W-:Y:S01]  /*1330*/  MOV R11, UR9 ;  /* 0x00000009000b7c02 */ /* 0x000fe20008000f00 */
[----:B------:R-:W-:-:S03]  /*1340*/  IMAD.X R0, RZ, RZ, UR9, P1 ;  /* 0x00000009ff007e24 */ /* 0x000fc600088e06ff */
[----:B------:R-:W-:Y:S02]  /*1350*/  ISETP.GT.U32.AND.EX P0, PT, R11, R8, PT, P0 ;  /* 0x000000080b00720c */ /* 0x000fe40003f04100 */
[----:B0-----:R-:W-:-:S04]  /*1360*/  LEA R6, P2, R9, UR12, 0x2 ;  /* 0x0000000c09067c11 */ /* 0x001fc8000f8410ff */
[----:B------:R-:W-:Y:S02]  /*1370*/  IADD3 R6, P1, PT, R6, 0x2000, RZ ;  /* 0x0000200006067810 */ /* 0x000fe40007f3e0ff */
[----:B------:R-:W-:Y:S02]  /*1380*/  LEA.HI.X R9, R9, UR13, R0, 0x2, P2 ;  /* 0x0000000d09097c11 */ /* 0x000fe400090f1400 */
[----:B------:R-:W-:Y:S01]  /*1390*/  IADD3 R0, PT, PT, R5, -UR7, RZ ;  /* 0x8000000705007c10 */ /* 0x000fe2000fffe0ff */
[----:B------:R-:W-:Y:S02]  /*13a0*/  UMOV UR7, UR9 ;  /* 0x0000000900077c82 */ /* 0x000fe40008000000 */
[----:B------:R-:W-:Y:S01]  /*13b0*/  IMAD.X R9, RZ, RZ, R9, P1 ;  /* 0x000000ffff097224 */ /* 0x000fe200008e0609 */
[----:B------:R-:W-:Y:S06]  /*13c0*/  @P0 BRA `(.L_x_74) ;  /* 0x0000000400000947 */ /* 0x000fec0003800000 */
[----:B------:R-:W0:Y:S01]  /*13d0*/  LDC.64 R2, c[0x0][0x3b8] ;  /* 0x0000ee00ff027b82 */ /* 0x000e220000000a00 */
[----:B------:R-:W1:Y:S01]  /*13e0*/  LDCU.64 UR12, c[0x0][0x380] ;  /* 0x00007000ff0c77ac */ /* 0x000e620008000a00 */
[----:B------:R-:W-:Y:S01]  /*13f0*/  NOP ;  /* 0x0000000000007918 */ /* 0x000fe20000000000 */
.L_x_75:
[----:B------:R-:W2:Y:S02]  /*1400*/  S2R R5, SR_TID.X ;  /* 0x0000000000057919 */ /* 0x000ea40000002100 */
[----:B--2---:R-:W-:-:S04]  /*1410*/  IADD3 R5, P0, PT, R5, UR8, RZ ;  /* 0x0000000805057c10 */ /* 0x004fc8000ff1e0ff */
[----:B------:R-:W-:Y:S02]  /*1420*/  IADD3.X R10, PT, PT, RZ, UR9, RZ, P0, !PT ;  /* 0x00000009ff0a7c10 */ /* 0x000fe400087fe4ff */
[----:B-1----:R-:W-:-:S04]  /*1430*/  LEA R4, P0, R5, UR12, 0x2 ;  /* 0x0000000c05047c11 */ /* 0x002fc8000f8010ff */
[----:B------:R-:W-:-:S05]  /*1440*/  LEA.HI.X R5, R5, UR13, R10, 0x2, P0 ;  /* 0x0000000d05057c11 */ /* 0x000fca00080f140a */
        /* <DEDUP_REMOVED lines=15> */
[----:B------:R1:W5:Y:S01]  /*1540*/  LDG.E R22, desc[UR14][R4.64+0x3c00] ;  /* 0x003c000e04167981 */ /* 0x000362000c1e1900 */
[----:B------:R-:W-:-:S02]  /*1550*/  USHF.R.S32.HI UR11, URZ, 0x1f, UR5 ;  /* 0x0000001fff0b7899 */ /* 0x000fc40008011405 */
[----:B------:R-:W-:-:S04]  /*1560*/  UIADD3 UR6, UP0, UPT, UR5, UR10, URZ ;  /* 0x0000000a05067290 */ /* 0x000fc8000ff1e0ff */
[----:B------:R-:W-:Y:S01]  /*1570*/  UIADD3.X UR7, UPT, UPT, UR11, UR7, URZ, UP0, !UPT ;  /* 0x000000070b077290 */ /* 0x000fe200087fe4ff */
[----:B--2---:R-:W-:Y:S01]  /*1580*/  FADD R7, R24, R7 ;  /* 0x0000000718077221 */ /* 0x004fe20000000000 */
[----:B0-----:R-:W-:-:S04]  /*1590*/  IADD3 R24, P1, PT, R2, -UR8, RZ ;  /* 0x8000000802187c10 */ /* 0x001fc8000ff3e0ff */
[----:B------:R-:W-:Y:S02]  /*15a0*/  ISETP.GE.U32.AND P0, PT, R24, UR5, PT ;  /* 0x0000000518007c0c */ /* 0x000fe4000bf06070 */
[----:B-1----:R-:W-:Y:S01]  /*15b0*/  IADD3.X R4, PT, PT, R3, ~UR9, RZ, P1, !PT ;  /* 0x8000000903047c10 */ /* 0x002fe20008ffe4ff */
[----:B---3--:R-:W-:-:S03]  /*15c0*/  FADD R26, R25, R26 ;  /* 0x0000001a191a7221 */ /* 0x008fc60000000000 */
[----:B------:R-:W-:Y:S01]  /*15d0*/  ISETP.GE.U32.AND.EX P0, PT, R4, UR11, PT, P0 ;  /* 0x0000000b04007c0c */ /* 0x000fe2000bf06100 */
        /* <DEDUP_REMOVED lines=12> */
[----:B------:R-:W-:-:S04]  /*16a0*/  FADD R7, R7, R10 ;  /* 0x0000000a07077221 */ /* 0x000fc80000000000 */
[----:B------:R-:W-:Y:S01]  /*16b0*/  FADD R7, R22, R7 ;  /* 0x0000000716077221 */ /* 0x000fe20000000000 */
[----:B------:R-:W-:Y:S06]  /*16c0*/  @!P0 BRA `(.L_x_73) ;  /* 0x0000000800548947 */ /* 0x000fec0003800000 */
[----:B------:R-:W-:Y:S01]  /*16d0*/  UIADD3 UR8, UP0, UPT, UR5, UR8, URZ ;  /* 0x0000000805087290 */ /* 0x000fe2000ff1e0ff */
[----:B------:R-:W-:Y:S01]  /*16e0*/  MOV R5, R9 ;  /* 0x0000000900057202 */ /* 0x000fe20000000f00 */
[----:B------:R-:W-:Y:S01]  /*16f0*/  IMAD.U32 R11, RZ, RZ, UR5 ;  /* 0x00000005ff0b7e24 */ /* 0x000fe2000f8e00ff */
[----:B------:R-:W-:Y:S01]  /*1700*/  UIADD3 UR4, UPT, UPT, UR4, 0x1, URZ ;  /* 0x0000000104047890 */ /* 0x000fe2000fffe0ff */
[----:B------:R-:W-:Y:S01]  /*1710*/  IMAD.MOV.U32 R4, RZ, RZ, R6 ;  /* 0x000000ffff047224 */ /* 0x000fe200078e0006 */
[----:B------:R-:W-:Y:S01]  /*1720*/  UIADD3.X UR9, UPT, UPT, UR11, UR9, URZ, UP0, !UPT ;  /* 0x000000090b097290 */ /* 0x000fe200087fe4ff */
[----:B------:R-:W-:Y:S01]  /*1730*/  ISETP.LT.U32.AND P0, PT, R23, UR8, PT ;  /* 0x0000000817007c0c */ /* 0x000fe2000bf01070 */
[----:B------:R-:W-:Y:S01]  /*1740*/  VIADD R0, R0, -UR5 ;  /* 0x8000000500007c36 */ /* 0x000fe20008000000 */
[----:B------:R-:W-:Y:S01]  /*1750*/  UMOV UR10, UR6 ;  /* 0x00000006000a7c82 */ /* 0x000fe20008000000 */
[----:B------:R-:W-:Y:S02]  /*1760*/  IMAD.WIDE R4, R11, 0x4, R4 ;  /* 0x000000040b047825 */ /* 0x000fe400078e0204 */
[----:B------:R-:W-:-:S02]  /*1770*/  MOV R13, UR9 ;  /* 0x00000009000d7c02 */ /* 0x000fc40008000f00 */
[----:B------:R-:W-:Y:S01]  /*1780*/  IMAD.MOV.U32 R6, RZ, RZ, R4 ;  /* 0x000000ffff067224 */ /* 0x000fe200078e0004 */
[----:B------:R-:W-:Y:S02]  /*1790*/  MOV R9, R5 ;  /* 0x0000000500097202 */ /* 0x000fe40000000f00 */
[----:B------:R-:W-:-:S13]  /*17a0*/  ISETP.GT.U32.AND.EX P0, PT, R13, R8, PT, P0 ;  /* 0x000000080d00720c */ /* 0x000fda0003f04100 */
[----:B------:R-:W-:Y:S05]  /*17b0*/  @!P0 BRA `(.L_x_75) ;  /* 0xfffffffc00108947 */ /* 0x000fea000383ffff */
[----:B------:R-:W-:-:S05]  /*17c0*/  UMOV UR6, UR5 ;  /* 0x0000000500067c82 */ /* 0x000fca0008000000 */
.L_x_74:
[----:B------:R-:W0:Y:S01]  /*17d0*/  S2R R5, SR_TID.X ;  /* 0x0000000000057919 */ /* 0x000e220000002100 */
[C---:B------:R-:W-:Y:S01]  /*17e0*/  IADD3 R4, PT, PT, R2.reuse, -UR8, RZ ;  /* 0x8000000802047c10 */ /* 0x040fe2000fffe0ff */
[----:B------:R-:W-:Y:S01]  /*17f0*/  IMAD.U32 R8, RZ, RZ, UR9 ;  /* 0x00000009ff087e24 */ /* 0x000fe2000f8e00ff */
[----:B------:R-:W-:Y:S01]  /*1800*/  ISETP.LE.U32.AND P1, PT, R2, UR8, PT ;  /* 0x0000000802007c0c */ /* 0x000fe2000bf23070 */
[----:B------:R-:W-:Y:S01]  /*1810*/  BSSY.RECONVERGENT B1, `(.L_x_73) ;  /* 0x0000080000017945 */ /* 0x000fe20003800200 */
[----:B0-----:R-:W-:-:S04]  /*1820*/  ISETP.GE.AND P0, PT, R5, R4, PT ;  /* 0x000000040500720c */ /* 0x001fc80003f06270 */
[----:B------:R-:W-:-:S13]  /*1830*/  ISETP.GE.U32.OR.EX P0, PT, R8, R3, P0, P1 ;  /* 0x000000030800720c */ /* 0x000fda0000706510 */
[----:B------:R-:W-:Y:S05]  /*1840*/  @P0 BRA `(.L_x_76) ;  /* 0x0000000400f00947 */ /* 0x000fea0003800000 */
[----:B------:R-:W0:Y:S01]  /*1850*/  LDC R4, c[0x0][0x3c0] ;  /* 0x0000f000ff047b82 */ /* 0x000e220000000800 */
[----:B------:R-:W-:Y:S01]  /*1860*/  USHF.L.U32 UR5, UR16, 0xc, URZ ;  /* 0x0000000c10057899 */ /* 0x000fe200080006ff */
[----:B------:R-:W-:Y:S01]  /*1870*/  LOP3.LUT R3, RZ, R5, RZ, 0x33, !PT ;  /* 0x00000005ff037212 */ /* 0x000fe200078e33ff */
[----:B------:R-:W-:Y:S02]  /*1880*/  BSSY.RECONVERGENT B2, `(.L_x_77) ;  /* 0x0000037000027945 */ /* 0x000fe40003800200 */
[----:B------:R-:W-:-:S06]  /*1890*/  UIADD3 UR5, UPT, UPT, UR5, UR6, URZ ;  /* 0x0000000605057290 */ /* 0x000fcc000fffe0ff */
[----:B------:R-:W-:Y:S01]  /*18a0*/  IADD3 R2, PT, PT, R2, -UR5, R3 ;  /* 0x8000000502027c10 */ /* 0x000fe2000fffe003 */
[----:B0-----:R-:W-:Y:S01]  /*18b0*/  IMAD R3, R4, UR4, RZ ;  /* 0x0000000404037c24 */ /* 0x001fe2000f8e02ff */
[----:B------:R-:W-:-:S03]  /*18c0*/  MOV R4, R5 ;  /* 0x0000000500047202 */ /* 0x000fc60000000f00 */
[----:B------:R-:W-:-:S05]  /*18d0*/  IMAD R2, R3, -0x1000, R2 ;  /* 0xfffff00003027824 */ /* 0x000fca00078e0202 */
[C---:B------:R-:W-:Y:S02]  /*18e0*/  ISETP.GE.U32.AND P0, PT, R2.reuse, 0xf00, PT ;  /* 0x00000f000200780c */ /* 0x040fe40003f06070 */
[----:B------:R-:W-:-:S04]  /*18f0*/  LEA.HI R19, R2, 0x1, RZ, 0x18 ;  /* 0x0000000102137811 */ /* 0x000fc800078fc0ff */
[----:B------:R-:W-:-:S04]  /*1900*/  LOP3.LUT R21, R19, 0xf, RZ, 0xc0, !PT ;  /* 0x0000000f13157812 */ /* 0x000fc800078ec0ff */
[----:B------:R-:W-:-:S03]  /*1910*/  ISETP.NE.AND P1, PT, R21, RZ, PT ;  /* 0x000000ff1500720c */ /* 0x000fc60003f25270 */
[----:B------:R-:W-:Y:S10]  /*1920*/  @!P0 BRA `(.L_x_78) ;  /* 0x0000000000b08947 */ /* 0x000ff40003800000 */
[----:B------:R-:W-:Y:S01]  /*1930*/  LEA.HI R2, R0, 0x1, RZ, 0x18 ;  /* 0x0000000100027811 */ /* 0x000fe200078fc0ff */
[----:B------:R-:W-:-:S03]  /*1940*/  IMAD.MOV.U32 R4, RZ, RZ, R5 ;  /* 0x000000ffff047224 */ /* 0x000fc600078e0005 */
[----:B------:R-:W-:-:S04]  /*1950*/  LOP3.LUT R2, R2, 0x1fffff0, RZ, 0xc0, !PT ;  /* 0x01fffff002027812 */ /* 0x000fc800078ec0ff */
[----:B------:R-:W-:-:S07]  /*1960*/  IADD3 R8, PT, PT, -R2, RZ, RZ ;  /* 0x000000ff02087210 */ /* 0x000fce0007ffe1ff */
.L_x_79:
[----:B------:R-:W-:Y:S01]  /*1970*/  IMAD.MOV.U32 R2, RZ, RZ, R6 ;  /* 0x000000ffff027224 */ /* 0x000fe200078e0006 */
[----:B------:R-:W-:-:S05]  /*1980*/  MOV R3, R9 ;  /* 0x0000000900037202 */ /* 0x000fca0000000f00 */
[----:B------:R-:W2:Y:S04]  /*1990*/  LDG.E R18, desc[UR14][R2.64+-0x2000] ;  /* 0xffe0000e02127981 */ /* 0x000ea8000c1e1900 */
[----:B------:R-:W3:Y:S04]  /*19a0*/  LDG.E R17, desc[UR14][R2.64+-0x1c00] ;  /* 0xffe4000e02117981 */ /* 0x000ee8000c1e1900 */
        /* <DEDUP_REMOVED lines=14> */
[----:B------:R-:W-:-:S02]  /*1a90*/  VIADD R8, R8, 0x10 ;  /* 0x0000001008087836 */ /* 0x000fc40000000000 */
[----:B------:R-:W-:-:S03]  /*1aa0*/  VIADD R4, R4, 0x1000 ;  /* 0x0000100004047836 */ /* 0x000fc60000000000 */
[----:B------:R-:W-:Y:S01]  /*1ab0*/  ISETP.NE.AND P0, PT, R8, RZ, PT ;  /* 0x000000ff0800720c */ /* 0x000fe20003f05270 */
[----:B--2---:R-:W-:-:S04]  /*1ac0*/  FADD R18, R18, R7 ;  /* 0x0000000712127221 */ /* 0x004fc80000000000 */
        /* <DEDUP_REMOVED lines=13> */
[----:B------:R-:W-:-:S03]  /*1ba0*/  IADD3 R6, P2, PT, R2, 0x4000, RZ ;  /* 0x0000400002067810 */ /* 0x000fc60007f5e0ff */
[----:B------:R-:W-:Y:S01]  /*1bb0*/  FADD R10, R10, R9 ;  /* 0x000000090a0a7221 */ /* 0x000fe20000000000 */
[----:B------:R-:W-:-:S03]  /*1bc0*/  IADD3.X R9, PT, PT, RZ, R3, RZ, P2, !PT ;  /* 0x00000003ff097210 */ /* 0x000fc600017fe4ff */
[----:B------:R-:W-:Y:S01]  /*1bd0*/  FADD R7, R10, R5 ;  /* 0x000000050a077221 */ /* 0x000fe20000000000 */
[----:B------:R-:W-:Y:S06]  /*1be0*/  @P0 BRA `(.L_x_79) ;  /* 0xfffffffc00600947 */ /* 0x000fec000383ffff */
.L_x_78:
[----:B------:R-:W-:Y:S05]  /*1bf0*/  BSYNC.RECONVERGENT B2 ;  /* 0x0000000000027941 */ /* 0x000fea0003800200 */
.L_x_77:
[----:B------:R-:W-:Y:S05]  /*1c00*/  @!P1 BRA `(.L_x_76) ;  /* 0x0000000400009947 */ /* 0x000fea0003800000 */
[----:B------:R-:W-:Y:S01]  /*1c10*/  ISETP.GE.U32.AND P0, PT, R21, 0x8, PT ;  /* 0x000000081500780c */ /* 0x000fe20003f06070 */
[----:B------:R-:W-:Y:S01]  /*1c20*/  BSSY.RECONVERGENT B2, `(.L_x_80) ;  /* 0x0000019000027945 */ /* 0x000fe20003800200 */
[----:B------:R-:W-:-:S04]  /*1c30*/  LOP3.LUT R9, R19, 0x7, RZ, 0xc0, !PT ;  /* 0x0000000713097812 */ /* 0x000fc800078ec0ff */
[----:B------:R-:W-:-:S07]  /*1c40*/  ISETP.NE.AND P1, PT, R9, RZ, PT ;  /* 0x000000ff0900720c */ /* 0x000fce0003f25270 */
[----:B------:R-:W-:Y:S06]  /*1c50*/  @!P0 BRA `(.L_x_81) ;  /* 0x0000000000548947 */ /* 0x000fec0003800000 */
[----:B------:R-:W-:-:S04]  /*1c60*/  IADD3 R3, P0, PT, R4, UR8, RZ ;  /* 0x0000000804037c10 */ /* 0x000fc8000ff1e0ff */
[----:B------:R-:W-:Y:S02]  /*1c70*/  IADD3.X R6, PT, PT, RZ, UR9, RZ, P0, !PT ;  /* 0x00000009ff067c10 */ /* 0x000fe400087fe4ff */
[----:B------:R-:W-:-:S04]  /*1c80*/  LEA R2, P0, R3, UR12, 0x2 ;  /* 0x0000000c03027c11 */ /* 0x000fc8000f8010ff */
[----:B------:R-:W-:-:S05]  /*1c90*/  LEA.HI.X R3, R3, UR13, R6, 0x2, P0 ;  /* 0x0000000d03037c11 */ /* 0x000fca00080f1406 */
[----:B------:R-:W2:Y:S04]  /*1ca0*/  LDG.E R6, desc[UR14][R2.64] ;  /* 0x0000000e02067981 */ /* 0x000ea8000c1e1900 */
[----:B------:R-:W3:Y:S04]  /*1cb0*/  LDG.E R5, desc[UR14][R2.64+0x400] ;  /* 0x0004000e02057981 */ /* 0x000ee8000c1e1900 */
[----:B------:R-:W4:Y:S04]  /*1cc0*/  LDG.E R8, desc[UR14][R2.64+0x800] ;  /* 0x0008000e02087981 */ /* 0x000f28000c1e1900 */
[----:B------:R-:W5:Y:S04]  /*1cd0*/  LDG.E R10, desc[UR14][R2.64+0xc00] ;  /* 0x000c000e020a7981 */ /* 0x000f68000c1e1900 */
[----:B------:R-:W5:Y:S04]  /*1ce0*/  LDG.E R12, desc[UR14][R2.64+0x1000] ;  /* 0x0010000e020c7981 */ /* 0x000f68000c1e1900 */
[----:B------:R-:W5:Y:S04]  /*1cf0*/  LDG.E R14, desc[UR14][R2.64+0x1400] ;  /* 0x0014000e020e7981 */ /* 0x000f68000c1e1900 */
[----:B------:R-:W5:Y:S04]  /*1d00*/  LDG.E R16, desc[UR14][R2.64+0x1800] ;  /* 0x0018000e02107981 */ /* 0x000f68000c1e1900 */
[----:B------:R-:W5:Y:S01]  /*1d10*/  LDG.E R18, desc[UR14][R2.64+0x1c00] ;  /* 0x001c000e02127981 */ /* 0x000f62000c1e1900 */
[----:B------:R-:W-:-:S02]  /*1d20*/  VIADD R4, R4, 0x800 ;  /* 0x0000080004047836 */ /* 0x000fc40000000000 */
[----:B--2---:R-:W-:-:S04]  /*1d30*/  FADD R6, R7, R6 ;  /* 0x0000000607067221 */ /* 0x004fc80000000000 */
[----:B---3--:R-:W-:-:S04]  /*1d40*/  FADD R5, R6, R5 ;  /* 0x0000000506057221 */ /* 0x008fc80000000000 */
[----:B----4-:R-:W-:-:S04]  /*1d50*/  FADD R5, R5, R8 ;  /* 0x0000000805057221 */ /* 0x010fc80000000000 */
[----:B-----5:R-:W-:-:S04]  /*1d60*/  FADD R5, R5, R10 ;  /* 0x0000000a05057221 */ /* 0x020fc80000000000 */
[----:B------:R-:W-:-:S04]  /*1d70*/  FADD R5, R5, R12 ;  /* 0x0000000c05057221 */ /* 0x000fc80000000000 */
[----:B------:R-:W-:-:S04]  /*1d80*/  FADD R5, R5, R14 ;  /* 0x0000000e05057221 */ /* 0x000fc80000000000 */
[----:B------:R-:W-:-:S04]  /*1d90*/  FADD R5, R5, R16 ;  /* 0x0000001005057221 */ /* 0x000fc80000000000 */
[----:B------:R-:W-:-:S07]  /*1da0*/  FADD R7, R5, R18 ;  /* 0x0000001205077221 */ /* 0x000fce0000000000 */
.L_x_81:
[----:B------:R-:W-:Y:S05]  /*1db0*/  BSYNC.RECONVERGENT B2 ;  /* 0x0000000000027941 */ /* 0x000fea0003800200 */
.L_x_80:
[----:B------:R-:W-:Y:S05]  /*1dc0*/  @!P1 BRA `(.L_x_76) ;  /* 0x0000000000909947 */ /* 0x000fea0003800000 */
[----:B------:R-:W-:Y:S01]  /*1dd0*/  ISETP.GE.U32.AND P0, PT, R9, 0x4, PT ;  /* 0x000000040900780c */ /* 0x000fe20003f06070 */
[----:B------:R-:W-:Y:S01]  /*1de0*/  BSSY.RECONVERGENT B2, `(.L_x_82) ;  /* 0x0000010000027945 */ /* 0x000fe20003800200 */
[----:B------:R-:W-:-:S11]  /*1df0*/  LOP3.LUT P1, RZ, R19, 0x3, RZ, 0xc0, !PT ;  /* 0x0000000313ff7812 */ /* 0x000fd6000782c0ff */
[----:B------:R-:W-:Y:S05]  /*1e00*/  @!P0 BRA `(.L_x_83) ;  /* 0x0000000000348947 */ /* 0x000fea0003800000 */
[----:B------:R-:W-:-:S04]  /*1e10*/  IADD3 R3, P0, PT, R4, UR8, RZ ;  /* 0x0000000804037c10 */ /* 0x000fc8000ff1e0ff */
[----:B------:R-:W-:Y:S02]  /*1e20*/  IADD3.X R6, PT, PT, RZ, UR9, RZ, P0, !PT ;  /* 0x00000009ff067c10 */ /* 0x000fe400087fe4ff */
[----:B------:R-:W-:-:S04]  /*1e30*/  LEA R2, P0, R3, UR12, 0x2 ;  /* 0x0000000c03027c11 */ /* 0x000fc8000f8010ff */
[----:B------:R-:W-:-:S05]  /*1e40*/  LEA.HI.X R3, R3, UR13, R6, 0x2, P0 ;  /* 0x0000000d03037c11 */ /* 0x000fca00080f1406 */
[----:B------:R-:W2:Y:S04]  /*1e50*/  LDG.E R6, desc[UR14][R2.64] ;  /* 0x0000000e02067981 */ /* 0x000ea8000c1e1900 */
[----:B------:R-:W3:Y:S04]  /*1e60*/  LDG.E R5, desc[UR14][R2.64+0x400] ;  /* 0x0004000e02057981 */ /* 0x000ee8000c1e1900 */
[----:B------:R-:W4:Y:S04]  /*1e70*/  LDG.E R8, desc[UR14][R2.64+0x800] ;  /* 0x0008000e02087981 */ /* 0x000f28000c1e1900 */
[----:B------:R-:W5:Y:S01]  /*1e80*/  LDG.E R10, desc[UR14][R2.64+0xc00] ;  /* 0x000c000e020a7981 */ /* 0x000f62000c1e1900 */
[----:B------:R-:W-:-:S02]  /*1e90*/  VIADD R4, R4, 0x400 ;  /* 0x0000040004047836 */ /* 0x000fc40000000000 */
[----:B--2---:R-:W-:-:S04]  /*1ea0*/  FADD R6, R7, R6 ;  /* 0x0000000607067221 */ /* 0x004fc80000000000 */
[----:B---3--:R-:W-:-:S04]  /*1eb0*/  FADD R5, R6, R5 ;  /* 0x0000000506057221 */ /* 0x008fc80000000000 */
[----:B----4-:R-:W-:-:S04]  /*1ec0*/  FADD R5, R5, R8 ;  /* 0x0000000805057221 */ /* 0x010fc80000000000 */
[----:B-----5:R-:W-:-:S07]  /*1ed0*/  FADD R7, R5, R10 ;  /* 0x0000000a05077221 */ /* 0x020fce0000000000 */
.L_x_83:
[----:B------:R-:W-:Y:S05]  /*1ee0*/  BSYNC.RECONVERGENT B2 ;  /* 0x0000000000027941 */ /* 0x000fea0003800200 */
.L_x_82:
[----:B------:R-:W-:Y:S05]  /*1ef0*/  @!P1 BRA `(.L_x_76) ;  /* 0x0000000000449947 */ /* 0x000fea0003800000 */
[----:B------:R-:W-:Y:S02]  /*1f00*/  LOP3.LUT R0, R0, 0xffff, RZ, 0xc0, !PT ;  /* 0x0000ffff00007812 */ /* 0x000fe400078ec0ff */
[----:B------:R-:W-:Y:S02]  /*1f10*/  IADD3 R5, P0, PT, R4, UR10, RZ ;  /* 0x0000000a04057c10 */ /* 0x000fe4000ff1e0ff */
[----:B------:R-:W-:Y:S02]  /*1f20*/  LEA.HI R0, R0, 0x1, RZ, 0x18 ;  /* 0x0000000100007811 */ /* 0x000fe400078fc0ff */
[----:B------:R-:W-:Y:S02]  /*1f30*/  LEA R4, P1, R5, UR12, 0x2 ;  /* 0x0000000c05047c11 */ /* 0x000fe4000f8210ff */
[----:B------:R-:W-:Y:S02]  /*1f40*/  LOP3.LUT R0, R0, 0x3, RZ, 0xc0, !PT ;  /* 0x0000000300007812 */ /* 0x000fe400078ec0ff */
[----:B------:R-:W-:-:S03]  /*1f50*/  IADD3.X R2, PT, PT, RZ, UR7, RZ, P0, !PT ;  /* 0x00000007ff027c10 */ /* 0x000fc600087fe4ff */
[----:B------:R-:W-:Y:S01]  /*1f60*/  IMAD.MOV R0, RZ, RZ, -R0 ;  /* 0x000000ffff007224 */ /* 0x000fe200078e0a00 */
[----:B------:R-:W-:-:S07]  /*1f70*/  LEA.HI.X R5, R5, UR13, R2, 0x2, P1 ;  /* 0x0000000d05057c11 */ /* 0x000fce00088f1402 */
.L_x_84:
[----:B------:R-:W-:Y:S01]  /*1f80*/  MOV R2, R4 ;  /* 0x0000000400027202 */ /* 0x000fe20000000f00 */
[----:B------:R-:W-:-:S05]  /*1f90*/  IMAD.MOV.U32 R3, RZ, RZ, R5 ;  /* 0x000000ffff037224 */ /* 0x000fca00078e0005 */
[----:B------:R-:W2:Y:S01]  /*1fa0*/  LDG.E R2, desc[UR14][R2.64] ;  /* 0x0000000e02027981 */ /* 0x000ea2000c1e1900 */
[----:B------:R-:W-:Y:S02]  /*1fb0*/  IADD3 R0, PT, PT, R0, 0x1, RZ ;  /* 0x0000000100007810 */ /* 0x000fe40007ffe0ff */
[----:B------:R-:W-:Y:S02]  /*1fc0*/  IADD3 R4, P1, PT, R4, 0x400, RZ ;  /* 0x0000040004047810 */ /* 0x000fe40007f3e0ff */
[----:B------:R-:W-:-:S03]  /*1fd0*/  ISETP.NE.AND P0, PT, R0, RZ, PT ;  /* 0x000000ff0000720c */ /* 0x000fc60003f05270 */
[----:B------:R-:W-:Y:S02]  /*1fe0*/  IMAD.X R5, RZ, RZ, R5, P1 ;  /* 0x000000ffff057224 */ /* 0x000fe400008e0605 */
[----:B--2---:R-:W-:-:S08]  /*1ff0*/  FADD R7, R2, R7 ;  /* 0x0000000702077221 */ /* 0x004fd00000000000 */
[----:B------:R-:W-:Y:S05]  /*2000*/  @P0 BRA `(.L_x_84) ;  /* 0xfffffffc00dc0947 */ /* 0x000fea000383ffff */
.L_x_76:
[----:B------:R-:W-:Y:S05]  /*2010*/  BSYNC.RECONVERGENT B1 ;  /* 0x0000000000017941 */ /* 0x000fea0003800200 */
.L_x_73:
[----:B------:R-:W0:Y:S01]  /*2020*/  S2R R6, SR_LANEID ;  /* 0x0000000000067919 */ /* 0x000e220000000000 */
[----:B------:R-:W1:Y:S01]  /*2030*/  SHFL.DOWN PT, R0, R7, 0x1, 0x1f ;  /* 0x08201f0007007f89 */ /* 0x000e6200000e0000 */
[----:B------:R-:W2:Y:S01]  /*2040*/  S2R R5, SR_TID.X ;  /* 0x0000000000057919 */ /* 0x000ea20000002100 */
[C---:B0-----:R-:W-:Y:S02]  /*2050*/  ISETP.GT.AND P0, PT, R6.reuse, 0x1e, PT ;  /* 0x0000001e0600780c */ /* 0x041fe40003f04270 */
[----:B------:R-:W-:-:S11]  /*2060*/  ISETP.NE.AND P1, PT, R6, RZ, PT ;  /* 0x000000ff0600720c */ /* 0x000fd60003f25270 */
[----:B-1----:R-:W-:Y:S01]  /*2070*/  @!P0 FADD R7, R0, R7 ;  /* 0x0000000700078221 */ /* 0x002fe20000000000 */
[----:B------:R-:W-:Y:S01]  /*2080*/  ISETP.GT.AND P0, PT, R6, 0x1d, PT ;  /* 0x0000001d0600780c */ /* 0x000fe20003f04270 */
[----:B------:R-:W0:Y:S01]  /*2090*/  @!P1 S2R R4, SR_CgaCtaId ;  /* 0x0000000000049919 */ /* 0x000e220000008800 */
[----:B------:R-:W-:Y:S02]  /*20a0*/  @!P1 MOV R3, 0x400 ;  /* 0x0000040000039802 */ /* 0x000fe40000000f00 */
[----:B--2---:R-:W-:Y:S01]  /*20b0*/  @!P1 SHF.R.U32.HI R2, RZ, 0x3, R5 ;  /* 0x00000003ff029819 */ /* 0x004fe20000011605 */
        /* <DEDUP_REMOVED lines=31> */
[----:B------:R-:W-:-:S07]  /*22b0*/  FADD R9, R2, R3 ;  /* 0x0000000302097221 */ /* 0x000fce0000000000 */
.L_x_72:
[----:B------:R-:W-:Y:S05]  /*22c0*/  BSYNC.RECONVERGENT B0 ;  /* 0x0000000000007941 */ /* 0x000fea0003800200 */
.L_x_57:
[----:B------:R-:W-:Y:S05]  /*22d0*/  @P0 EXIT ;  /* 0x000000000000094d */ /* 0x000fea0003800000 */
[----:B------:R-:W3:Y:S02]  /*22e0*/  LDCU.64 UR4, c[0x0][0x388] ;  /* 0x00007100ff0477ac */ /* 0x000ee40008000a00 */
[----:B---3--:R-:W-:-:S06]  /*22f0*/  UIMAD.WIDE.U32 UR4, UR16, 0x4, UR4 ;  /* 0x00000004100478a5 */ /* 0x008fcc000f8e0004 */
[----:B------:R-:W-:Y:S01]  /*2300*/  IMAD.U32 R2, RZ, RZ, UR4 ;  /* 0x00000004ff027e24 */ /* 0x000fe2000f8e00ff */
[----:B0-2---:R-:W-:-:S05]  /*2310*/  MOV R3, UR5 ;  /* 0x0000000500037c02 */ /* 0x005fca0008000f00 */
[----:B------:R-:W-:Y:S01]  /*2320*/  STG.E desc[UR14][R2.64], R9 ;  /* 0x0000000902007986 */ /* 0x000fe2000c10190e */
[----:B------:R-:W-:Y:S05]  /*2330*/  EXIT ;  /* 0x000000000000794d */ /* 0x000fea0003800000 */
.L_x_85:
        /* <DEDUP_REMOVED lines=12> */
.L_x_248:


//--------------------- .text._ZN3cub18CUB_300001_SM_10006detail6reduce28DeviceReduceSingleTileKernelINS2_10policy_hubIfyN4cuda3std3__44plusIfEEE10Policy1000EN6thrust24THRUST_300001_SM_1000_NS10device_ptrIfEEPfyS9_ffNS7_10__identityEEEvT0_T1_T2_T3_T4_T6_ --------------------------
	.section	.text._ZN3cub18CUB_300001_SM_10006detail6reduce28DeviceReduceSingleTileKernelINS2_10policy_hubIfyN4cuda3std3__44plusIfEEE10Policy1000EN6thrust24THRUST_300001_SM_1000_NS10device_ptrIfEEPfyS9_ffNS7_10__identityEEEvT0_T1_T2_T3_T4_T6_,"ax",@progbits
	.align	128
        .global         _ZN3cub18CUB_300001_SM_10006detail6reduce28DeviceReduceSingleTileKernelINS2_10policy_hubIfyN4cuda3std3__44plusIfEEE10Policy1000EN6thrust24THRUST_300001_SM_1000_NS10device_ptrIfEEPfyS9_ffNS7_10__identityEEEvT0_T1_T2_T3_T4_T6_
        .type           _ZN3cub18CUB_300001_SM_10006detail6reduce28DeviceReduceSingleTileKernelINS2_10policy_hubIfyN4cuda3std3__44plusIfEEE10Policy1000EN6thrust24THRUST_300001_SM_1000_NS10device_ptrIfEEPfyS9_ffNS7_10__identityEEEvT0_T1_T2_T3_T4_T6_,@function
        .size           _ZN3cub18CUB_300001_SM_10006detail6reduce28DeviceReduceSingleTileKernelINS2_10policy_hubIfyN4cuda3std3__44plusIfEEE10Policy1000EN6thrust24THRUST_300001_SM_1000_NS10device_ptrIfEEPfyS9_ffNS7_10__identityEEEvT0_T1_T2_T3_T4_T6_,(.L_x_249 - _ZN3cub18CUB_300001_SM_10006detail6reduce28DeviceReduceSingleTileKernelINS2_10policy_hubIfyN4cuda3std3__44plusIfEEE10Policy1000EN6thrust24THRUST_300001_SM_1000_NS10device_ptrIfEEPfyS9_ffNS7_10__identityEEEvT0_T1_T2_T3_T4_T6_)
        .other          _ZN3cub18CUB_300001_SM_10006detail6reduce28DeviceReduceSingleTileKernelINS2_10policy_hubIfyN4cuda3std3__44plusIfEEE10Policy1000EN6thrust24THRUST_300001_SM_1000_NS10device_ptrIfEEPfyS9_ffNS7_10__identityEEEvT0_T1_T2_T3_T4_T6_,@"STO_CUDA_ENTRY STV_DEFAULT"
_ZN3cub18CUB_300001_SM_10006detail6reduce28DeviceReduceSingleTileKernelINS2_10policy_hubIfyN4cuda3std3__44plusIfEEE10Policy1000EN6thrust24THRUST_300001_SM_1000_NS10device_ptrIfEEPfyS9_ffNS7_10__identityEEEvT0_T1_T2_T3_T4_T6_:
.text._ZN3cub18CUB_300001_SM_10006detail6reduce28DeviceReduceSingleTileKernelINS2_10policy_hubIfyN4cuda3std3__44plusIfEEE10Policy1000EN6thrust24THRUST_300001_SM_1000_NS10device_ptrIfEEPfyS9_ffNS7_10__identityEEEvT0_T1_T2_T3_T4_T6_:
[----:B------:R-:W-:Y:S01]  /*0000*/  LDC R1, c[0x0][0x37c] ;  /* 0x0000df00ff017b82 */ /* 0x000fe20000000800 */
[----:B------:R-:W0:Y:S01]  /*0010*/  LDCU.64 UR4, c[0x0][0x390] ;  /* 0x00007200ff0477ac */ /* 0x000e220008000a00 */
[----:B------:R-:W1:Y:S01]  /*0020*/  LDCU.64 UR6, c[0x0][0x358] ;  /* 0x00006b00ff0677ac */ /* 0x000e620008000a00 */
[----:B0-----:R-:W-:Y:S01]  /*0030*/  MOV R4, UR4 ;  /* 0x0000000400047c02 */ /* 0x001fe20008000f00 */
[----:B------:R-:W-:-:S03]  /*0040*/  IMAD.U32 R0, RZ, RZ, UR5 ;  /* 0x00000005ff007e24 */ /* 0x000fc6000f8e00ff */
[----:B------:R-:W-:-:S04]  /*0050*/  ISETP.NE.U32.AND P0, PT, R4, RZ, PT ;  /* 0x000000ff0400720c */ /* 0x000fc80003f05070 */
[----:B------:R-:W-:-:S13]  /*0060*/  ISETP.NE.AND.EX P0, PT, R0, RZ, PT, P0 ;  /* 0x000000ff0000720c */ /* 0x000fda0003f05300 */
        /* <DEDUP_REMOVED lines=8> */
.L_x_86:
[----:B------:R-:W-:Y:S01]  /*00f0*/  ISETP.GT.U32.AND P0, PT, R4, 0xfff, PT ;  /* 0x00000fff0400780c */ /* 0x000fe20003f04070 */
[----:B------:R-:W-:Y:S03]  /*0100*/  BSSY.RECONVERGENT B0, `(.L_x_87) ;  /* 0x00001f3000007945 */ /* 0x000fe60003800200 */
[----:B------:R-:W-:-:S13]  /*0110*/  ISETP.GT.U32.AND.EX P0, PT, R0, RZ, PT, P0 ;  /* 0x000000ff0000720c */ /* 0x000fda0003f04100 */
[----:B------:R-:W-:Y:S05]  /*0120*/  @P0 BRA `(.L_x_88) ;  /* 0x0000000c00ac0947 */ /* 0x000fea0003800000 */
[----:B------:R-:W0:Y:S01]  /*0130*/  S2R R5, SR_TID.X ;  /* 0x0000000000057919 */ /* 0x000e220000002100 */
[----:B------:R-:W-:Y:S01]  /*0140*/  BSSY.RECONVERGENT B1, `(.L_x_89) ;  /* 0x0000009000017945 */ /* 0x000fe20003800200 */
[----:B------:R-:W-:Y:S01]  /*0150*/  HFMA2 R6, -RZ, RZ, 0, 0 ;  /* 0x00000000ff067431 */ /* 0x000fe200000001ff */
[----:B0-----:R-:W-:Y:S01]  /*0160*/  ISETP.GE.U32.AND P0, PT, R5, R4, PT ;  /* 0x000000040500720c */ /* 0x001fe20003f06070 */
[----:B------:R-:W-:-:S12]  /*0170*/  IMAD.MOV.U32 R7, RZ, RZ, R5 ;  /* 0x000000ffff077224 */ /* 0x000fd800078e0005 */
[----:B------:R-:W-:Y:S05]  /*0180*/  @P0 BRA `(.L_x_90) ;  /* 0x0000000000100947 */ /* 0x000fea0003800000 */
[----:B------:R-:W0:Y:S02]  /*0190*/  LDC.64 R2, c[0x0][0x380] ;  /* 0x0000e000ff027b82 */ /* 0x000e240000000a00 */
[----:B0-----:R-:W-:-:S05]  /*01a0*/  IMAD.WIDE.U32 R2, R5, 0x4, R2 ;  /* 0x0000000405027825 */ /* 0x001fca00078e0002 */
[----:B------:R0:W5:Y:S01]  /*01b0*/  LDG.E R6, desc[UR6][R2.64] ;  /* 0x0000000602067981 */ /* 0x000162000c1e1900 */
[----:B------:R-:W-:-:S07]  /*01c0*/  IADD3 R7, PT, PT, R5, 0x100, RZ ;  /* 0x0000010005077810 */ /* 0x000fce0007ffe0ff */
.L_x_90:
[----:B------:R-:W-:Y:S05]  /*01d0*/  BSYNC.RECONVERGENT B1 ;  /* 0x0000000000017941 */ /* 0x000fea0003800200 */
.L_x_89:
[----:B------:R-:W-:Y:S01]  /*01e0*/  ISETP.GE.U32.AND P0, PT, R7, R4, PT ;  /* 0x000000040700720c */ /* 0x000fe20003f06070 */
[----:B------:R-:W-:-:S12]  /*01f0*/  BSSY.RECONVERGENT B1, `(.L_x_91) ;  /* 0x000006d000017945 */ /* 0x000fd80003800200 */
[----:B------:R-:W-:Y:S05]  /*0200*/  @P0 BRA `(.L_x_92) ;  /* 0x0000000400ac0947 */ /* 0x000fea0003800000 */
[----:B0-----:R-:W-:Y:S01]  /*0210*/  LOP3.LUT R3, RZ, R7, RZ, 0x33, !PT ;  /* 0x00000007ff037212 */ /* 0x001fe200078e33ff */
[----:B------:R-:W-:Y:S04]  /*0220*/  BSSY.RECONVERGENT B2, `(.L_x_93) ;  /* 0x0000033000027945 */ /* 0x000fe80003800200 */
[----:B------:R-:W-:-:S05]  /*0230*/  IMAD.IADD R3, R3, 0x1, R4 ;  /* 0x0000000103037824 */ /* 0x000fca00078e0204 */
[C---:B------:R-:W-:Y:S02]  /*0240*/  ISETP.GE.U32.AND P0, PT, R3.reuse, 0xf00, PT ;  /* 0x00000f000300780c */ /* 0x040fe40003f06070 */
[----:B------:R-:W-:-:S04]  /*0250*/  LEA.HI R8, R3, 0x1, RZ, 0x18 ;  /* 0x0000000103087811 */ /* 0x000fc800078fc0ff */
[----:B------:R-:W-:-:S04]  /*0260*/  LOP3.LUT R22, R8, 0xf, RZ, 0xc0, !PT ;  /* 0x0000000f08167812 */ /* 0x000fc800078ec0ff */
[----:B------:R-:W-:-:S03]  /*0270*/  ISETP.NE.AND P1, PT, R22, RZ, PT ;  /* 0x000000ff1600720c */ /* 0x000fc60003f25270 */
[----:B------:R-:W-:Y:S10]  /*0280*/  @!P0 BRA `(.L_x_94) ;  /* 0x0000000000b08947 */ /* 0x000ff40003800000 */
[----:B------:R-:W0:Y:S01]  /*0290*/  LDC.64 R2, c[0x0][0x380] ;  /* 0x0000e000ff027b82 */ /* 0x000e220000000a00 */
[----:B------:R-:W-:-:S04]  /*02a0*/  LOP3.LUT R9, R8, 0x1fffff0, RZ, 0xc0, !PT ;  /* 0x01fffff008097812 */ /* 0x000fc800078ec0ff */
[----:B------:R-:W-:Y:S01]  /*02b0*/  IADD3 R9, PT, PT, -R9, RZ, RZ ;  /* 0x000000ff09097210 */ /* 0x000fe20007ffe1ff */
[----:B0-----:R-:W-:-:S03]  /*02c0*/  IMAD.WIDE.U32 R2, R7, 0x4, R2 ;  /* 0x0000000407027825 */ /* 0x001fc600078e0002 */
[----:B------:R-:W-:-:S05]  /*02d0*/  IADD3 R2, P0, PT, R2, 0x2000, RZ ;  /* 0x0000200002027810 */ /* 0x000fca0007f1e0ff */
[----:B------:R-:W-:-:S08]  /*02e0*/  IMAD.X R3, RZ, RZ, R3, P0 ;  /* 0x000000ffff037224 */ /* 0x000fd000000e0603 */
.L_x_95:
        /* <DEDUP_REMOVED lines=38> */
.L_x_94:
[----:B------:R-:W-:Y:S05]  /*0550*/  BSYNC.RECONVERGENT B2 ;  /* 0x0000000000027941 */ /* 0x000fea0003800200 */
.L_x_93:
[----:B------:R-:W-:Y:S05]  /*0560*/  @!P1 BRA `(.L_x_92) ;  /* 0x0000000000d49947 */ /* 0x000fea0003800000 */
[----:B------:R-:W-:Y:S01]  /*0570*/  ISETP.GE.U32.AND P0, PT, R22, 0x8, PT ;  /* 0x000000081600780c */ /* 0x000fe20003f06070 */
[----:B------:R-:W-:Y:S01]  /*0580*/  BSSY.RECONVERGENT B2, `(.L_x_96) ;  /* 0x0000017000027945 */ /* 0x000fe20003800200 */
[----:B------:R-:W-:-:S04]  /*0590*/  LOP3.LUT R11, R8, 0x7, RZ, 0xc0, !PT ;  /* 0x00000007080b7812 */ /* 0x000fc800078ec0ff */
[----:B------:R-:W-:-:S07]  /*05a0*/  ISETP.NE.AND P1, PT, R11, RZ, PT ;  /* 0x000000ff0b00720c */ /* 0x000fce0003f25270 */
[----:B------:R-:W-:Y:S06]  /*05b0*/  @!P0 BRA `(.L_x_97) ;  /* 0x00000000004c8947 */ /* 0x000fec0003800000 */
[----:B------:R-:W0:Y:S02]  /*05c0*/  LDC.64 R2, c[0x0][0x380] ;  /* 0x0000e000ff027b82 */ /* 0x000e240000000a00 */
[----:B0-----:R-:W-:-:S05]  /*05d0*/  IMAD.WIDE R2, R7, 0x4, R2 ;  /* 0x0000000407027825 */ /* 0x001fca00078e0202 */
        /* <DEDUP_REMOVED lines=17> */
.L_x_97:
[----:B------:R-:W-:Y:S05]  /*06f0*/  BSYNC.RECONVERGENT B2 ;  /* 0x0000000000027941 */ /* 0x000fea0003800200 */
.L_x_96:
        /* <DEDUP_REMOVED lines=17> */
.L_x_99:
[----:B------:R-:W-:Y:S05]  /*0810*/  BSYNC.RECONVERGENT B2 ;  /* 0x0000000000027941 */ /* 0x000fea0003800200 */
.L_x_98:
[----:B------:R-:W-:Y:S05]  /*0820*/  @!P1 BRA `(.L_x_92) ;  /* 0x0000000000249947 */ /* 0x000fea0003800000 */
[----:B------:R-:W0:Y:S01]  /*0830*/  LDC.64 R8, c[0x0][0x380] ;  /* 0x0000e000ff087b82 */ /* 0x000e220000000a00 */
[----:B------:R-:W-:-:S07]  /*0840*/  IMAD.MOV R10, RZ, RZ, -R10 ;  /* 0x000000ffff0a7224 */ /* 0x000fce00078e0a0a */
.L_x_100:
[----:B0-----:R-:W-:-:S06]  /*0850*/  IMAD.WIDE R2, R7, 0x4, R8 ;  /* 0x0000000407027825 */ /* 0x001fcc00078e0208 */
[----:B------:R-:W2:Y:S01]  /*0860*/  LDG.E R3, desc[UR6][R2.64] ;  /* 0x0000000602037981 */ /* 0x000ea2000c1e1900 */
[----:B------:R-:W-:Y:S01]  /*0870*/  IADD3 R10, PT, PT, R10, 0x1, RZ ;  /* 0x000000010a0a7810 */ /* 0x000fe20007ffe0ff */
[----:B------:R-:W-:-:S03]  /*0880*/  VIADD R7, R7, 0x100 ;  /* 0x0000010007077836 */ /* 0x000fc60000000000 */
[----:B------:R-:W-:Y:S01]  /*0890*/  ISETP.NE.AND P0, PT, R10, RZ, PT ;  /* 0x000000ff0a00720c */ /* 0x000fe20003f05270 */
[----:B--2--5:R-:W-:-:S12]  /*08a0*/  FADD R6, R3, R6 ;  /* 0x0000000603067221 */ /* 0x024fd80000000000 */
[----:B------:R-:W-:Y:S05]  /*08b0*/  @P0 BRA `(.L_x_100) ;  /* 0xfffffffc00e40947 */ /* 0x000fea000383ffff */
.L_x_92:
[----:B------:R-:W-:Y:S05]  /*08c0*/  BSYNC.RECONVERGENT B1 ;  /* 0x0000000000017941 */ /* 0x000fea0003800200 */
.L_x_91:
[----:B------:R-:W-:Y:S02]  /*08d0*/  ISETP.GE.U32.AND P0, PT, R4, 0x100, PT ;  /* 0x000001000400780c */ /* 0x000fe40003f06070 */
[----:B-----5:R-:W-:Y:S02]  /*08e0*/  MOV R9, R6 ;  /* 0x0000000600097202 */ /* 0x020fe40000000f00 */
[----:B------:R-:W-:-:S13]  /*08f0*/  ISETP.GE.U32.AND.EX P0, PT, R0, RZ, PT, P0 ;  /* 0x000000ff0000720c */ /* 0x000fda0003f06100 */
[----:B------:R-:W-:Y:S05]  /*0900*/  @!P0 BRA `(.L_x_101) ;  /* 0x0000000000ac8947 */ /* 0x000fea0003800000 */
[----:B------:R-:W1:Y:S01]  /*0910*/  S2R R6, SR_LANEID ;  /* 0x0000000000067919 */ /* 0x000e620000000000 */
[----:B------:R-:W-:Y:S01]  /*0920*/  ISETP.NE.AND P5, PT, R5, RZ, PT ;  /* 0x000000ff0500720c */ /* 0x000fe20003fa5270 */
        /* <DEDUP_REMOVED lines=14> */
[----:B-1----:R-:W-:-:S05]  /*0a10*/  @!P1 LEA R7, R7, R4, 0x18 ;  /* 0x0000000407079211 */ /* 0x002fca00078ec0ff */
[----:B------:R-:W-:-:S03]  /*0a20*/  @!P1 IMAD.IADD R2, R2, 0x1, R7 ;  /* 0x0000000102029824 */ /* 0x000fc600078e0207 */
[----:B0-----:R-:W-:Y:S01]  /*0a30*/  @!P0 FADD R0, R0, R3 ;  /* 0x0000000300008221 */ /* 0x001fe20000000000 */
[----:B------:R-:W-:-:S04]  /*0a40*/  ISETP.GT.AND P0, PT, R6, 0x17, PT ;  /* 0x000000170600780c */ /* 0x000fc80003f04270 */
[----:B------:R-:W0:Y:S09]  /*0a50*/  SHFL.DOWN PT, R3, R0, 0x8, 0x1f ;  /* 0x09001f0000037f89 */ /* 0x000e3200000e0000 */
[----:B0-----:R-:W-:Y:S01]  /*0a60*/  @!P0 FADD R0, R0, R3 ;  /* 0x0000000300008221 */ /* 0x001fe20000000000 */
[----:B------:R-:W-:-:S04]  /*0a70*/  ISETP.GT.AND P0, PT, R6, 0xf, PT ;  /* 0x0000000f0600780c */ /* 0x000fc80003f04270 */
[----:B------:R-:W0:Y:S02]  /*0a80*/  SHFL.DOWN PT, R3, R0, 0x10, 0x1f ;  /* 0x0a001f0000037f89 */ /* 0x000e2400000e0000 */
[----:B0-----:R-:W-:-:S05]  /*0a90*/  FADD R3, R0, R3 ;  /* 0x0000000300037221 */ /* 0x001fca0000000000 */
[----:B------:R1:W-:Y:S01]  /*0aa0*/  @!P1 STS [R2+0x8], R3 ;  /* 0x0000080302009388 */ /* 0x0003e20000000800 */
[----:B------:R-:W-:Y:S01]  /*0ab0*/  FSEL R8, R0, R3, P0 ;  /* 0x0000000300087208 */ /* 0x000fe20000000000 */
[----:B------:R-:W-:Y:S06]  /*0ac0*/  BAR.SYNC.DEFER_BLOCKING 0x0 ;  /* 0x0000000000007b1d */ /* 0x000fec0000010000 */
[----:B------:R-:W-:Y:S05]  /*0ad0*/  @P5 BRA `(.L_x_102) ;  /* 0x0000001400545947 */ /* 0x000fea0003800000 */
[----:B------:R-:W0:Y:S01]  /*0ae0*/  S2UR UR5, SR_CgaCtaId ;  /* 0x00000000000579c3 */ /* 0x000e220000008800 */
[----:B------:R-:W-:Y:S02]  /*0af0*/  UMOV UR4, 0x400 ;  /* 0x0000040000047882 */ /* 0x000fe40000000000 */
[----:B0-----:R-:W-:-:S09]  /*0b00*/  ULEA UR4, UR5, UR4, 0x18 ;  /* 0x0000000405047291 */ /* 0x001fd2000f8ec0ff */
[----:B-1----:R-:W0:Y:S04]  /*0b10*/  LDS R3, [UR4+0xc] ;  /* 0x00000c04ff037984 */ /* 0x002e280008000800 */
        /* <DEDUP_REMOVED lines=10> */
.L_x_101:
[----:B------:R-:W1:Y:S01]  /*0bc0*/  S2R R8, SR_LANEID ;  /* 0x0000000000087919 */ /* 0x000e620000000000 */
[C---:B0-----:R-:W-:Y:S02]  /*0bd0*/  LOP3.LUT R2, R5.reuse, 0x3e0, RZ, 0xc0, !PT ;  /* 0x000003e005027812 */ /* 0x041fe400078ec0ff */
[----:B------:R-:W-:Y:S02]  /*0be0*/  ISETP.NE.AND P5, PT, R5, RZ, PT ;  /* 0x000000ff0500720c */ /* 0x000fe40003fa5270 */
[----:B------:R-:W-:Y:S02]  /*0bf0*/  LOP3.LUT R7, RZ, R2, RZ, 0x33, !PT ;  /* 0x00000002ff077212 */ /* 0x000fe400078e33ff */
[----:B------:R-:W-:-:S03]  /*0c00*/  IADD3 R3, PT, PT, R2, 0x20, RZ ;  /* 0x0000002002037810 */ /* 0x000fc60007ffe0ff */
[----:B------:R-:W-:Y:S01]  /*0c10*/  IMAD.IADD R7, R7, 0x1, R4 ;  /* 0x0000000107077824 */ /* 0x000fe200078e0204 */
[----:B------:R-:W-:-:S04]  /*0c20*/  ISETP.GT.U32.AND P0, PT, R3, R4, PT ;  /* 0x000000040300720c */ /* 0x000fc80003f04070 */
[----:B------:R-:W-:-:S05]  /*0c30*/  SEL R7, R7, 0x1f, P0 ;  /* 0x0000001f07077807 */ /* 0x000fca0000000000 */
[----:B------:R-:W0:Y:S01]  /*0c40*/  SHFL.DOWN PT, R2, R9, 0x1, R7 ;  /* 0x0820000009027989 */ /* 0x000e2200000e0007 */
[C---:B-1----:R-:W-:Y:S02]  /*0c50*/  ISETP.GE.AND P0, PT, R8.reuse, R7, PT ;  /* 0x000000070800720c */ /* 0x042fe40003f06270 */
[C---:B------:R-:W-:Y:S02]  /*0c60*/  IADD3 R6, PT, PT, R8.reuse, 0x2, RZ ;  /* 0x0000000208067810 */ /* 0x040fe40007ffe0ff */
[----:B------:R-:W-:-:S09]  /*0c70*/  ISETP.NE.AND P1, PT, R8, RZ, PT ;  /* 0x000000ff0800720c */ /* 0x000fd20003f25270 */
[----:B0-----:R-:W-:Y:S01]  /*0c80*/  @!P0 FADD R9, R2, R9 ;  /* 0x0000000902098221 */ /* 0x001fe20000000000 */
[----:B------:R-:W-:Y:S01]  /*0c90*/  ISETP.GT.AND P0, PT, R6, R7, PT ;  /* 0x000000070600720c */ /* 0x000fe20003f04270 */
[----:B------:R-:W-:Y:S02]  /*0ca0*/  VIADD R6, R8, 0x4 ;  /* 0x0000000408067836 */ /* 0x000fe40000000000 */
[----:B------:R-:W0:Y:S01]  /*0cb0*/  @!P1 S2R R11, SR_CgaCtaId ;  /* 0x00000000000b9919 */ /* 0x000e220000008800 */
[----:B------:R-:W-:Y:S01]  /*0cc0*/  @!P1 SHF.R.U32.HI R3, RZ, 0x3, R5 ;  /* 0x00000003ff039819 */ /* 0x000fe20000011605 */
[----:B------:R-:W1:Y:S03]  /*0cd0*/  SHFL.DOWN PT, R2, R9, 0x2, R7 ;  /* 0x0840000009027989 */ /* 0x000e6600000e0007 */
[----:B------:R-:W-:-:S05]  /*0ce0*/  @!P1 LOP3.LUT R3, R3, 0x7c, RZ, 0xc0, !PT ;  /* 0x0000007c03039812 */ /* 0x000fca00078ec0ff */
[----:B-1----:R-:W-:Y:S01]  /*0cf0*/  @!P0 FADD R9, R9, R2 ;  /* 0x0000000209098221 */ /* 0x002fe20000000000 */
[-C--:B------:R-:W-:Y:S02]  /*0d00*/  ISETP.GT.AND P0, PT, R6, R7.reuse, PT ;  /* 0x000000070600720c */ /* 0x080fe40003f04270 */
[----:B------:R-:W-:Y:S02]  /*0d10*/  IADD3 R6, PT, PT, R8, 0x8, RZ ;  /* 0x0000000808067810 */ /* 0x000fe40007ffe0ff */
[----:B------:R-:W1:Y:S09]  /*0d20*/  SHFL.DOWN PT, R2, R9, 0x4, R7 ;  /* 0x0880000009027989 */ /* 0x000e7200000e0007 */
[----:B-1----:R-:W-:Y:S01]  /*0d30*/  @!P0 FADD R9, R9, R2 ;  /* 0x0000000209098221 */ /* 0x002fe20000000000 */
[----:B------:R-:W-:Y:S01]  /*0d40*/  ISETP.GT.AND P0, PT, R6, R7, PT ;  /* 0x000000070600720c */ /* 0x000fe20003f04270 */
[----:B------:R-:W-:-:S03]  /*0d50*/  VIADD R6, R8, 0x10 ;  /* 0x0000001008067836 */ /* 0x000fc60000000000 */
[----:B------:R-:W1:Y:S09]  /*0d60*/  SHFL.DOWN PT, R2, R9, 0x8, R7 ;  /* 0x0900000009027989 */ /* 0x000e7200000e0007 */
[----:B-1----:R-:W-:Y:S01]  /*0d70*/  @!P0 FADD R9, R9, R2 ;  /* 0x0000000209098221 */ /* 0x002fe20000000000 */
[----:B------:R-:W-:-:S02]  /*0d80*/  ISETP.GT.AND P0, PT, R6, R7, PT ;  /* 0x000000070600720c */ /* 0x000fc40003f04270 */
[----:B------:R-:W-:Y:S02]  /*0d90*/  @!P1 MOV R6, 0x400 ;  /* 0x0000040000069802 */ /* 0x000fe40000000f00 */
[----:B------:R-:W1:Y:S02]  /*0da0*/  SHFL.DOWN PT, R2, R9, 0x10, R7 ;  /* 0x0a00000009027989 */ /* 0x000e6400000e0007 */
[----:B0-----:R-:W-:-:S04]  /*0db0*/  @!P1 LEA R6, R11, R6, 0x18 ;  /* 0x000000060b069211 */ /* 0x001fc800078ec0ff */
[----:B------:R-:W-:-:S03]  /*0dc0*/  @!P1 IADD3 R3, PT, PT, R3, R6, RZ ;  /* 0x0000000603039210 */ /* 0x000fc60007ffe0ff */
[----:B-1----:R-:W-:-:S04]  /*0dd0*/  @!P0 FADD R9, R9, R2 ;  /* 0x0000000209098221 */ /* 0x002fc80000000000 */
[----:B------:R-:W-:-:S05]  /*0de0*/  IMAD.MOV.U32 R8, RZ, RZ, R9 ;  /* 0x000000ffff087224 */ /* 0x000fca00078e0009 */
[----:B------:R0:W-:Y:S01]  /*0df0*/  @!P1 STS [R3+0x8], R8 ;  /* 0x0000080803009388 */ /* 0x0001e20000000800 */
[----:B------:R-:W-:Y:S06]  /*0e00*/  BAR.SYNC.DEFER_BLOCKING 0x0 ;  /* 0x0000000000007b1d */ /* 0x000fec0000010000 */
[----:B------:R-:W-:Y:S05]  /*0e10*/  @P5 BRA `(.L_x_102) ;  /* 0x0000001000845947 */ /* 0x000fea0003800000 */
[----:B------:R-:W1:Y:S01]  /*0e20*/  S2UR UR5, SR_CgaCtaId ;  /* 0x00000000000579c3 */ /* 0x000e620000008800 */
[----:B------:R-:W-:Y:S01]  /*0e30*/  UMOV UR4, 0x400 ;  /* 0x0000040000047882 */ /* 0x000fe20000000000 */
[C---:B------:R-:W-:Y:S02]  /*0e40*/  ISETP.GT.U32.AND P3, PT, R4.reuse, 0x20, PT ;  /* 0x000000200400780c */ /* 0x040fe40003f64070 */
[----:B------:R-:W-:Y:S02]  /*0e50*/  ISETP.GT.U32.AND P1, PT, R4, 0x40, PT ;  /* 0x000000400400780c */ /* 0x000fe40003f24070 */
[----:B------:R-:W-:Y:S02]  /*0e60*/  ISETP.GT.U32.AND.EX P3, PT, R0, RZ, PT, P3 ;  /* 0x000000ff0000720c */ /* 0x000fe40003f64130 */
[----:B------:R-:W-:Y:S02]  /*0e70*/  ISETP.GT.U32.AND P0, PT, R4, 0x60, PT ;  /* 0x000000600400780c */ /* 0x000fe40003f04070 */
[----:B------:R-:W-:-:S02]  /*0e80*/  ISETP.GT.U32.AND.EX P1, PT, R0, RZ, PT, P1 ;  /* 0x000000ff0000720c */ /* 0x000fc40003f24110 */
[----:B------:R-:W-:Y:S02]  /*0e90*/  ISETP.GT.U32.AND P2, PT, R4, 0x80, PT ;  /* 0x000000800400780c */ /* 0x000fe40003f44070 */
[----:B------:R-:W-:Y:S02]  /*0ea0*/  ISETP.GT.U32.AND.EX P0, PT, R0, RZ, PT, P0 ;  /* 0x000000ff0000720c */ /* 0x000fe40003f04100 */
[----:B------:R-:W-:Y:S02]  /*0eb0*/  ISETP.GT.U32.AND P4, PT, R4, 0xa0, PT ;  /* 0x000000a00400780c */ /* 0x000fe40003f84070 */
[C---:B------:R-:W-:Y:S02]  /*0ec0*/  ISETP.GT.U32.AND.EX P2, PT, R0.reuse, RZ, PT, P2 ;  /* 0x000000ff0000720c */ /* 0x040fe40003f44120 */
[----:B------:R-:W-:Y:S01]  /*0ed0*/  ISETP.GT.U32.AND.EX P4, PT, R0, RZ, PT, P4 ;  /* 0x000000ff0000720c */ /* 0x000fe20003f84140 */
[----:B-1----:R-:W-:-:S09]  /*0ee0*/  ULEA UR4, UR5, UR4, 0x18 ;  /* 0x0000000405047291 */ /* 0x002fd2000f8ec0ff */
[----:B0-----:R-:W0:Y:S04]  /*0ef0*/  LDS R3, [UR4+0xc] ;  /* 0x00000c04ff037984 */ /* 0x001e280008000800 */
[----:B------:R-:W1:Y:S04]  /*0f00*/  LDS.128 R12, [UR4+0x10] ;  /* 0x00001004ff0c7984 */ /* 0x000e680008000c00 */
[----:B------:R-:W2:Y:S01]  /*0f10*/  LDS.64 R6, [UR4+0x20] ;  /* 0x00002004ff067984 */ /* 0x000ea20008000a00 */
[----:B0-----:R-:W-:Y:S01]  /*0f20*/  @P3 FADD R8, R8, R3 ;  /* 0x0000000308083221 */ /* 0x001fe20000000000 */
[----:B------:R-:W-:-:S03]  /*0f30*/  ISETP.GT.U32.AND P3, PT, R4, 0xc0, PT ;  /* 0x000000c00400780c */ /* 0x000fc60003f64070 */
[----:B-1----:R-:W-:Y:S01]  /*0f40*/  @P1 FADD R8, R8, R12 ;  /* 0x0000000c08081221 */ /* 0x002fe20000000000 */
[----:B------:R-:W-:Y:S02]  /*0f50*/  ISETP.GT.U32.AND P1, PT, R4, 0xe0, PT ;  /* 0x000000e00400780c */ /* 0x000fe40003f24070 */
[----:B------:R-:W-:Y:S01]  /*0f60*/  ISETP.GT.U32.AND.EX P3, PT, R0, RZ, PT, P3 ;  /* 0x000000ff0000720c */ /* 0x000fe20003f64130 */
[----:B------:R-:W-:Y:S01]  /*0f70*/  @P0 FADD R8, R8, R13 ;  /* 0x0000000d08080221 */ /* 0x000fe20000000000 */
[----:B------:R-:W-:-:S03]  /*0f80*/  ISETP.GT.U32.AND.EX P1, PT, R0, RZ, PT, P1 ;  /* 0x000000ff0000720c */ /* 0x000fc60003f24110 */
[----:B------:R-:W-:-:S04]  /*0f90*/  @P2 FADD R8, R8, R14 ;  /* 0x0000000e08082221 */ /* 0x000fc80000000000 */
[----:B------:R-:W-:-:S04]  /*0fa0*/  @P4 FADD R8, R8, R15 ;  /* 0x0000000f08084221 */ /* 0x000fc80000000000 */
[----:B--2---:R-:W-:-:S04]  /*0fb0*/  @P3 FADD R8, R8, R6 ;  /* 0x0000000608083221 */ /* 0x004fc80000000000 */
[----:B------:R-:W-:Y:S01]  /*0fc0*/  @P1 FADD R8, R8, R7 ;  /* 0x0000000708081221 */ /* 0x000fe20000000000 */
[----:B------:R-:W-:Y:S06]  /*0fd0*/  BRA `(.L_x_102) ;  /* 0x0000001000147947 */ /* 0x000fec0003800000 */
.L_x_88:
[----:B------:R-:W0:Y:S01]  /*0fe0*/  S2R R8, SR_TID.X ;  /* 0x0000000000087919 */ /* 0x000e220000002100 */
[----:B------:R-:W0:Y:S02]  /*0ff0*/  LDC.64 R2, c[0x0][0x380] ;  /* 0x0000e000ff027b82 */ /* 0x000e240000000a00 */
[----:B0-----:R-:W-:-:S05]  /*1000*/  IMAD.WIDE.U32 R2, R8, 0x4, R2 ;  /* 0x0000000408027825 */ /* 0x001fca00078e0002 */
        /* <DEDUP_REMOVED lines=16> */
[----:B--2---:R-:W-:Y:S01]  /*1110*/  FADD R9, R9, R12 ;  /* 0x0000000c09097221 */ /* 0x004fe20000000000 */
[----:B---3--:R-:W-:Y:S01]  /*1120*/  FADD R14, R11, R14 ;  /* 0x0000000e0b0e7221 */ /* 0x008fe20000000000 */
[----:B------:R-:W-:-:S03]  /*1130*/  HFMA2 R11, -RZ, RZ, 0, 0.00048828125 ;  /* 0x00001000ff0b7431 */ /* 0x000fc600000001ff */
[----:B------:R-:W-:Y:S01]  /*1140*/  FADD R14, R9, R14 ;  /* 0x0000000e090e7221 */ /* 0x000fe20000000000 */
[----:B------:R-:W-:Y:S01]  /*1150*/  IADD3 R9, P1, PT, R4, -0x1000, RZ ;  /* 0xfffff00004097810 */ /* 0x000fe20007f3e0ff */
[----:B----4-:R-:W-:-:S03]  /*1160*/  FADD R13, R13, R16 ;  /* 0x000000100d0d7221 */ /* 0x010fc60000000000 */
[----:B------:R-:W-:Y:S02]  /*1170*/  ISETP.GE.U32.AND P0, PT, R9, 0x1000, PT ;  /* 0x000010000900780c */ /* 0x000fe40003f06070 */
[----:B------:R-:W-:-:S04]  /*1180*/  IADD3.X R12, PT, PT, R0, -0x1, RZ, P1, !PT ;  /* 0xffffffff000c7810 */ /* 0x000fc80000ffe4ff */
[----:B------:R-:W-:Y:S01]  /*1190*/  ISETP.GE.U32.AND.EX P0, PT, R12, RZ, PT, P0 ;  /* 0x000000ff0c00720c */ /* 0x000fe20003f06100 */
        /* <DEDUP_REMOVED lines=11> */
[----:B------:R-:W-:Y:S01]  /*1250*/  IMAD.MOV.U32 R13, RZ, RZ, RZ ;  /* 0x000000ffff0d7224 */ /* 0x000fe200078e00ff */
[----:B------:R-:W-:Y:S06]  /*1260*/  @!P0 BRA `(.L_x_103) ;  /* 0x0000000000c08947 */ /* 0x000fec0003800000 */
[----:B------:R-:W0:Y:S01]  /*1270*/  LDC.64 R4, c[0x0][0x390] ;  /* 0x0000e400ff047b82 */ /* 0x000e220000000a00 */
[----:B------:R-:W-:Y:S01]  /*1280*/  MOV R11, 0x1000 ;  /* 0x00001000000b7802 */ /* 0x000fe20000000f00 */
[----:B------:R-:W-:-:S07]  /*1290*/  IMAD.MOV.U32 R13, RZ, RZ, RZ ;  /* 0x000000ffff0d7224 */ /* 0x000fce00078e00ff */
.L_x_105:
[----:B------:R-:W-:-:S04]  /*12a0*/  LEA R6, P0, R11, R2, 0x2 ;  /* 0x000000020b067211 */ /* 0x000fc800078010ff */
[----:B------:R-:W-:-:S05]  /*12b0*/  LEA.HI.X R7, R11, R3, R13, 0x2, P0 ;  /* 0x000000030b077211 */ /* 0x000fca00000f140d */
[----:B------:R-:W2:Y:S04]  /*12c0*/  LDG.E R0, desc[UR6][R6.64+0x2400] ;  /* 0x0024000606007981 */ /* 0x000ea8000c1e1900 */
[----:B------:R-:W2:Y:S04]  /*12d0*/  LDG.E R15, desc[UR6][R6.64+0x2800] ;  /* 0x00280006060f7981 */ /* 0x000ea8000c1e1900 */
        /* <DEDUP_REMOVED lines=13> */
[----:B------:R0:W5:Y:S02]  /*13b0*/  LDG.E R20, desc[UR6][R6.64+0x3c00] ;  /* 0x003c000606147981 */ /* 0x000164000c1e1900 */
[----:B0-----:R-:W-:-:S04]  /*13c0*/  IADD3 R6, P1, PT, -R11, R4, RZ ;  /* 0x000000040b067210 */ /* 0x001fc80007f3e1ff */
[----:B------:R-:W-:Y:S01]  /*13d0*/  ISETP.GE.U32.AND P0, PT, R6, 0x1000, PT ;  /* 0x000010000600780c */ /* 0x000fe20003f06070 */
[----:B--2---:R-:W-:Y:S01]  /*13e0*/  FADD R15, R0, R15 ;  /* 0x0000000f000f7221 */ /* 0x004fe20000000000 */
[----:B------:R-:W-:-:S04]  /*13f0*/  MOV R0, R5 ;  /* 0x0000000500007202 */ /* 0x000fc80000000f00 */
[----:B------:R-:W-:Y:S01]  /*1400*/  IADD3.X R6, PT, PT, ~R13, R0, RZ, P1, !PT ;  /* 0x000000000d067210 */ /* 0x000fe20000ffe5ff */
[----:B---3--:R-:W-:-:S03]  /*1410*/  FADD R10, R27, R10 ;  /* 0x0000000a1b0a7221 */ /* 0x008fc60000000000 */
[----:B------:R-:W-:Y:S01]  /*1420*/  ISETP.GE.U32.AND.EX P0, PT, R6, RZ, PT, P0 ;  /* 0x000000ff0600720c */ /* 0x000fe20003f06100 */
[----:B----4-:R-:W-:-:S04]  /*1430*/  FADD R29, R26, R29 ;  /* 0x0000001d1a1d7221 */ /* 0x010fc80000000000 */
[----:B------:R-:W-:Y:S01]  /*1440*/  FADD R10, R10, R29 ;  /* 0x0000001d0a0a7221 */ /* 0x000fe20000000000 */
[----:B-----5:R-:W-:Y:S01]  /*1450*/  FADD R24, R24, R25 ;  /* 0x0000001918187221 */ /* 0x020fe20000000000 */
[----:B------:R-:W-:-:S04]  /*1460*/  FADD R23, R23, R22 ;  /* 0x0000001617177221 */ /* 0x000fc80000000000 */
        /* <DEDUP_REMOVED lines=11> */
[----:B------:R-:W-:-:S05]  /*1520*/  IADD3 R11, P0, PT, R11, 0x1000, RZ ;  /* 0x000010000b0b7810 */ /* 0x000fca0007f1e0ff */
[----:B------:R-:W-:Y:S01]  /*1530*/  IMAD.X R13, RZ, RZ, R13, P0 ;  /* 0x000000ffff0d7224 */ /* 0x000fe200000e060d */
[----:B------:R-:W-:-:S04]  /*1540*/  ISETP.GT.U32.AND P0, PT, R11, R9, PT ;  /* 0x000000090b00720c */ /* 0x000fc80003f04070 */
[----:B------:R-:W-:-:S13]  /*1550*/  ISETP.GT.U32.AND.EX P0, PT, R13, R12, PT, P0 ;  /* 0x0000000c0d00720c */ /* 0x000fda0003f04100 */
[----:B------:R-:W-:Y:S05]  /*1560*/  @!P0 BRA `(.L_x_105) ;  /* 0xfffffffc004c8947 */ /* 0x000fea000383ffff */
.L_x_103:
[CC--:B------:R-:W-:Y:S01]  /*1570*/  IADD3 R3, PT, PT, -R11.reuse, R4.reuse, RZ ;  /* 0x000000040b037210 */ /* 0x0c0fe20007ffe1ff */
[----:B------:R-:W-:Y:S01]  /*1580*/  BSSY.RECONVERGENT B1, `(.L_x_104) ;  /* 0x0000080000017945 */ /* 0x000fe20003800200 */
[----:B------:R-:W-:Y:S02]  /*1590*/  ISETP.GE.U32.AND P1, PT, R11, R4, PT ;  /* 0x000000040b00720c */ /* 0x000fe40003f26070 */
[----:B------:R-:W-:-:S04]  /*15a0*/  ISETP.GE.AND P0, PT, R8, R3, PT ;  /* 0x000000030800720c */ /* 0x000fc80003f06270 */
[----:B------:R-:W-:-:S13]  /*15b0*/  ISETP.GE.U32.OR.EX P0, PT, R13, R0, P0, P1 ;  /* 0x000000000d00720c */ /* 0x000fda0000706510 */
[----:B------:R-:W-:Y:S05]  /*15c0*/  @P0 BRA `(.L_x_106) ;  /* 0x0000000400ec0947 */ /* 0x000fea0003800000 */
[----:B------:R-:W-:Y:S01]  /*15d0*/  LOP3.LUT R0, RZ, R8, RZ, 0x33, !PT ;  /* 0x00000008ff007212 */ /* 0x000fe200078e33ff */
[----:B------:R-:W-:Y:S03]  /*15e0*/  BSSY.RECONVERGENT B2, `(.L_x_107) ;  /* 0x0000038000027945 */ /* 0x000fe60003800200 */
[----:B------:R-:W-:-:S04]  /*15f0*/  IADD3 R0, PT, PT, -R11, R4, R0 ;  /* 0x000000040b007210 */ /* 0x000fc80007ffe100 */
[C---:B------:R-:W-:Y:S02]  /*1600*/  ISETP.GE.U32.AND P1, PT, R0.reuse, 0xf00, PT ;  /* 0x00000f000000780c */ /* 0x040fe40003f26070 */
[----:B------:R-:W-:Y:S02]  /*1610*/  LEA.HI R4, R0, 0x1, RZ, 0x18 ;  /* 0x0000000100047811 */ /* 0x000fe400078fc0ff */
[----:B------:R-:W-:Y:S02]  /*1620*/  MOV R0, R8 ;  /* 0x0000000800007202 */ /* 0x000fe40000000f00 */
[----:B------:R-:W-:-:S04]  /*1630*/  LOP3.LUT R24, R4, 0xf, RZ, 0xc0, !PT ;  /* 0x0000000f04187812 */ /* 0x000fc800078ec0ff */
[----:B------:R-:W-:-:S03]  /*1640*/  ISETP.NE.AND P0, PT, R24, RZ, PT ;  /* 0x000000ff1800720c */ /* 0x000fc60003f05270 */
[----:B------:R-:W-:Y:S10]  /*1650*/  @!P1 BRA `(.L_x_108) ;  /* 0x0000000000c09947 */ /* 0x000ff40003800000 */
[----:B------:R-:W0:Y:S01]  /*1660*/  LDCU.64 UR4, c[0x0][0x380] ;  /* 0x00007000ff0477ac */ /* 0x000e220008000a00 */
[----:B------:R-:W-:Y:S02]  /*1670*/  IADD3 R3, P1, PT, R8, R11, RZ ;  /* 0x0000000b08037210 */ /* 0x000fe40007f3e0ff */
[----:B------:R-:W-:-:S03]  /*1680*/  LOP3.LUT R9, R4, 0x1fffff0, RZ, 0xc0, !PT ;  /* 0x01fffff004097812 */ /* 0x000fc600078ec0ff */
[----:B------:R-:W-:Y:S01]  /*1690*/  IMAD.X R0, RZ, RZ, R13, P1 ;  /* 0x000000ffff007224 */ /* 0x000fe200008e060d */
[----:B------:R-:W-:Y:S02]  /*16a0*/  IADD3 R9, PT, PT, -R9, RZ, RZ ;  /* 0x000000ff09097210 */ /* 0x000fe40007ffe1ff */
[----:B0-----:R-:W-:-:S04]  /*16b0*/  LEA R2, P2, R3, UR4, 0x2 ;  /* 0x0000000403027c11 */ /* 0x001fc8000f8410ff */
[----:B------:R-:W-:Y:S02]  /*16c0*/  IADD3 R2, P1, PT, R2, 0x2000, RZ ;  /* 0x0000200002027810 */ /* 0x000fe40007f3e0ff */
[----:B------:R-:W-:Y:S02]  /*16d0*/  LEA.HI.X R3, R3, UR5, R0, 0x2, P2 ;  /* 0x0000000503037c11 */ /* 0x000fe400090f1400 */
[----:B------:R-:W-:-:S03]  /*16e0*/  MOV R0, R8 ;  /* 0x0000000800007202 */ /* 0x000fc60000000f00 */
[----:B------:R-:W-:-:S07]  /*16f0*/  IMAD.X R3, RZ, RZ, R3, P1 ;  /* 0x000000ffff037224 */ /* 0x000fce00008e0603 */
.L_x_109:
        /* <DEDUP_REMOVED lines=16> */
[----:B------:R-:W-:Y:S01]  /*1800*/  IADD3 R9, PT, PT, R9, 0x10, RZ ;  /* 0x0000001009097810 */ /* 0x000fe20007ffe0ff */
[----:B------:R-:W-:-:S03]  /*1810*/  VIADD R0, R0, 0x1000 ;  /* 0x0000100000007836 */ /* 0x000fc60000000000 */
[----:B------:R-:W-:Y:S02]  /*1820*/  ISETP.NE.AND P1, PT, R9, RZ, PT ;  /* 0x000000ff0900720c */ /* 0x000fe40003f25270 */
[----:B0-----:R-:W-:-:S04]  /*1830*/  IADD3 R2, P2, PT, R2, 0x4000, RZ ;  /* 0x0000400002027810 */ /* 0x001fc80007f5e0ff */
[----:B------:R-:W-:Y:S01]  /*1840*/  IADD3.X R3, PT, PT, RZ, R3, RZ, P2, !PT ;  /* 0x00000003ff037210 */ /* 0x000fe200017fe4ff */
        /* <DEDUP_REMOVED lines=17> */
.L_x_108:
[----:B------:R-:W-:Y:S05]  /*1960*/  BSYNC.RECONVERGENT B2 ;  /* 0x0000000000027941 */ /* 0x000fea0003800200 */
.L_x_107:
[----:B------:R-:W-:Y:S05]  /*1970*/  @!P0 BRA `(.L_x_106) ;  /* 0x0000000400008947 */ /* 0x000fea0003800000 */
[----:B------:R-:W-:Y:S01]  /*1980*/  ISETP.GE.U32.AND P0, PT, R24, 0x8, PT ;  /* 0x000000081800780c */ /* 0x000fe20003f06070 */
[----:B------:R-:W-:Y:S01]  /*1990*/  BSSY.RECONVERGENT B2, `(.L_x_110) ;  /* 0x000001a000027945 */ /* 0x000fe20003800200 */
[----:B------:R-:W-:-:S04]  /*19a0*/  LOP3.LUT R7, R4, 0x7, RZ, 0xc0, !PT ;  /* 0x0000000704077812 */ /* 0x000fc800078ec0ff */
[----:B------:R-:W-:-:S07]  /*19b0*/  ISETP.NE.AND P1, PT, R7, RZ, PT ;  /* 0x000000ff0700720c */ /* 0x000fce0003f25270 */
[----:B------:R-:W-:Y:S06]  /*19c0*/  @!P0 BRA `(.L_x_111) ;  /* 0x0000000000588947 */ /* 0x000fec0003800000 */
[----:B------:R-:W0:Y:S01]  /*19d0*/  LDCU.64 UR4, c[0x0][0x380] ;  /* 0x00007000ff0477ac */ /* 0x000e220008000a00 */
[----:B------:R-:W-:-:S04]  /*19e0*/  IADD3 R3, P0, PT, R0, R11, RZ ;  /* 0x0000000b00037210 */ /* 0x000fc80007f1e0ff */
[----:B------:R-:W-:Y:S02]  /*19f0*/  IADD3.X R6, PT, PT, RZ, R13, RZ, P0, !PT ;  /* 0x0000000dff067210 */ /* 0x000fe400007fe4ff */
[----:B0-----:R-:W-:-:S04]  /*1a00*/  LEA R2, P0, R3, UR4, 0x2 ;  /* 0x0000000403027c11 */ /* 0x001fc8000f8010ff */
        /* <DEDUP_REMOVED lines=9> */
[----:B------:R-:W-:Y:S01]  /*1aa0*/  IADD3 R0, PT, PT, R0, 0x800, RZ ;  /* 0x0000080000007810 */ /* 0x000fe20007ffe0ff */
        /* <DEDUP_REMOVED lines=8> */
.L_x_111:
[----:B------:R-:W-:Y:S05]  /*1b30*/  BSYNC.RECONVERGENT B2 ;  /* 0x0000000000027941 */ /* 0x000fea0003800200 */
.L_x_110:
[----:B------:R-:W-:Y:S05]  /*1b40*/  @!P1 BRA `(.L_x_106) ;  /* 0x00000000008c9947 */ /* 0x000fea0003800000 */
[----:B------:R-:W-:Y:S01]  /*1b50*/  ISETP.GE.U32.AND P0, PT, R7, 0x4, PT ;  /* 0x000000040700780c */ /* 0x000fe20003f06070 */
[----:B------:R-:W-:Y:S01]  /*1b60*/  BSSY.RECONVERGENT B2, `(.L_x_112) ;  /* 0x0000012000027945 */ /* 0x000fe20003800200 */
[----:B------:R-:W-:-:S04]  /*1b70*/  LOP3.LUT R6, R4, 0x3, RZ, 0xc0, !PT ;  /* 0x0000000304067812 */ /* 0x000fc800078ec0ff */
[----:B------:R-:W-:-:S07]  /*1b80*/  ISETP.NE.AND P1, PT, R6, RZ, PT ;  /* 0x000000ff0600720c */ /* 0x000fce0003f25270 */
[----:B------:R-:W-:Y:S06]  /*1b90*/  @!P0 BRA `(.L_x_113) ;  /* 0x0000000000388947 */ /* 0x000fec0003800000 */
[----:B------:R-:W0:Y:S01]  /*1ba0*/  LDCU.64 UR4, c[0x0][0x380] ;  /* 0x00007000ff0477ac */ /* 0x000e220008000a00 */
[----:B------:R-:W-:-:S05]  /*1bb0*/  IADD3 R3, P0, PT, R0, R11, RZ ;  /* 0x0000000b00037210 */ /* 0x000fca0007f1e0ff */
[----:B------:R-:W-:Y:S01]  /*1bc0*/  IMAD.X R4, RZ, RZ, R13, P0 ;  /* 0x000000ffff047224 */ /* 0x000fe200000e060d */
[----:B0-----:R-:W-:-:S04]  /*1bd0*/  LEA R2, P0, R3, UR4, 0x2 ;  /* 0x0000000403027c11 */ /* 0x001fc8000f8010ff */
[----:B------:R-:W-:-:S05]  /*1be0*/  LEA.HI.X R3, R3, UR5, R4, 0x2, P0 ;  /* 0x0000000503037c11 */ /* 0x000fca00080f1404 */
[----:B------:R-:W2:Y:S04]  /*1bf0*/  LDG.E R5, desc[UR6][R2.64] ;  /* 0x0000000602057981 */ /* 0x000ea8000c1e1900 */
[----:B------:R-:W3:Y:S04]  /*1c00*/  LDG.E R4, desc[UR6][R2.64+0x400] ;  /* 0x0004000602047981 */ /* 0x000ee8000c1e1900 */
[----:B------:R-:W4:Y:S04]  /*1c10*/  LDG.E R7, desc[UR6][R2.64+0x800] ;  /* 0x0008000602077981 */ /* 0x000f28000c1e1900 */
[----:B------:R-:W5:Y:S01]  /*1c20*/  LDG.E R9, desc[UR6][R2.64+0xc00] ;  /* 0x000c000602097981 */ /* 0x000f62000c1e1900 */
[----:B------:R-:W-:Y:S01]  /*1c30*/  IADD3 R0, PT, PT, R0, 0x400, RZ ;  /* 0x0000040000007810 */ /* 0x000fe20007ffe0ff */
[----:B--2---:R-:W-:-:S04]  /*1c40*/  FADD R5, R10, R5 ;  /* 0x000000050a057221 */ /* 0x004fc80000000000 */
[----:B---3--:R-:W-:-:S04]  /*1c50*/  FADD R4, R5, R4 ;  /* 0x0000000405047221 */ /* 0x008fc80000000000 */
[----:B----4-:R-:W-:-:S04]  /*1c60*/  FADD R4, R4, R7 ;  /* 0x0000000704047221 */ /* 0x010fc80000000000 */
[----:B-----5:R-:W-:-:S07]  /*1c70*/  FADD R10, R4, R9 ;  /* 0x00000009040a7221 */ /* 0x020fce0000000000 */
.L_x_113:
[----:B------:R-:W-:Y:S05]  /*1c80*/  BSYNC.RECONVERGENT B2 ;  /* 0x0000000000027941 */ /* 0x000fea0003800200 */
.L_x_112:
[----:B------:R-:W-:Y:S05]  /*1c90*/  @!P1 BRA `(.L_x_106) ;  /* 0x0000000000389947 */ /* 0x000fea0003800000 */
[----:B------:R-:W0:Y:S01]  /*1ca0*/  LDCU.64 UR4, c[0x0][0x380] ;  /* 0x00007000ff0477ac */ /* 0x000e220008000a00 */
[----:B------:R-:W-:Y:S01]  /*1cb0*/  IADD3 R5, P0, PT, R0, R11, RZ ;  /* 0x0000000b00057210 */ /* 0x000fe20007f1e0ff */
[----:B------:R-:W-:-:S03]  /*1cc0*/  IMAD.MOV R0, RZ, RZ, -R6 ;  /* 0x000000ffff007224 */ /* 0x000fc600078e0a06 */
[----:B------:R-:W-:Y:S02]  /*1cd0*/  IADD3.X R4, PT, PT, RZ, R13, RZ, P0, !PT ;  /* 0x0000000dff047210 */ /* 0x000fe400007fe4ff */
[----:B0-----:R-:W-:-:S04]  /*1ce0*/  LEA R2, P1, R5, UR4, 0x2 ;  /* 0x0000000405027c11 */ /* 0x001fc8000f8210ff */
[----:B------:R-:W-:-:S09]  /*1cf0*/  LEA.HI.X R5, R5, UR5, R4, 0x2, P1 ;  /* 0x0000000505057c11 */ /* 0x000fd200088f1404 */
.L_x_114:
[----:B------:R-:W-:-:S06]  /*1d00*/  MOV R3, R5 ;  /* 0x0000000500037202 */ /* 0x000fcc0000000f00 */
[----:B------:R0:W2:Y:S01]  /*1d10*/  LDG.E R3, desc[UR6][R2.64] ;  /* 0x0000000602037981 */ /* 0x0000a2000c1e1900 */
[----:B------:R-:W-:-:S04]  /*1d20*/  IADD3 R0, PT, PT, R0, 0x1, RZ ;  /* 0x0000000100007810 */ /* 0x000fc80007ffe0ff */
[----:B------:R-:W-:Y:S02]  /*1d30*/  ISETP.NE.AND P0, PT, R0, RZ, PT ;  /* 0x000000ff0000720c */ /* 0x000fe40003f05270 */
[----:B0-----:R-:W-:-:S05]  /*1d40*/  IADD3 R2, P1, PT, R2, 0x400, RZ ;  /* 0x0000040002027810 */ /* 0x001fca0007f3e0ff */
[----:B------:R-:W-:Y:S02]  /*1d50*/  IMAD.X R5, RZ, RZ, R5, P1 ;  /* 0x000000ffff057224 */ /* 0x000fe400008e0605 */
[----:B--2---:R-:W-:-:S04]  /*1d60*/  FADD R10, R3, R10 ;  /* 0x0000000a030a7221 */ /* 0x004fc80000000000 */
[----:B------:R-:W-:Y:S05]  /*1d70*/  @P0 BRA `(.L_x_114) ;  /* 0xfffffffc00e00947 */ /* 0x000fea000383ffff */
.L_x_106:
[----:B------:R-:W-:Y:S05]  /*1d80*/  BSYNC.RECONVERGENT B1 ;  /* 0x0000000000017941 */ /* 0x000fea0003800200 */
.L_x_104:
[----:B------:R-:W0:Y:S01]  /*1d90*/  S2R R6, SR_LANEID ;  /* 0x0000000000067919 */ /* 0x000e220000000000 */
[----:B------:R-:W-:Y:S02]  /*1da0*/  MOV R3, R10 ;  /* 0x0000000a00037202 */ /* 0x000fe40000000f00 */
[----:B------:R-:W-:-:S03]  /*1db0*/  ISETP.NE.AND P5, PT, R8, RZ, PT ;  /* 0x000000ff0800720c */ /* 0x000fc60003fa5270 */
        /* <DEDUP_REMOVED lines=39> */
.L_x_102:
[----:B------:R-:W-:Y:S05]  /*2030*/  BSYNC.RECONVERGENT B0 ;  /* 0x0000000000007941 */ /* 0x000fea0003800200 */
.L_x_87:
[----:B------:R-:W-:Y:S05]  /*2040*/  @P5 EXIT ;  /* 0x000000000000594d */ /* 0x000fea0003800000 */
[----:B01----:R-:W0:Y:S01]  /*2050*/  LDC.64 R2, c[0x0][0x388] ;  /* 0x0000e200ff027b82 */ /* 0x003e220000000a00 */
[----:B------:R-:W2:Y:S02]  /*2060*/  LDCU UR4, c[0x0][0x39c] ;  /* 0x00007380ff0477ac */ /* 0x000ea40008000800 */
[----:B--2---:R-:W-:-:S05]  /*2070*/  FADD R5, R8, UR4 ;  /* 0x0000000408057e21 */ /* 0x004fca0008000000 */
[----:B0-----:R-:W-:Y:S01]  /*2080*/  STG.E desc[UR6][R2.64], R5 ;  /* 0x0000000502007986 */ /* 0x001fe2000c101906 */
[----:B------:R-:W-:Y:S05]  /*2090*/  EXIT ;  /* 0x000000000000794d */ /* 0x000fea0003800000 */
.L_x_115:
        /* <DEDUP_REMOVED lines=14> */
.L_x_249:


//--------------------- .text._ZN3cub18CUB_300001_SM_10006detail6reduce28DeviceReduceSingleTileKernelINS2_10policy_hubIfjN4cuda3std3__44plusIfEEE10Policy1000EPfSC_iS9_ffNS7_10__identityEEEvT0_T1_T2_T3_T4_T6_ --------------------------
	.section	.text._ZN3cub18CUB_300001_SM_10006detail6reduce28DeviceReduceSingleTileKernelINS2_10policy_hubIfjN4cuda3std3__44plusIfEEE10Policy1000EPfSC_iS9_ffNS7_10__identityEEEvT0_T1_T2_T3_T4_T6_,"ax",@progbits
	.align	128
        .global         _ZN3cub18CUB_300001_SM_10006detail6reduce28DeviceReduceSingleTileKernelINS2_10policy_hubIfjN4cuda3std3__44plusIfEEE10Policy1000EPfSC_iS9_ffNS7_10__identityEEEvT0_T1_T2_T3_T4_T6_
        .type           _ZN3cub18CUB_300001_SM_10006detail6reduce28DeviceReduceSingleTileKernelINS2_10policy_hubIfjN4cuda3std3__44plusIfEEE10Policy1000EPfSC_iS9_ffNS7_10__identityEEEvT0_T1_T2_T3_T4_T6_,@function
        .size           _ZN3cub18CUB_300001_SM_10006detail6reduce28DeviceReduceSingleTileKernelINS2_10policy_hubIfjN4cuda3std3__44plusIfEEE10Policy1000EPfSC_iS9_ffNS7_10__identityEEEvT0_T1_T2_T3_T4_T6_,(.L_x_250 - _ZN3cub18CUB_300001_SM_10006detail6reduce28DeviceReduceSingleTileKernelINS2_10policy_hubIfjN4cuda3std3__44plusIfEEE10Policy1000EPfSC_iS9_ffNS7_10__identityEEEvT0_T1_T2_T3_T4_T6_)
        .other          _ZN3cub18CUB_300001_SM_10006detail6reduce28DeviceReduceSingleTileKernelINS2_10policy_hubIfjN4cuda3std3__44plusIfEEE10Policy1000EPfSC_iS9_ffNS7_10__identityEEEvT0_T1_T2_T3_T4_T6_,@"STO_CUDA_ENTRY STV_DEFAULT"
_ZN3cub18CUB_300001_SM_10006detail6reduce28DeviceReduceSingleTileKernelINS2_10policy_hubIfjN4cuda3std3__44plusIfEEE10Policy1000EPfSC_iS9_ffNS7_10__identityEEEvT0_T1_T2_T3_T4_T6_:
.text._ZN3cub18CUB_300001_SM_10006detail6reduce28DeviceReduceSingleTileKernelINS2_10policy_hubIfjN4cuda3std3__44plusIfEEE10Policy1000EPfSC_iS9_ffNS7_10__identityEEEvT0_T1_T2_T3_T4_T6_:
        /* <DEDUP_REMOVED lines=13> */
.L_x_116:
        /* <DEDUP_REMOVED lines=16> */
.L_x_121:
[----:B------:R-:W-:Y:S05]  /*01d0*/  BSYNC.RECONVERGENT B1 ;  /* 0x0000000000017941 */ /* 0x000fea0003800200 */
.L_x_120:
        /* <DEDUP_REMOVED lines=16> */
.L_x_126:
        /* <DEDUP_REMOVED lines=9> */
.L_x_125:
[----:B------:R-:W-:Y:S05]  /*0370*/  BSYNC.RECONVERGENT B2 ;  /* 0x0000000000027941 */ /* 0x000fea0003800200 */
.L_x_124:
        /* <DEDUP_REMOVED lines=8> */
.L_x_129:
        /* <DEDUP_REMOVED lines=43> */
.L_x_128:
[----:B------:R-:W-:Y:S05]  /*06b0*/  BSYNC.RECONVERGENT B2 ;  /* 0x0000000000027941 */ /* 0x000fea0003800200 */
.L_x_127:
        /* <DEDUP_REMOVED lines=26> */
.L_x_131:
[----:B------:R-:W-:Y:S05]  /*0860*/  BSYNC.RECONVERGENT B2 ;  /* 0x0000000000027941 */ /* 0x000fea0003800200 */
.L_x_130:
        /* <DEDUP_REMOVED lines=12> */
.L_x_123:
[----:B------:R-:W-:Y:S05]  /*0930*/  BSYNC.RECONVERGENT B1 ;  /* 0x0000000000017941 */ /* 0x000fea0003800200 */
.L_x_122:
        /* <DEDUP_REMOVED lines=10> */
[----:B------:R-:W1:Y:S06]  /*09e0*/  SHFL.DOWN PT, R3, R0, 0x2, 0x1f ;  /* 0x08401f0000037f89 */ /* 0x000e6c00000e0000 */
[----:B------:R-:W2:Y:S01]  /*09f0*/  @!P1 S2R R6, SR_CgaCtaId ;  /* 0x0000000000069919 */ /* 0x000ea20000008800 */
[----:B0-----:R-:W-:Y:S02]  /*0a00*/  @!P1 MOV R5, 0x400 ;  /* 0x0000040000059802 */ /* 0x001fe40000000f00 */
[----:B------:R-:W-:-:S04]  /*0a10*/  @!P1 SHF.R.U32.HI R4, RZ, 0x3, R2 ;  /* 0x00000003ff049819 */ /* 0x000fc80000011602 */
[----:B------:R-:W-:Y:S01]  /*0a20*/  @!P1 LOP3.LUT R4, R4, 0x7c, RZ, 0xc0, !PT ;  /* 0x0000007c04049812 */ /* 0x000fe200078ec0ff */
[----:B-1----:R-:W-:Y:S01]  /*0a30*/  @!P0 FADD R0, R0, R3 ;  /* 0x0000000300008221 */ /* 0x002fe20000000000 */
[----:B------:R-:W-:-:S04]  /*0a40*/  ISETP.GT.AND P0, PT, R8, 0x1b, PT ;  /* 0x0000001b0800780c */ /* 0x000fc80003f04270 */
[----:B------:R-:W0:Y:S01]  /*0a50*/  SHFL.DOWN PT, R3, R0, 0x4, 0x1f ;  /* 0x08801f0000037f89 */ /* 0x000e2200000e0000 */
[----:B--2---:R-:W-:-:S04]  /*0a60*/  @!P1 LEA R5, R6, R5, 0x18 ;  /* 0x0000000506059211 */ /* 0x004fc800078ec0ff */
        /* <DEDUP_REMOVED lines=16> */
[----:B0-----:R-:W0:Y:S04]  /*0b70*/  LDS.128 R4, [UR4+0x10] ;  /* 0x00001004ff047984 */ /* 0x001e280008000c00 */
[----:B------:R-:W1:Y:S04]  /*0b80*/  LDS.128 R12, [UR4+0x20] ;  /* 0x00002004ff0c7984 */ /* 0x000e680008000c00 */
[----:B------:R-:W2:Y:S04]  /*0b90*/  LDS.128 R8, [UR4+0x30] ;  /* 0x00003004ff087984 */ /* 0x000ea80008000c00 */
[----:B------:R-:W3:Y:S01]  /*0ba0*/  LDS.128 R16, [UR4+0x40] ;  /* 0x00004004ff107984 */ /* 0x000ee20008000c00 */
[----:B0-----:R-:W-:-:S04]  /*0bb0*/  FADD R5, R0, R5 ;  /* 0x0000000500057221 */ /* 0x001fc80000000000 */
[----:B------:R-:W-:-:S04]  /*0bc0*/  FADD R6, R5, R6 ;  /* 0x0000000605067221 */ /* 0x000fc80000000000 */
[----:B------:R-:W-:-:S04]  /*0bd0*/  FADD R7, R6, R7 ;  /* 0x0000000706077221 */ /* 0x000fc80000000000 */
[----:B-1----:R-:W-:-:S04]  /*0be0*/  FADD R12, R7, R12 ;  /* 0x0000000c070c7221 */ /* 0x002fc80000000000 */
[----:B------:R-:W-:-:S04]  /*0bf0*/  FADD R13, R12, R13 ;  /* 0x0000000d0c0d7221 */ /* 0x000fc80000000000 */
[----:B------:R-:W-:-:S04]  /*0c00*/  FADD R14, R13, R14 ;  /* 0x0000000e0d0e7221 */ /* 0x000fc80000000000 */
[----:B------:R-:W-:-:S04]  /*0c10*/  FADD R15, R14, R15 ;  /* 0x0000000f0e0f7221 */ /* 0x000fc80000000000 */
[----:B--2---:R-:W-:-:S04]  /*0c20*/  FADD R8, R15, R8 ;  /* 0x000000080f087221 */ /* 0x004fc80000000000 */
[----:B------:R-:W-:-:S04]  /*0c30*/  FADD R9, R8, R9 ;  /* 0x0000000908097221 */ /* 0x000fc80000000000 */
[----:B------:R-:W-:-:S04]  /*0c40*/  FADD R10, R9, R10 ;  /* 0x0000000a090a7221 */ /* 0x000fc80000000000 */
[----:B------:R-:W-:-:S04]  /*0c50*/  FADD R11, R10, R11 ;  /* 0x0000000b0a0b7221 */ /* 0x000fc80000000000 */
[----:B---3--:R-:W-:-:S04]  /*0c60*/  FADD R16, R11, R16 ;  /* 0x000000100b107221 */ /* 0x008fc80000000000 */
[----:B------:R-:W-:-:S04]  /*0c70*/  FADD R17, R16, R17 ;  /* 0x0000001110117221 */ /* 0x000fc80000000000 */
[----:B------:R-:W-:-:S04]  /*0c80*/  FADD R18, R17, R18 ;  /* 0x0000001211127221 */ /* 0x000fc80000000000 */
[----:B------:R-:W-:Y:S01]  /*0c90*/  FADD R0, R18, R19 ;  /* 0x0000001312007221 */ /* 0x000fe20000000000 */
[----:B------:R-:W-:Y:S06]  /*0ca0*/  BRA `(.L_x_133) ;  /* 0x0000003400707947 */ /* 0x000fec0003800000 */
.L_x_132:
        /* <DEDUP_REMOVED lines=23> */
[-C--:B------:R-:W-:Y:S02]  /*0e20*/  ISETP.GT.AND P0, PT, R5, R4.reuse, PT ;  /* 0x000000040500720c */ /* 0x080fe40003f04270 */
[----:B------:R-:W-:Y:S02]  /*0e30*/  IADD3 R5, PT, PT, R9, 0x10, RZ ;  /* 0x0000001009057810 */ /* 0x000fe40007ffe0ff */
        /* <DEDUP_REMOVED lines=20> */
[----:B------:R-:W0:Y:S04]  /*0f80*/  LDS.128 R16, [UR4+0x10] ;  /* 0x00001004ff107984 */ /* 0x000e280008000c00 */
[----:B----4-:R-:W1:Y:S04]  /*0f90*/  LDS.128 R4, [UR4+0x20] ;  /* 0x00002004ff047984 */ /* 0x010e680008000c00 */
[----:B------:R-:W2:Y:S04]  /*0fa0*/  LDS.128 R8, [UR4+0x30] ;  /* 0x00003004ff087984 */ /* 0x000ea80008000c00 */
[----:B------:R-:W3:Y:S01]  /*0fb0*/  LDS.128 R12, [UR4+0x40] ;  /* 0x00004004ff0c7984 */ /* 0x000ee20008000c00 */
[----:B0-----:R-:W-:Y:S01]  /*0fc0*/  @P2 FADD R0, R0, R17 ;  /* 0x0000001100002221 */ /* 0x001fe20000000000 */
[----:B------:R-:W-:-:S03]  /*0fd0*/  ISETP.GT.AND P2, PT, R3, 0x80, PT ;  /* 0x000000800300780c */ /* 0x000fc60003f44270 */
[----:B------:R-:W-:Y:S01]  /*0fe0*/  @P3 FADD R0, R0, R18 ;  /* 0x0000001200003221 */ /* 0x000fe20000000000 */
[----:B------:R-:W-:-:S03]  /*0ff0*/  ISETP.GT.AND P3, PT, R3, 0xa0, PT ;  /* 0x000000a00300780c */ /* 0x000fc60003f64270 */
[----:B------:R-:W-:Y:S01]  /*1000*/  @P1 FADD R0, R0, R19 ;  /* 0x0000001300001221 */ /* 0x000fe20000000000 */
[----:B------:R-:W-:-:S05]  /*1010*/  ISETP.GT.AND P1, PT, R3, 0xe0, PT ;  /* 0x000000e00300780c */ /* 0x000fca0003f24270 */
[----:B-1----:R-:W-:Y:S01]  /*1020*/  @P2 FADD R0, R0, R4 ;  /* 0x0000000400002221 */ /* 0x002fe20000000000 */
[----:B------:R-:W-:-:S03]  /*1030*/  ISETP.GT.AND P2, PT, R3, 0x100, PT ;  /* 0x000001000300780c */ /* 0x000fc60003f44270 */
[----:B------:R-:W-:Y:S01]  /*1040*/  @P3 FADD R0, R0, R5 ;  /* 0x0000000500003221 */ /* 0x000fe20000000000 */
[----:B------:R-:W-:-:S03]  /*1050*/  ISETP.GT.AND P3, PT, R3, 0x120, PT ;  /* 0x000001200300780c */ /* 0x000fc60003f64270 */
[----:B------:R-:W-:Y:S01]  /*1060*/  @P4 FADD R0, R0, R6 ;  /* 0x0000000600004221 */ /* 0x000fe20000000000 */
[----:B------:R-:W-:-:S03]  /*1070*/  ISETP.GT.AND P4, PT, R3, 0x140, PT ;  /* 0x000001400300780c */ /* 0x000fc60003f84270 */
[----:B------:R-:W-:Y:S01]  /*1080*/  @P1 FADD R0, R0, R7 ;  /* 0x0000000700001221 */ /* 0x000fe20000000000 */
[----:B------:R-:W-:-:S03]  /*1090*/  ISETP.GT.AND P1, PT, R3, 0x160, PT ;  /* 0x000001600300780c */ /* 0x000fc60003f24270 */
[----:B--2---:R-:W-:Y:S01]  /*10a0*/  @P2 FADD R0, R0, R8 ;  /* 0x0000000800002221 */ /* 0x004fe20000000000 */
[----:B------:R-:W-:-:S03]  /*10b0*/  ISETP.GT.AND P2, PT, R3, 0x180, PT ;  /* 0x000001800300780c */ /* 0x000fc60003f44270 */
[----:B------:R-:W-:Y:S01]  /*10c0*/  @P3 FADD R0, R0, R9 ;  /* 0x0000000900003221 */ /* 0x000fe20000000000 */
[----:B------:R-:W-:-:S03]  /*10d0*/  ISETP.GT.AND P3, PT, R3, 0x1a0, PT ;  /* 0x000001a00300780c */ /* 0x000fc60003f64270 */
[----:B------:R-:W-:Y:S01]  /*10e0*/  @P4 FADD R0, R0, R10 ;  /* 0x0000000a00004221 */ /* 0x000fe20000000000 */
[----:B------:R-:W-:-:S03]  /*10f0*/  ISETP.GT.AND P4, PT, R3, 0x1c0, PT ;  /* 0x000001c00300780c */ /* 0x000fc60003f84270 */
[----:B------:R-:W-:Y:S01]  /*1100*/  @P1 FADD R0, R0, R11 ;  /* 0x0000000b00001221 */ /* 0x000fe20000000000 */
[----:B------:R-:W-:-:S03]  /*1110*/  ISETP.GT.AND P1, PT, R3, 0x1e0, PT ;  /* 0x000001e00300780c */ /* 0x000fc60003f24270 */
[----:B---3--:R-:W-:-:S04]  /*1120*/  @P2 FADD R0, R0, R12 ;  /* 0x0000000c00002221 */ /* 0x008fc80000000000 */
[----:B------:R-:W-:-:S04]  /*1130*/  @P3 FADD R0, R0, R13 ;  /* 0x0000000d00003221 */ /* 0x000fc80000000000 */
[----:B------:R-:W-:-:S04]  /*1140*/  @P4 FADD R0, R0, R14 ;  /* 0x0000000e00004221 */ /* 0x000fc80000000000 */
[----:B------:R-:W-:Y:S01]  /*1150*/  @P1 FADD R0, R0, R15 ;  /* 0x0000000f00001221 */ /* 0x000fe20000000000 */
[----:B------:R-:W-:Y:S06]  /*1160*/  BRA `(.L_x_133) ;  /* 0x0000003000407947 */ /* 0x000fec0003800000 */
.L_x_119:
[----:B------:R-:W0:Y:S01]  /*1170*/  S2R R2, SR_TID.X ;  /* 0x0000000000027919 */ /* 0x000e220000002100 */
[----:B------:R-:W1:Y:S01]  /*1180*/  LDC.64 R4, c[0x0][0x380] ;  /* 0x0000e000ff047b82 */ /* 0x000e620000000a00 */
[----:B0-----:R-:W-:-:S05]  /*1190*/  SHF.L.U32 R7, R2, 0x1, RZ ;  /* 0x0000000102077819 */ /* 0x001fca00000006ff */
[----:B-1----:R-:W-:-:S05]  /*11a0*/  IMAD.WIDE.U32 R4, R7, 0x4, R4 ;  /* 0x0000000407047825 */ /* 0x002fca00078e0004 */
[----:B------:R-:W2:Y:S04]  /*11b0*/  LDG.E.64.CONSTANT R14, desc[UR6][R4.64] ;  /* 0x00000006040e7981 */ /* 0x000ea8000c1e9b00 */
[----:B------:R-:W3:Y:S04]  /*11c0*/  LDG.E.64.CONSTANT R16, desc[UR6][R4.64+0x1000] ;  /* 0x0010000604107981 */ /* 0x000ee8000c1e9b00 */
[----:B------:R-:W4:Y:S04]  /*11d0*/  LDG.E.64.CONSTANT R18, desc[UR6][R4.64+0x2000] ;  /* 0x0020000604127981 */ /* 0x000f28000c1e9b00 */
[----:B------:R-:W5:Y:S04]  /*11e0*/  LDG.E.64.CONSTANT R20, desc[UR6][R4.64+0x3000] ;  /* 0x0030000604147981 */ /* 0x000f68000c1e9b00 */
[----:B------:R-:W5:Y:S04]  /*11f0*/  LDG.E.64.CONSTANT R12, desc[UR6][R4.64+0x4000] ;  /* 0x00400006040c7981 */ /* 0x000f68000c1e9b00 */
[----:B------:R-:W5:Y:S04]  /*1200*/  LDG.E.64.CONSTANT R10, desc[UR6][R4.64+0x5000] ;  /* 0x00500006040a7981 */ /* 0x000f68000c1e9b00 */
[----:B------:R-:W5:Y:S04]  /*1210*/  LDG.E.64.CONSTANT R6, desc[UR6][R4.64+0x6000] ;  /* 0x0060000604067981 */ /* 0x000f68000c1e9b00 */
[----:B------:R-:W5:Y:S01]  /*1220*/  LDG.E.64.CONSTANT R8, desc[UR6][R4.64+0x7000] ;  /* 0x0070000604087981 */ /* 0x000f62000c1e9b00 */
[----:B------:R-:W-:Y:S01]  /*1230*/  ISETP.GE.U32.AND P0, PT, R3, 0x4000, PT ;  /* 0x000040000300780c */ /* 0x000fe20003f06070 */
[----:B--2---:R-:W-:Y:S01]  /*1240*/  FADD R14, R14, R15 ;  /* 0x0000000f0e0e7221 */ /* 0x004fe20000000000 */
[----:B---3--:R-:W-:Y:S01]  /*1250*/  FADD R17, R16, R17 ;  /* 0x0000001110117221 */ /* 0x008fe20000000000 */
[----:B----4-:R-:W-:-:S03]  /*1260*/  FADD R18, R18, R19 ;  /* 0x0000001312127221 */ /* 0x010fc60000000000 */
[----:B------:R-:W-:Y:S01]  /*1270*/  FADD R14, R14, R17 ;  /* 0x000000110e0e7221 */ /* 0x000fe20000000000 */
[----:B-----5:R-:W-:Y:S01]  /*1280*/  FADD R21, R20, R21 ;  /* 0x0000001514157221 */ /* 0x020fe20000000000 */
[----:B------:R-:W-:Y:S02]  /*1290*/  HFMA2 R20, -RZ, RZ, 0, 0.0078125 ;  /* 0x00002000ff147431 */ /* 0x000fe400000001ff */
[----:B------:R-:W-:Y:S01]  /*12a0*/  FADD R12, R12, R13 ;  /* 0x0000000d0c0c7221 */ /* 0x000fe20000000000 */
[----:B------:R-:W-:Y:S01]  /*12b0*/  FADD R21, R18, R21 ;  /* 0x0000001512157221 */ /* 0x000fe20000000000 */
[----:B------:R-:W-:-:S03]  /*12c0*/  FADD R11, R10, R11 ;  /* 0x0000000b0a0b7221 */ /* 0x000fc60000000000 */
[----:B------:R-:W-:Y:S01]  /*12d0*/  FADD R14, R14, R21 ;  /* 0x000000150e0e7221 */ /* 0x000fe20000000000 */
[----:B------:R-:W-:Y:S01]  /*12e0*/  FADD R6, R6, R7 ;  /* 0x0000000706067221 */ /* 0x000fe20000000000 */
[----:B------:R-:W-:Y:S01]  /*12f0*/  FADD R11, R12, R11 ;  /* 0x0000000b0c0b7221 */ /* 0x000fe20000000000 */
[----:B------:R-:W-:-:S04]  /*1300*/  FADD R9, R8, R9 ;  /* 0x0000000908097221 */ /* 0x000fc80000000000 */
[----:B------:R-:W-:-:S04]  /*1310*/  FADD R6, R6, R9 ;  /* 0x0000000906067221 */ /* 0x000fc80000000000 */
[----:B------:R-:W-:-:S04]  /*1320*/  FADD R11, R11, R6 ;  /* 0x000000060b0b7221 */ /* 0x000fc80000000000 */
[----:B------:R-:W-:Y:S01]  /*1330*/  FADD R0, R14, R11 ;  /* 0x0000000b0e007221 */ /* 0x000fe20000000000 */
[----:B------:R-:W-:Y:S06]  /*1340*/  @!P0 BRA `(.L_x_134) ;  /* 0x00000000008c8947 */ /* 0x000fec0003800000 */
[----:B------:R-:W0:Y:S01]  /*1350*/  LDC R24, c[0x0][0x390] ;  /* 0x0000e400ff187b82 */ /* 0x000e220000000800 */
[----:B------:R-:W-:Y:S02]  /*1360*/  IADD3 R21, PT, PT, R3, -0x2000, RZ ;  /* 0xffffe00003157810 */ /* 0x000fe40007ffe0ff */
[----:B------:R-:W-:-:S07]  /*1370*/  MOV R20, 0x2000 ;  /* 0x0000200000147802 */ /* 0x000fce0000000f00 */
.L_x_136:
[----:B------:R-:W-:-:S05]  /*1380*/  IMAD.WIDE R26, R20, 0x4, R4 ;  /* 0x00000004141a7825 */ /* 0x000fca00078e0204 */
[----:B------:R-:W2:Y:S04]  /*1390*/  LDG.E.64.CONSTANT R14, desc[UR6][R26.64+0x6000] ;  /* 0x006000061a0e7981 */ /* 0x000ea8000c1e9b00 */
[----:B------:R-:W2:Y:S04]  /*13a0*/  LDG.E.64.CONSTANT R6, desc[UR6][R26.64+0x7000] ;  /* 0x007000061a067981 */ /* 0x000ea8000c1e9b00 */
[----:B------:R-:W3:Y:S04]  /*13b0*/  LDG.E.64.CONSTANT R22, desc[UR6][R26.64] ;  /* 0x000000061a167981 */ /* 0x000ee8000c1e9b00 */
[----:B------:R-:W4:Y:S04]  /*13c0*/  LDG.E.64.CONSTANT R18, desc[UR6][R26.64+0x1000] ;  /* 0x001000061a127981 */ /* 0x000f28000c1e9b00 */
[----:B------:R-:W5:Y:S04]  /*13d0*/  LDG.E.64.CONSTANT R16, desc[UR6][R26.64+0x2000] ;  /* 0x002000061a107981 */ /* 0x000f68000c1e9b00 */
[----:B------:R-:W5:Y:S04]  /*13e0*/  LDG.E.64.CONSTANT R12, desc[UR6][R26.64+0x3000] ;  /* 0x003000061a0c7981 */ /* 0x000f68000c1e9b00 */
[----:B------:R-:W5:Y:S04]  /*13f0*/  LDG.E.64.CONSTANT R10, desc[UR6][R26.64+0x4000] ;  /* 0x004000061a0a7981 */ /* 0x000f68000c1e9b00 */
[----:B------:R-:W5:Y:S01]  /*1400*/  LDG.E.64.CONSTANT R8, desc[UR6][R26.64+0x5000] ;  /* 0x005000061a087981 */ /* 0x000f62000c1e9b00 */
[----:B0-----:R-:W-:Y:S01]  /*1410*/  MOV R3, R24 ;  /* 0x0000001800037202 */ /* 0x001fe20000000f00 */
[----:B--2---:R-:W-:-:S03]  /*1420*/  FADD R15, R15, R6 ;  /* 0x000000060f0f7221 */ /* 0x004fc60000000000 */
[----:B------:R-:W-:Y:S01]  /*1430*/  IADD3 R6, PT, PT, -R20, R3, RZ ;  /* 0x0000000314067210 */ /* 0x000fe20007ffe1ff */
[----:B---3--:R-:W-:-:S03]  /*1440*/  FADD R0, R22, R0 ;  /* 0x0000000016007221 */ /* 0x008fc60000000000 */
[----:B------:R-:W-:Y:S01]  /*1450*/  ISETP.GE.AND P0, PT, R6, 0x2000, PT ;  /* 0x000020000600780c */ /* 0x000fe20003f06270 */
[----:B----4-:R-:W-:Y:S01]  /*1460*/  FADD R23, R23, R18 ;  /* 0x0000001217177221 */ /* 0x010fe20000000000 */
[----:B-----5:R-:W-:Y:S01]  /*1470*/  FADD R18, R19, R16 ;  /* 0x0000001013127221 */ /* 0x020fe20000000000 */
[----:B------:R-:W-:Y:S01]  /*1480*/  FADD R17, R17, R12 ;  /* 0x0000000c11117221 */ /* 0x000fe20000000000 */
[----:B------:R-:W-:Y:S01]  /*1490*/  FADD R12, R13, R10 ;  /* 0x0000000a0d0c7221 */ /* 0x000fe20000000000 */
[----:B------:R-:W-:Y:S01]  /*14a0*/  FADD R11, R11, R8 ;  /* 0x000000080b0b7221 */ /* 0x000fe20000000000 */
[----:B------:R-:W-:Y:S01]  /*14b0*/  FADD R8, R9, R14 ;  /* 0x0000000e09087221 */ /* 0x000fe20000000000 */
[----:B------:R-:W-:Y:S01]  /*14c0*/  FADD R0, R0, R23 ;  /* 0x0000001700007221 */ /* 0x000fe20000000000 */
[----:B------:R-:W-:Y:S01]  /*14d0*/  FADD R17, R18, R17 ;  /* 0x0000001112117221 */ /* 0x000fe20000000000 */
[----:B------:R-:W-:Y:S01]  /*14e0*/  FADD R11, R12, R11 ;  /* 0x0000000b0c0b7221 */ /* 0x000fe20000000000 */
[----:B------:R-:W-:-:S02]  /*14f0*/  FADD R8, R8, R15 ;  /* 0x0000000f08087221 */ /* 0x000fc40000000000 */
[----:B------:R-:W-:Y:S02]  /*1500*/  FADD R0, R0, R17 ;  /* 0x0000001100007221 */ /* 0x000fe40000000000 */
[----:B------:R-:W-:-:S04]  /*1510*/  FADD R11, R11, R8 ;  /* 0x000000080b0b7221 */ /* 0x000fc80000000000 */
[----:B------:R-:W-:-:S04]  /*1520*/  FADD R11, R0, R11 ;  /* 0x0000000b000b7221 */ /* 0x000fc80000000000 */
[----:B------:R-:W-:Y:S01]  /*1530*/  FADD R0, R7, R11 ;  /* 0x0000000b07007221 */ /* 0x000fe20000000000 */
[----:B------:R-:W-:Y:S06]  /*1540*/  @!P0 BRA `(.L_x_135) ;  /* 0x0000000800308947 */ /* 0x000fec0003800000 */
[----:B------:R-:W-:-:S04]  /*1550*/  IADD3 R20, PT, PT, R20, 0x2000, RZ ;  /* 0x0000200014147810 */ /* 0x000fc80007ffe0ff */
[----:B------:R-:W-:-:S13]  /*1560*/  ISETP.GT.AND P0, PT, R20, R21, PT ;  /* 0x000000151400720c */ /* 0x000fda0003f04270 */
[----:B------:R-:W-:Y:S05]  /*1570*/  @!P0 BRA `(.L_x_136) ;  /* 0xfffffffc00808947 */ /* 0x000fea000383ffff */
.L_x_134:
        /* <DEDUP_REMOVED lines=20> */
.L_x_140:
        /* <DEDUP_REMOVED lines=8> */
.L_x_139:
[----:B------:R-:W-:Y:S05]  /*1740*/  BSYNC.RECONVERGENT B2 ;  /* 0x0000000000027941 */ /* 0x000fea0003800200 */
.L_x_138:
[----:B------:R-:W-:Y:S05]  /*1750*/  @!P1 BRA `(.L_x_137) ;  /* 0x0000000400a89947 */ /* 0x000fea0003800000 */
[----:B------:R-:W0:Y:S01]  /*1760*/  LDCU.64 UR4, c[0x0][0x380] ;  /* 0x00007000ff0477ac */ /* 0x000e220008000a00 */
[----:B------:R-:W-:Y:S01]  /*1770*/  IADD3 R5, PT, PT, R11, -R10, RZ ;  /* 0x8000000a0b057210 */ /* 0x000fe20007ffe0ff */
[----:B------:R-:W-:Y:S01]  /*1780*/  BSSY.RECONVERGENT B2, `(.L_x_141) ;  /* 0x000003b000027945 */ /* 0x000fe20003800200 */
[----:B------:R-:W-:Y:S02]  /*1790*/  IADD3 R3, P0, PT, R10, R20, RZ ;  /* 0x000000140a037210 */ /* 0x000fe40007f1e0ff */
[----:B------:R-:W-:Y:S02]  /*17a0*/  ISETP.GT.AND P1, PT, R5, 0x1800, PT ;  /* 0x000018000500780c */ /* 0x000fe40003f24270 */
[----:B------:R-:W-:Y:S02]  /*17b0*/  IADD3.X R6, PT, PT, RZ, RZ, RZ, P0, !PT ;  /* 0x000000ffff067210 */ /* 0x000fe400007fe4ff */
[----:B0-----:R-:W-:-:S04]  /*17c0*/  LEA R4, P0, R3, UR4, 0x2 ;  /* 0x0000000403047c11 */ /* 0x001fc8000f8010ff */
[----:B------:R-:W-:Y:S02]  /*17d0*/  LEA.HI.X R3, R3, UR5, R6, 0x2, P0 ;  /* 0x0000000503037c11 */ /* 0x000fe400080f1406 */
[----:B------:R-:W-:-:S04]  /*17e0*/  IADD3 R4, P0, PT, R4, 0x1000, RZ ;  /* 0x0000100004047810 */ /* 0x000fc80007f1e0ff */
[----:B------:R-:W-:Y:S02]  /*17f0*/  IADD3.X R5, PT, PT, RZ, R3, RZ, P0, !PT ;  /* 0x00000003ff057210 */ /* 0x000fe400007fe4ff */
[----:B------:R-:W-:Y:S02]  /*1800*/  PLOP3.LUT P0, PT, PT, PT, PT, 0x80, 0x8 ;  /* 0x000000000008781c */ /* 0x000fe40003f0f070 */
[----:B------:R-:W-:Y:S01]  /*1810*/  IADD3 R3, PT, PT, R10, R20, RZ ;  /* 0x000000140a037210 */ /* 0x000fe20007ffe0ff */
[----:B------:R-:W-:Y:S10]  /*1820*/  @!P1 BRA `(.L_x_142) ;  /* 0x0000000000c09947 */ /* 0x000ff40003800000 */
[----:B------:R-:W-:Y:S02]  /*1830*/  PLOP3.LUT P0, PT, PT, PT, PT, 0x8, 0x80 ;  /* 0x000000000080781c */ /* 0x000fe40003f0e170 */
[----:B------:R-:W-:-:S11]  /*1840*/  IADD3 R13, PT, PT, R11, -0x1800, RZ ;  /* 0xffffe8000b0d7810 */ /* 0x000fd60007ffe0ff */
.L_x_143:
        /* <DEDUP_REMOVED lines=46> */
.L_x_142:
[----:B------:R-:W-:Y:S05]  /*1b30*/  BSYNC.RECONVERGENT B2 ;  /* 0x0000000000027941 */ /* 0x000fea0003800200 */
.L_x_141:
        /* <DEDUP_REMOVED lines=31> */
.L_x_145:
[----:B------:R-:W-:Y:S05]  /*1d30*/  BSYNC.RECONVERGENT B2 ;  /* 0x0000000000027941 */ /* 0x000fea0003800200 */
.L_x_144:
        /* <DEDUP_REMOVED lines=9> */
[----:B----4-:R-:W-:-:S04]  /*1dd0*/  FADD R0, R0, R3 ;  /* 0x0000000300007221 */ /* 0x010fc80000000000 */
[----:B--2---:R-:W-:-:S04]  /*1de0*/  FADD R0, R0, R9 ;  /* 0x0000000900007221 */ /* 0x004fc80000000000 */
[----:B---3--:R-:W-:-:S07]  /*1df0*/  FADD R0, R0, R11 ;  /* 0x0000000b00007221 */ /* 0x008fce0000000000 */
.L_x_137:
[----:B------:R-:W-:Y:S05]  /*1e00*/  BSYNC.RECONVERGENT B1 ;  /* 0x0000000000017941 */ /* 0x000fea0003800200 */
.L_x_135:
        /* <DEDUP_REMOVED lines=32> */
[----:B---3--:R-:W0:Y:S04]  /*2010*/  LDS.128 R4, [UR4+0x10] ;  /* 0x00001004ff047984 */ /* 0x008e280008000c00 */
        /* <DEDUP_REMOVED lines=19> */
.L_x_118:
        /* <DEDUP_REMOVED lines=12> */
.L_x_148:
[----:B------:R-:W-:Y:S05]  /*2210*/  BSYNC.RECONVERGENT B1 ;  /* 0x0000000000017941 */ /* 0x000fea0003800200 */
.L_x_147:
        /* <DEDUP_REMOVED lines=16> */
.L_x_153:
        /* <DEDUP_REMOVED lines=9> */
.L_x_152:
[----:B------:R-:W-:Y:S05]  /*23b0*/  BSYNC.RECONVERGENT B2 ;  /* 0x0000000000027941 */ /* 0x000fea0003800200 */
.L_x_151:
        /* <DEDUP_REMOVED lines=8> */
.L_x_156:
        /* <DEDUP_REMOVED lines=43> */
.L_x_155:
[----:B------:R-:W-:Y:S05]  /*26f0*/  BSYNC.RECONVERGENT B2 ;  /* 0x0000000000027941 */ /* 0x000fea0003800200 */
.L_x_154:
        /* <DEDUP_REMOVED lines=26> */
.L_x_158:
[----:B------:R-:W-:Y:S05]  /*28a0*/  BSYNC.RECONVERGENT B2 ;  /* 0x0000000000027941 */ /* 0x000fea0003800200 */
.L_x_157:
        /* <DEDUP_REMOVED lines=12> */
.L_x_150:
[----:B------:R-:W-:Y:S05]  /*2970*/  BSYNC.RECONVERGENT B1 ;  /* 0x0000000000017941 */ /* 0x000fea0003800200 */
.L_x_149:
[----:B------:R-:W-:Y:S02]  /*2980*/  ISETP.GE.AND P0, PT, R3, 0x200, PT ;  /* 0x000002000300780c */ /* 0x000fe40003f06270 */
[----:B0----5:R-:W-:-:S11]  /*2990*/  MOV R5, R0 ;  /* 0x0000000000057202 */ /* 0x021fd60000000f00 */
[----:B------:R-:W-:Y:S05]  /*29a0*/  @!P0 BRA `(.L_x_159) ;  /* 0x0000000000d08947 */ /* 0x000fea0003800000 */
[----:B------:R-:W0:Y:S01]  /*29b0*/  S2R R7, SR_LANEID ;  /* 0x0000000000077919 */ /* 0x000e220000000000 */
[----:B------:R-:W1:Y:S02]  /*29c0*/  SHFL.DOWN PT, R0, R5, 0x1, 0x1f ;  /* 0x08201f0005007f89 */ /* 0x000e6400000e0000 */
[----:B-1----:R-:W-:Y:S01]  /*29d0*/  FADD R0, R0, R5 ;  /* 0x0000000500007221 */ /* 0x002fe20000000000 */
[C---:B0-----:R-:W-:Y:S02]  /*29e0*/  ISETP.GT.AND P0, PT, R7.reuse, 0x1e, PT ;  /* 0x0000001e0700780c */ /* 0x041fe40003f04270 */
[----:B------:R-:W-:Y:S02]  /*29f0*/  ISETP.NE.AND P1, PT, R7, RZ, PT ;  /* 0x000000ff0700720c */ /* 0x000fe40003f25270 */
[----:B------:R-:W-:Y:S02]  /*2a00*/  FSEL R0, R5, R0, P0 ;  /* 0x0000000005007208 */ /* 0x000fe40000000000 */
[----:B------:R-:W-:-:S03]  /*2a10*/  ISETP.GT.AND P0, PT, R7, 0x1d, PT ;  /* 0x0000001d0700780c */ /* 0x000fc60003f04270 */
[----:B------:R-:W0:Y:S06]  /*2a20*/  SHFL.DOWN PT, R3, R0, 0x2, 0x1f ;  /* 0x08401f0000037f89 */ /* 0x000e2c00000e0000 */
        /* <DEDUP_REMOVED lines=24> */
[----:B--2---:R-:W0:Y:S04]  /*2bb0*/  LDS.128 R4, [UR4+0x10] ;  /* 0x00001004ff047984 */ /* 0x004e280008000c00 */
        /* <DEDUP_REMOVED lines=19> */
.L_x_159:
[----:B------:R-:W0:Y:S01]  /*2cf0*/  S2R R4, SR_LANEID ;  /* 0x0000000000047919 */ /* 0x000e220000000000 */
[----:B------:R-:W-:-:S04]  /*2d00*/  LOP3.LUT R0, R2, 0x3e0, RZ, 0xc0, !PT ;  /* 0x000003e002007812 */ /* 0x000fc800078ec0ff */
[----:B------:R-:W-:Y:S02]  /*2d10*/  IADD3 R6, PT, PT, R0, 0x20, RZ ;  /* 0x0000002000067810 */ /* 0x000fe40007ffe0ff */
[----:B------:R-:W-:Y:S02]  /*2d20*/  LOP3.LUT R0, RZ, R0, RZ, 0x33, !PT ;  /* 0x00000000ff007212 */ /* 0x000fe400078e33ff */
[-C--:B------:R-:W-:Y:S02]  /*2d30*/  ISETP.GT.AND P0, PT, R6, R3.reuse, PT ;  /* 0x000000030600720c */ /* 0x080fe40003f04270 */
[----:B------:R-:W-:-:S04]  /*2d40*/  IADD3 R0, PT, PT, R0, R3, RZ ;  /* 0x0000000300007210 */ /* 0x000fc80007ffe0ff */
[----:B------:R-:W-:-:S05]  /*2d50*/  SEL R6, R0, 0x1f, P0 ;  /* 0x0000001f00067807 */ /* 0x000fca0000000000 */
[----:B------:R-:W1:Y:S01]  /*2d60*/  SHFL.DOWN PT, R0, R5, 0x1, R6 ;  /* 0x0820000005007989 */ /* 0x000e6200000e0006 */
[C---:B0-----:R-:W-:Y:S02]  /*2d70*/  ISETP.GE.AND P0, PT, R4.reuse, R6, PT ;  /* 0x000000060400720c */ /* 0x041fe40003f06270 */
[C---:B------:R-:W-:Y:S02]  /*2d80*/  IADD3 R7, PT, PT, R4.reuse, 0x2, RZ ;  /* 0x0000000204077810 */ /* 0x040fe40007ffe0ff */
[----:B------:R-:W-:-:S09]  /*2d90*/  ISETP.NE.AND P1, PT, R4, RZ, PT ;  /* 0x000000ff0400720c */ /* 0x000fd20003f25270 */
[----:B-1----:R-:W-:Y:S01]  /*2da0*/  @!P0 FADD R5, R0, R5 ;  /* 0x0000000500058221 */ /* 0x002fe20000000000 */
[-C--:B------:R-:W-:Y:S02]  /*2db0*/  ISETP.GT.AND P0, PT, R7, R6.reuse, PT ;  /* 0x000000060700720c */ /* 0x080fe40003f04270 */
[----:B------:R-:W-:Y:S01]  /*2dc0*/  IADD3 R7, PT, PT, R4, 0x4, RZ ;  /* 0x0000000404077810 */ /* 0x000fe20007ffe0ff */
[----:B------:R-:W0:Y:S01]  /*2dd0*/  @!P1 S2R R8, SR_CgaCtaId ;  /* 0x0000000000089919 */ /* 0x000e220000008800 */
        /* <DEDUP_REMOVED lines=31> */
[----:B-1----:R-:W1:Y:S04]  /*2fd0*/  LDS.128 R4, [UR4+0x20] ;  /* 0x00002004ff047984 */ /* 0x002e680008000c00 */
        /* <DEDUP_REMOVED lines=29> */
.L_x_146:
        /* <DEDUP_REMOVED lines=28> */
[----:B------:R-:W-:Y:S02]  /*3370*/  HFMA2 R11, -RZ, RZ, 0, 0.0078125 ;  /* 0x00002000ff0b7431 */ /* 0x000fe400000001ff */
        /* <DEDUP_REMOVED lines=11> */
.L_x_162:
[----:B------:R-:W-:-:S05]  /*3430*/  IMAD.WIDE R2, R11, 0x4, R4 ;  /* 0x000000040b027825 */ /* 0x000fca00078e0204 */
        /* <DEDUP_REMOVED lines=15> */
[----:B------:R0:W5:Y:S02]  /*3530*/  LDG.E.CONSTANT R18, desc[UR6][R2.64+0x7800] ;  /* 0x0078000602127981 */ /* 0x000164000c1e9900 */
[----:B0-----:R-:W-:-:S04]  /*3540*/  MOV R3, R7 ;  /* 0x0000000700037202 */ /* 0x001fc80000000f00 */
[----:B------:R-:W-:-:S04]  /*3550*/  IADD3 R2, PT, PT, -R11, R3, RZ ;  /* 0x000000030b027210 */ /* 0x000fc80007ffe1ff */
[----:B------:R-:W-:Y:S01]  /*3560*/  ISETP.GE.AND P0, PT, R2, 0x2000, PT ;  /* 0x000020000200780c */ /* 0x000fe20003f06270 */
        /* <DEDUP_REMOVED lines=17> */
[----:B------:R-:W-:-:S04]  /*3680*/  IADD3 R11, PT, PT, R11, 0x2000, RZ ;  /* 0x000020000b0b7810 */ /* 0x000fc80007ffe0ff */
[----:B------:R-:W-:-:S13]  /*3690*/  ISETP.GT.AND P0, PT, R11, R6, PT ;  /* 0x000000060b00720c */ /* 0x000fda0003f04270 */
[----:B------:R-:W-:Y:S05]  /*36a0*/  @!P0 BRA `(.L_x_162) ;  /* 0xfffffffc00608947 */ /* 0x000fea000383ffff */
.L_x_160:
        /* <DEDUP_REMOVED lines=20> */
.L_x_166:
        /* <DEDUP_REMOVED lines=8> */
.L_x_165:
[----:B------:R-:W-:Y:S05]  /*3870*/  BSYNC.RECONVERGENT B2 ;  /* 0x0000000000027941 */ /* 0x000fea0003800200 */
.L_x_164:
        /* <DEDUP_REMOVED lines=16> */
.L_x_169:
        /* <DEDUP_REMOVED lines=46> */
.L_x_168:
[----:B------:R-:W-:Y:S05]  /*3c60*/  BSYNC.RECONVERGENT B2 ;  /* 0x0000000000027941 */ /* 0x000fea0003800200 */
.L_x_167:
        /* <DEDUP_REMOVED lines=31> */
.L_x_171:
[----:B------:R-:W-:Y:S05]  /*3e60*/  BSYNC.RECONVERGENT B2 ;  /* 0x0000000000027941 */ /* 0x000fea0003800200 */
.L_x_170:
        /* <DEDUP_REMOVED lines=12> */
.L_x_163:
[----:B------:R-:W-:Y:S05]  /*3f30*/  BSYNC.RECONVERGENT B1 ;  /* 0x0000000000017941 */ /* 0x000fea0003800200 */
.L_x_161:
        /* <DEDUP_REMOVED lines=50> */
[----:B------:R-:W-:-:S07]  /*4260*/  FADD R0, R18, R19 ;  /* 0x0000001312007221 */ /* 0x000fce0000000000 */
.L_x_133:
[----:B------:R-:W-:Y:S05]  /*4270*/  BSYNC.RECONVERGENT B0 ;  /* 0x0000000000007941 */ /* 0x000fea0003800200 */
.L_x_117:
[----:B------:R-:W-:Y:S05]  /*4280*/  @P0 EXIT ;  /* 0x000000000000094d */ /* 0x000fea0003800000 */
[----:B0-23--:R-:W0:Y:S01]  /*4290*/  LDC.64 R2, c[0x0][0x388] ;  /* 0x0000e200ff027b82 */ /* 0x00de220000000a00 */
[----:B------:R-:W4:Y:S02]  /*42a0*/  LDCU UR4, c[0x0][0x398] ;  /* 0x00007300ff0477ac */ /* 0x000f240008000800 */
[----:B----4-:R-:W-:-:S05]  /*42b0*/  FADD R5, R0, UR4 ;  /* 0x0000000400057e21 */ /* 0x010fca0008000000 */
[----:B0-----:R-:W-:Y:S01]  /*42c0*/  STG.E desc[UR6][R2.64], R5 ;  /* 0x0000000502007986 */ /* 0x001fe2000c101906 */
[----:B------:R-:W-:Y:S05]  /*42d0*/  EXIT ;  /* 0x000000000000794d */ /* 0x000fea0003800000 */
.L_x_172:
        /* <DEDUP_REMOVED lines=10> */
.L_x_250:


//--------------------- .text._ZN3cub18CUB_300001_SM_10006detail6reduce18DeviceReduceKernelINS2_10policy_hubIfjN4cuda3std3__44plusIfEEE10Policy1000EN6thrust24THRUST_300001_SM_1000_NS10device_ptrIfEEjS9_fNS7_10__identityEEEvT0_PT3_T1_NS0_13GridEvenShareISK_EET2_T4_ --------------------------
	.section	.text._ZN3cub18CUB_300001_SM_10006detail6reduce18DeviceReduceKernelINS2_10policy_hubIfjN4cuda3std3__44plusIfEEE10Policy1000EN6thrust24THRUST_300001_SM_1000_NS10device_ptrIfEEjS9_fNS7_10__identityEEEvT0_PT3_T1_NS0_13GridEvenShareISK_EET2_T4_,"ax",@progbits
	.align	128
        .global         _ZN3cub18CUB_300001_SM_10006detail6reduce18DeviceReduceKernelINS2_10policy_hubIfjN4cuda3std3__44plusIfEEE10Policy1000EN6thrust24THRUST_300001_SM_1000_NS10device_ptrIfEEjS9_fNS7_10__identityEEEvT0_PT3_T1_NS0_13GridEvenShareISK_EET2_T4_
        .type           _ZN3cub18CUB_300001_SM_10006detail6reduce18DeviceReduceKernelINS2_10policy_hubIfjN4cuda3std3__44plusIfEEE10Policy1000EN6thrust24THRUST_300001_SM_1000_NS10device_ptrIfEEjS9_fNS7_10__identityEEEvT0_PT3_T1_NS0_13GridEvenShareISK_EET2_T4_,@function
        .size           _ZN3cub18CUB_300001_SM_10006detail6reduce18DeviceReduceKernelINS2_10policy_hubIfjN4cuda3std3__44plusIfEEE10Policy1000EN6thrust24THRUST_300001_SM_1000_NS10device_ptrIfEEjS9_fNS7_10__identityEEEvT0_PT3_T1_NS0_13GridEvenShareISK_EET2_T4_,(.L_x_251 - _ZN3cub18CUB_300001_SM_10006detail6reduce18DeviceReduceKernelINS2_10policy_hubIfjN4cuda3std3__44plusIfEEE10Policy1000EN6thrust24THRUST_300001_SM_1000_NS10device_ptrIfEEjS9_fNS7_10__identityEEEvT0_PT3_T1_NS0_13GridEvenShareISK_EET2_T4_)
        .other          _ZN3cub18CUB_300001_SM_10006detail6reduce18DeviceReduceKernelINS2_10policy_hubIfjN4cuda3std3__44plusIfEEE10Policy1000EN6thrust24THRUST_300001_SM_1000_NS10device_ptrIfEEjS9_fNS7_10__identityEEEvT0_PT3_T1_NS0_13GridEvenShareISK_EET2_T4_,@"STO_CUDA_ENTRY STV_DEFAULT"
_ZN3cub18CUB_300001_SM_10006detail6reduce18DeviceReduceKernelINS2_10policy_hubIfjN4cuda3std3__44plusIfEEE10Policy1000EN6thrust24THRUST_300001_SM_1000_NS10device_ptrIfEEjS9_fNS7_10__identityEEEvT0_PT3_T1_NS0_13GridEvenShareISK_EET2_T4_:
.text._ZN3cub18CUB_300001_SM_10006detail6reduce18DeviceReduceKernelINS2_10policy_hubIfjN4cuda3std3__44plusIfEEE10Policy1000EN6thrust24THRUST_300001_SM_1000_NS10device_ptrIfEEjS9_fNS7_10__identityEEEvT0_PT3_T1_NS0_13GridEvenShareISK_EET2_T4_:
[----:B------:R-:W-:Y:S01]  /*0000*/  LDC R1, c[0x0][0x37c] ;  /* 0x0000df00ff017b82 */ /* 0x000fe20000000800 */
[----:B------:R-:W0:Y:S07]  /*0010*/  S2R R3, SR_CTAID.X ;  /* 0x0000000000037919 */ /* 0x000e2e0000002500 */
[----:B------:R-:W1:Y:S01]  /*0020*/  LDC.64 R6, c[0x0][0x3a8] ;  /* 0x0000ea00ff067b82 */ /* 0x000e620000000a00 */
[----:B------:R-:W2:Y:S01]  /*0030*/  LDCU.64 UR6, c[0x0][0x358] ;  /* 0x00006b00ff0677ac */ /* 0x000ea20008000a00 */
[----:B------:R-:W-:Y:S01]  /*0040*/  BSSY.RECONVERGENT B0, `(.L_x_173) ;  /* 0x000027a000007945 */ /* 0x000fe20003800200 */
[----:B-1----:R-:W-:Y:S01]  /*0050*/  SHF.L.U32 R13, R7, 0xd, RZ ;  /* 0x0000000d070d7819 */ /* 0x002fe200000006ff */
[----:B0-----:R-:W-:-:S05]  /*0060*/  IMAD R0, R3, -0x2000, R6 ;  /* 0xffffe00003007824 */ /* 0x001fca00078e0206 */
[----:B------:R-:W-:-:S13]  /*0070*/  ISETP.GT.U32.AND P0, PT, R0, 0x1fff, PT ;  /* 0x00001fff0000780c */ /* 0x000fda0003f04070 */
[----:B--2---:R-:W-:Y:S05]  /*0080*/  @P0 BRA `(.L_x_174) ;  /* 0x0000001000d40947 */ /* 0x004fea0003800000 */
[----:B------:R-:W0:Y:S01]  /*0090*/  S2R R2, SR_TID.X ;  /* 0x0000000000027919 */ /* 0x000e220000002100 */
[----:B------:R-:W-:Y:S01]  /*00a0*/  BSSY.RECONVERGENT B1, `(.L_x_175) ;  /* 0x000000a000017945 */ /* 0x000fe20003800200 */
[----:B------:R-:W-:Y:S01]  /*00b0*/  HFMA2 R15, -RZ, RZ, 0, 0 ;  /* 0x00000000ff0f7431 */ /* 0x000fe200000001ff */
[----:B0-----:R-:W-:Y:S02]  /*00c0*/  ISETP.GE.U32.AND P0, PT, R2, R0, PT ;  /* 0x000000000200720c */ /* 0x001fe40003f06070 */
[----:B------:R-:W-:-:S11]  /*00d0*/  MOV R4, R2 ;  /* 0x0000000200047202 */ /* 0x000fd60000000f00 */
[----:B------:R-:W-:Y:S05]  /*00e0*/  @P0 BRA `(.L_x_176) ;  /* 0x0000000000140947 */ /* 0x000fea0003800000 */
[----:B------:R-:W0:Y:S01]  /*00f0*/  LDC.64 R8, c[0x0][0x380] ;  /* 0x0000e000ff087b82 */ /* 0x000e220000000a00 */
[----:B------:R-:W-:-:S05]  /*0100*/  LEA R5, R3, R2, 0xd ;  /* 0x0000000203057211 */ /* 0x000fca00078e68ff */
[----:B0-----:R-:W-:-:S05]  /*0110*/  IMAD.WIDE.U32 R8, R5, 0x4, R8 ;  /* 0x0000000405087825 */ /* 0x001fca00078e0008 */
[----:B------:R0:W5:Y:S01]  /*0120*/  LDG.E R15, desc[UR6][R8.64] ;  /* 0x00000006080f7981 */ /* 0x000162000c1e1900 */
[----:B------:R-:W-:-:S07]  /*0130*/  IADD3 R4, PT, PT, R2, 0x200, RZ ;  /* 0x0000020002047810 */ /* 0x000fce0007ffe0ff */
.L_x_176:
[----:B------:R-:W-:Y:S05]  /*0140*/  BSYNC.RECONVERGENT B1 ;  /* 0x0000000000017941 */ /* 0x000fea0003800200 */
.L_x_175:
[----:B------:R-:W-:Y:S01]  /*0150*/  ISETP.GE.U32.AND P0, PT, R4, R0, PT ;  /* 0x000000000400720c */ /* 0x000fe20003f06070 */
[----:B------:R-:W-:-:S12]  /*0160*/  BSSY.RECONVERGENT B1, `(.L_x_177) ;  /* 0x00000a5000017945 */ /* 0x000fd80003800200 */
[----:B------:R-:W-:Y:S05]  /*0170*/  @P0 BRA `(.L_x_178) ;  /* 0x00000008008c0947 */ /* 0x000fea0003800000 */
[----:B------:R-:W-:Y:S01]  /*0180*/  LOP3.LUT R5, RZ, R4, RZ, 0x33, !PT ;  /* 0x00000004ff057212 */ /* 0x000fe200078e33ff */
[----:B------:R-:W-:Y:S03]  /*0190*/  BSSY.RECONVERGENT B2, `(.L_x_179) ;  /* 0x0000053000027945 */ /* 0x000fe60003800200 */
[----:B------:R-:W-:-:S05]  /*01a0*/  IADD3 R6, PT, PT, R5, R6, RZ ;  /* 0x0000000605067210 */ /* 0x000fca0007ffe0ff */
[----:B------:R-:W-:-:S05]  /*01b0*/  IMAD R6, R3, -0x2000, R6 ;  /* 0xffffe00003067824 */ /* 0x000fca00078e0206 */
[C---:B------:R-:W-:Y:S02]  /*01c0*/  ISETP.GE.U32.AND P0, PT, R6.reuse, 0x1e00, PT ;  /* 0x00001e000600780c */ /* 0x040fe40003f06070 */
[----:B------:R-:W-:-:S04]  /*01d0*/  LEA.HI R5, R6, 0x1, RZ, 0x17 ;  /* 0x0000000106057811 */ /* 0x000fc800078fb8ff */
[----:B------:R-:W-:-:S07]  /*01e0*/  LOP3.LUT R6, R5, 0xf, RZ, 0xc0, !PT ;  /* 0x0000000f05067812 */ /* 0x000fce00078ec0ff */
[----:B------:R-:W-:Y:S05]  /*01f0*/  @!P0 BRA `(.L_x_180) ;  /* 0x0000000400308947 */ /* 0x000fea0003800000 */
[----:B------:R-:W-:Y:S01]  /*0200*/  LOP3.LUT R10, R5, 0xfffff0, RZ, 0xc0, !PT ;  /* 0x00fffff0050a7812 */ /* 0x000fe200078ec0ff */
[----:B------:R-:W-:Y:S01]  /*0210*/  BSSY.RECONVERGENT B3, `(.L_x_181) ;  /* 0x0000049000037945 */ /* 0x000fe20003800200 */
[----:B0-----:R-:W-:Y:S02]  /*0220*/  LOP3.LUT R9, R4, 0x1000, RZ, 0xfc, !PT ;  /* 0x0000100004097812 */ /* 0x001fe400078efcff */
[----:B------:R-:W-:Y:S02]  /*0230*/  LEA R4, R3, R4, 0xd ;  /* 0x0000000403047211 */ /* 0x000fe400078e68ff */
[----:B------:R-:W-:-:S07]  /*0240*/  IADD3 R10, PT, PT, -R10, RZ, RZ ;  /* 0x000000ff0a0a7210 */ /* 0x000fce0007ffe1ff */
.L_x_182:
[----:B------:R-:W0:Y:S02]  /*0250*/  LDC.64 R12, c[0x0][0x380] ;  /* 0x0000e000ff0c7b82 */ /* 0x000e240000000a00 */
[----:B0-----:R-:W-:-:S05]  /*0260*/  IMAD.WIDE.U32 R22, R4, 0x4, R12 ;  /* 0x0000000404167825 */ /* 0x001fca00078e000c */
[----:B------:R0:W2:Y:S01]  /*0270*/  LDG.E R8, desc[UR6][R22.64] ;  /* 0x0000000616087981 */ /* 0x0000a2000c1e1900 */
[C---:B------:R-:W-:Y:S02]  /*0280*/  IADD3 R25, PT, PT, R4.reuse, 0x200, RZ ;  /* 0x0000020004197810 */ /* 0x040fe40007ffe0ff */
[C---:B------:R-:W-:Y:S02]  /*0290*/  IADD3 R21, PT, PT, R4.reuse, 0x400, RZ ;  /* 0x0000040004157810 */ /* 0x040fe40007ffe0ff */
[C---:B------:R-:W-:Y:S01]  /*02a0*/  IADD3 R17, PT, PT, R4.reuse, 0x600, RZ ;  /* 0x0000060004117810 */ /* 0x040fe20007ffe0ff */
[----:B------:R-:W-:Y:S01]  /*02b0*/  IMAD.WIDE.U32 R24, R25, 0x4, R12 ;  /* 0x0000000419187825 */ /* 0x000fe200078e000c */
[----:B------:R-:W-:-:S03]  /*02c0*/  IADD3 R19, PT, PT, R4, 0x800, RZ ;  /* 0x0000080004137810 */ /* 0x000fc60007ffe0ff */
[--C-:B------:R-:W-:Y:S01]  /*02d0*/  IMAD.WIDE.U32 R20, R21, 0x4, R12.reuse ;  /* 0x0000000415147825 */ /* 0x100fe200078e000c */
[----:B------:R-:W3:Y:S01]  /*02e0*/  LDG.E R7, desc[UR6][R24.64] ;  /* 0x0000000618077981 */ /* 0x000ee2000c1e1900 */
[C---:B------:R-:W-:Y:S02]  /*02f0*/  IADD3 R11, PT, PT, R4.reuse, 0xa00, RZ ;  /* 0x00000a00040b7810 */ /* 0x040fe40007ffe0ff */
[--C-:B------:R-:W-:Y:S01]  /*0300*/  IMAD.WIDE.U32 R16, R17, 0x4, R12.reuse ;  /* 0x0000000411107825 */ /* 0x100fe200078e000c */
[----:B------:R1:W4:Y:S01]  /*0310*/  LDG.E R29, desc[UR6][R20.64] ;  /* 0x00000006141d7981 */ /* 0x000322000c1e1900 */
[C---:B------:R-:W-:Y:S02]  /*0320*/  IADD3 R14, PT, PT, R4.reuse, 0xc00, RZ ;  /* 0x00000c00040e7810 */ /* 0x040fe40007ffe0ff */
[--C-:B------:R-:W-:Y:S01]  /*0330*/  IMAD.WIDE.U32 R18, R19, 0x4, R12.reuse ;  /* 0x0000000413127825 */ /* 0x100fe200078e000c */
[----:B------:R1:W4:Y:S03]  /*0340*/  LDG.E R28, desc[UR6][R16.64] ;  /* 0x00000006101c7981 */ /* 0x000326000c1e1900 */
[----:B0-----:R-:W-:Y:S01]  /*0350*/  IMAD.WIDE.U32 R22, R11, 0x4, R12 ;  /* 0x000000040b167825 */ /* 0x001fe200078e000c */
[----:B------:R-:W4:Y:S01]  /*0360*/  LDG.E R27, desc[UR6][R18.64] ;  /* 0x00000006121b7981 */ /* 0x000f22000c1e1900 */
[----:B------:R-:W-:-:S02]  /*0370*/  IADD3 R11, PT, PT, R4, 0xe00, RZ ;  /* 0x00000e00040b7810 */ /* 0x000fc40007ffe0ff */
[--C-:B-1----:R-:W-:Y:S01]  /*0380*/  IMAD.WIDE.U32 R20, R14, 0x4, R12.reuse ;  /* 0x000000040e147825 */ /* 0x102fe200078e000c */
[----:B------:R0:W4:Y:S01]  /*0390*/  LDG.E R26, desc[UR6][R22.64] ;  /* 0x00000006161a7981 */ /* 0x000122000c1e1900 */
[C---:B------:R-:W-:Y:S02]  /*03a0*/  IADD3 R14, PT, PT, R4.reuse, 0x1000, RZ ;  /* 0x00001000040e7810 */ /* 0x040fe40007ffe0ff */
[C---:B------:R-:W-:Y:S01]  /*03b0*/  IADD3 R24, PT, PT, R4.reuse, 0x1200, RZ ;  /* 0x0000120004187810 */ /* 0x040fe20007ffe0ff */
[--C-:B------:R-:W-:Y:S01]  /*03c0*/  IMAD.WIDE.U32 R16, R11, 0x4, R12.reuse ;  /* 0x000000040b107825 */ /* 0x100fe200078e000c */
[----:B------:R1:W4:Y:S01]  /*03d0*/  LDG.E R25, desc[UR6][R20.64] ;  /* 0x0000000614197981 */ /* 0x000322000c1e1900 */
[----:B------:R-:W-:Y:S02]  /*03e0*/  IADD3 R11, PT, PT, R4, 0x1400, RZ ;  /* 0x00001400040b7810 */ /* 0x000fe40007ffe0ff */
[--C-:B0-----:R-:W-:Y:S02]  /*03f0*/  IMAD.WIDE.U32 R22, R24, 0x4, R12.reuse ;  /* 0x0000000418167825 */ /* 0x101fe400078e000c */
[----:B------:R0:W4:Y:S02]  /*0400*/  LDG.E R24, desc[UR6][R16.64] ;  /* 0x0000000610187981 */ /* 0x000124000c1e1900 */
[--C-:B-1----:R-:W-:Y:S01]  /*0410*/  IMAD.WIDE.U32 R20, R14, 0x4, R12.reuse ;  /* 0x000000040e147825 */ /* 0x102fe200078e000c */
[C---:B------:R-:W-:Y:S01]  /*0420*/  IADD3 R14, PT, PT, R4.reuse, 0x1600, RZ ;  /* 0x00001600040e7810 */ /* 0x040fe20007ffe0ff */
[----:B------:R1:W4:Y:S04]  /*0430*/  LDG.E R18, desc[UR6][R22.64] ;  /* 0x0000000616127981 */ /* 0x000328000c1e1900 */
[----:B------:R1:W4:Y:S01]  /*0440*/  LDG.E R19, desc[UR6][R20.64] ;  /* 0x0000000614137981 */ /* 0x000322000c1e1900 */
[----:B0-----:R-:W-:Y:S01]  /*0450*/  IMAD.WIDE.U32 R16, R11, 0x4, R12 ;  /* 0x000000040b107825 */ /* 0x001fe200078e000c */
[----:B-1----:R-:W-:-:S04]  /*0460*/  IADD3 R23, PT, PT, R4, 0x1800, RZ ;  /* 0x0000180004177810 */ /* 0x002fc80007ffe0ff */
[----:B------:R0:W4:Y:S01]  /*0470*/  LDG.E R11, desc[UR6][R16.64] ;  /* 0x00000006100b7981 */ /* 0x000122000c1e1900 */
[C---:B------:R-:W-:Y:S01]  /*0480*/  IADD3 R21, PT, PT, R4.reuse, 0x1a00, RZ ;  /* 0x00001a0004157810 */ /* 0x040fe20007ffe0ff */
[----:B0-----:R-:W-:Y:S01]  /*0490*/  IMAD.WIDE.U32 R16, R23, 0x4, R12 ;  /* 0x0000000417107825 */ /* 0x001fe200078e000c */
[----:B------:R-:W-:-:S03]  /*04a0*/  IADD3 R23, PT, PT, R4, 0x1c00, RZ ;  /* 0x00001c0004177810 */ /* 0x000fc60007ffe0ff */
[--C-:B------:R-:W-:Y:S02]  /*04b0*/  IMAD.WIDE.U32 R20, R21, 0x4, R12.reuse ;  /* 0x0000000415147825 */ /* 0x100fe400078e000c */
[----:B------:R-:W4:Y:S02]  /*04c0*/  LDG.E R16, desc[UR6][R16.64] ;  /* 0x0000000610107981 */ /* 0x000f24000c1e1900 */
[----:B------:R-:W-:Y:S02]  /*04d0*/  IMAD.WIDE.U32 R22, R23, 0x4, R12 ;  /* 0x0000000417167825 */ /* 0x000fe400078e000c */
[----:B------:R-:W4:Y:S04]  /*04e0*/  LDG.E R20, desc[UR6][R20.64] ;  /* 0x0000000614147981 */ /* 0x000f28000c1e1900 */
[----:B------:R-:W4:Y:S01]  /*04f0*/  LDG.E R22, desc[UR6][R22.64] ;  /* 0x0000000616167981 */ /* 0x000f22000c1e1900 */
[----:B--2--5:R-:W-:Y:S01]  /*0500*/  FADD R8, R8, R15 ;  /* 0x0000000f08087221 */ /* 0x024fe20000000000 */
[----:B------:R-:W-:-:S06]  /*0510*/  IMAD.WIDE.U32 R14, R14, 0x4, R12 ;  /* 0x000000040e0e7825 */ /* 0x000fcc00078e000c */
[----:B------:R0:W2:Y:S02]  /*0520*/  LDG.E R14, desc[UR6][R14.64] ;  /* 0x000000060e0e7981 */ /* 0x0000a4000c1e1900 */
[----:B0-----:R-:W-:-:S05]  /*0530*/  IADD3 R15, PT, PT, R4, 0x1e00, RZ ;  /* 0x00001e00040f7810 */ /* 0x001fca0007ffe0ff */
[----:B------:R-:W-:-:S06]  /*0540*/  IMAD.WIDE.U32 R12, R15, 0x4, R12 ;  /* 0x000000040f0c7825 */ /* 0x000fcc00078e000c */
[----:B------:R-:W2:Y:S01]  /*0550*/  LDG.E R12, desc[UR6][R12.64] ;  /* 0x000000060c0c7981 */ /* 0x000ea2000c1e1900 */
        /* <DEDUP_REMOVED lines=8> */
[----:B------:R-:W-:Y:S01]  /*05e0*/  FADD R18, R19, R18 ;  /* 0x0000001213127221 */ /* 0x000fe20000000000 */
[----:B------:R-:W-:-:S03]  /*05f0*/  IADD3 R10, PT, PT, R10, 0x10, RZ ;  /* 0x000000100a0a7810 */ /* 0x000fc60007ffe0ff */
[----:B------:R-:W-:Y:S01]  /*0600*/  FADD R11, R18, R11 ;  /* 0x0000000b120b7221 */ /* 0x000fe20000000000 */
[----:B------:R-:W-:Y:S02]  /*0610*/  ISETP.NE.AND P0, PT, R10, RZ, PT ;  /* 0x000000ff0a00720c */ /* 0x000fe40003f05270 */
[----:B------:R-:W-:Y:S02]  /*0620*/  IADD3 R9, PT, PT, R9, 0x2000, RZ ;  /* 0x0000200009097810 */ /* 0x000fe40007ffe0ff */
[----:B------:R-:W-:Y:S01]  /*0630*/  IADD3 R4, PT, PT, R4, 0x2000, RZ ;  /* 0x0000200004047810 */ /* 0x000fe20007ffe0ff */
[----:B--2---:R-:W-:-:S04]  /*0640*/  FADD R11, R11, R14 ;  /* 0x0000000e0b0b7221 */ /* 0x004fc80000000000 */
[----:B------:R-:W-:-:S04]  /*0650*/  FADD R11, R11, R16 ;  /* 0x000000100b0b7221 */ /* 0x000fc80000000000 */
[----:B------:R-:W-:-:S04]  /*0660*/  FADD R11, R11, R20 ;  /* 0x000000140b0b7221 */ /* 0x000fc80000000000 */
[----:B------:R-:W-:-:S04]  /*0670*/  FADD R11, R11, R22 ;  /* 0x000000160b0b7221 */ /* 0x000fc80000000000 */
[----:B------:R-:W-:Y:S01]  /*0680*/  FADD R15, R11, R12 ;  /* 0x0000000c0b0f7221 */ /* 0x000fe20000000000 */
[----:B------:R-:W-:Y:S06]  /*0690*/  @P0 BRA `(.L_x_182) ;  /* 0xfffffff800ec0947 */ /* 0x000fec000383ffff */
[----:B------:R-:W-:Y:S05]  /*06a0*/  BSYNC.RECONVERGENT B3 ;  /* 0x0000000000037941 */ /* 0x000fea0003800200 */
.L_x_181:
[----:B------:R-:W-:-:S07]  /*06b0*/  IADD3 R4, PT, PT, R9, -0x1000, RZ ;  /* 0xfffff00009047810 */ /* 0x000fce0007ffe0ff */
.L_x_180:
[----:B------:R-:W-:Y:S05]  /*06c0*/  BSYNC.RECONVERGENT B2 ;  /* 0x0000000000027941 */ /* 0x000fea0003800200 */
.L_x_179:
[----:B------:R-:W-:-:S13]  /*06d0*/  ISETP.NE.AND P0, PT, R6, RZ, PT ;  /* 0x000000ff0600720c */ /* 0x000fda0003f05270 */
[----:B------:R-:W-:Y:S05]  /*06e0*/  @!P0 BRA `(.L_x_178) ;  /* 0x0000000400308947 */ /* 0x000fea0003800000 */
[----:B------:R-:W-:Y:S01]  /*06f0*/  ISETP.GE.U32.AND P0, PT, R6, 0x8, PT ;  /* 0x000000080600780c */ /* 0x000fe20003f06070 */
[----:B------:R-:W-:Y:S01]  /*0700*/  BSSY.RECONVERGENT B2, `(.L_x_183) ;  /* 0x0000026000027945 */ /* 0x000fe20003800200 */
[----:B------:R-:W-:-:S04]  /*0710*/  LOP3.LUT R22, R5, 0x7, RZ, 0xc0, !PT ;  /* 0x0000000705167812 */ /* 0x000fc800078ec0ff */
[----:B------:R-:W-:-:S07]  /*0720*/  ISETP.NE.AND P1, PT, R22, RZ, PT ;  /* 0x000000ff1600720c */ /* 0x000fce0003f25270 */
[----:B------:R-:W-:Y:S06]  /*0730*/  @!P0 BRA `(.L_x_184) ;  /* 0x0000000000888947 */ /* 0x000fec0003800000 */
[----:B------:R-:W1:Y:S01]  /*0740*/  LDC.64 R6, c[0x0][0x380] ;  /* 0x0000e000ff067b82 */ /* 0x000e620000000a00 */
[----:B------:R-:W-:-:S04]  /*0750*/  LEA R19, R3, R4, 0xd ;  /* 0x0000000403137211 */ /* 0x000fc800078e68ff */
[C---:B------:R-:W-:Y:S02]  /*0760*/  IADD3 R17, PT, PT, R19.reuse, 0x200, RZ ;  /* 0x0000020013117810 */ /* 0x040fe40007ffe0ff */
[C---:B------:R-:W-:Y:S02]  /*0770*/  IADD3 R21, PT, PT, R19.reuse, 0x400, RZ ;  /* 0x0000040013157810 */ /* 0x040fe40007ffe0ff */
[C---:B------:R-:W-:Y:S02]  /*0780*/  IADD3 R13, PT, PT, R19.reuse, 0x600, RZ ;  /* 0x00000600130d7810 */ /* 0x040fe40007ffe0ff */
[C---:B0-----:R-:W-:Y:S01]  /*0790*/  IADD3 R9, PT, PT, R19.reuse, 0x800, RZ ;  /* 0x0000080013097810 */ /* 0x041fe20007ffe0ff */
[----:B-1----:R-:W-:-:S04]  /*07a0*/  IMAD.WIDE.U32 R10, R19, 0x4, R6 ;  /* 0x00000004130a7825 */ /* 0x002fc800078e0006 */
[--C-:B------:R-:W-:Y:S01]  /*07b0*/  IMAD.WIDE.U32 R16, R17, 0x4, R6.reuse ;  /* 0x0000000411107825 */ /* 0x100fe200078e0006 */
[----:B------:R0:W2:Y:S03]  /*07c0*/  LDG.E R14, desc[UR6][R10.64] ;  /* 0x000000060a0e7981 */ /* 0x0000a6000c1e1900 */
[--C-:B------:R-:W-:Y:S01]  /*07d0*/  IMAD.WIDE.U32 R20, R21, 0x4, R6.reuse ;  /* 0x0000000415147825 */ /* 0x100fe200078e0006 */
[----:B------:R1:W3:Y:S03]  /*07e0*/  LDG.E R18, desc[UR6][R16.64] ;  /* 0x0000000610127981 */ /* 0x0002e6000c1e1900 */
[--C-:B------:R-:W-:Y:S01]  /*07f0*/  IMAD.WIDE.U32 R12, R13, 0x4, R6.reuse ;  /* 0x000000040d0c7825 */ /* 0x100fe200078e0006 */
[----:B------:R-:W-:Y:S01]  /*0800*/  IADD3 R23, PT, PT, R19, 0xa00, RZ ;  /* 0x00000a0013177810 */ /* 0x000fe20007ffe0ff */
[----:B------:R-:W4:Y:S02]  /*0810*/  LDG.E R20, desc[UR6][R20.64] ;  /* 0x0000000614147981 */ /* 0x000f24000c1e1900 */
[--C-:B------:R-:W-:Y:S01]  /*0820*/  IMAD.WIDE.U32 R8, R9, 0x4, R6.reuse ;  /* 0x0000000409087825 */ /* 0x100fe200078e0006 */
[----:B------:R-:W-:Y:S01]  /*0830*/  IADD3 R25, PT, PT, R19, 0xc00, RZ ;  /* 0x00000c0013197810 */ /* 0x000fe20007ffe0ff */
[----:B------:R-:W4:Y:S02]  /*0840*/  LDG.E R12, desc[UR6][R12.64] ;  /* 0x000000060c0c7981 */ /* 0x000f24000c1e1900 */
[--C-:B0-----:R-:W-:Y:S01]  /*0850*/  IMAD.WIDE.U32 R10, R23, 0x4, R6.reuse ;  /* 0x00000004170a7825 */ /* 0x101fe200078e0006 */
[----:B------:R-:W-:Y:S01]  /*0860*/  IADD3 R19, PT, PT, R19, 0xe00, RZ ;  /* 0x00000e0013137810 */ /* 0x000fe20007ffe0ff */
[----:B------:R-:W4:Y:S02]  /*0870*/  LDG.E R8, desc[UR6][R8.64] ;  /* 0x0000000608087981 */ /* 0x000f24000c1e1900 */
[----:B-1----:R-:W-:-:S02]  /*0880*/  IMAD.WIDE.U32 R16, R25, 0x4, R6 ;  /* 0x0000000419107825 */ /* 0x002fc400078e0006 */
[----:B------:R-:W4:Y:S02]  /*0890*/  LDG.E R11, desc[UR6][R10.64] ;  /* 0x000000060a0b7981 */ /* 0x000f24000c1e1900 */
[----:B------:R-:W-:Y:S02]  /*08a0*/  IMAD.WIDE.U32 R6, R19, 0x4, R6 ;  /* 0x0000000413067825 */ /* 0x000fe400078e0006 */
[----:B------:R-:W4:Y:S04]  /*08b0*/  LDG.E R17, desc[UR6][R16.64] ;  /* 0x0000000610117981 */ /* 0x000f28000c1e1900 */
[----:B------:R-:W4:Y:S01]  /*08c0*/  LDG.E R7, desc[UR6][R6.64] ;  /* 0x0000000606077981 */ /* 0x000f22000c1e1900 */
        /* <DEDUP_REMOVED lines=9> */
.L_x_184:
[----:B------:R-:W-:Y:S05]  /*0960*/  BSYNC.RECONVERGENT B2 ;  /* 0x0000000000027941 */ /* 0x000fea0003800200 */
.L_x_183:
[----:B------:R-:W-:Y:S05]  /*0970*/  @!P1 BRA `(.L_x_178) ;  /* 0x00000000008c9947 */ /* 0x000fea0003800000 */
[----:B------:R-:W-:Y:S01]  /*0980*/  ISETP.GE.U32.AND P0, PT, R22, 0x4, PT ;  /* 0x000000041600780c */ /* 0x000fe20003f06070 */
[----:B------:R-:W-:Y:S01]  /*0990*/  BSSY.RECONVERGENT B2, `(.L_x_185) ;  /* 0x0000016000027945 */ /* 0x000fe20003800200 */
[----:B------:R-:W-:-:S04]  /*09a0*/  LOP3.LUT R5, R5, 0x3, RZ, 0xc0, !PT ;  /* 0x0000000305057812 */ /* 0x000fc800078ec0ff */
[----:B------:R-:W-:-:S07]  /*09b0*/  ISETP.NE.AND P1, PT, R5, RZ, PT ;  /* 0x000000ff0500720c */ /* 0x000fce0003f25270 */
[----:B------:R-:W-:Y:S06]  /*09c0*/  @!P0 BRA `(.L_x_186) ;  /* 0x0000000000488947 */ /* 0x000fec0003800000 */
[----:B------:R-:W0:Y:S01]  /*09d0*/  LDC.64 R6, c[0x0][0x380] ;  /* 0x0000e000ff067b82 */ /* 0x000e220000000a00 */
[----:B------:R-:W-:-:S04]  /*09e0*/  LEA R13, R3, R4, 0xd ;  /* 0x00000004030d7211 */ /* 0x000fc800078e68ff */
[C---:B------:R-:W-:Y:S02]  /*09f0*/  IADD3 R11, PT, PT, R13.reuse, 0x200, RZ ;  /* 0x000002000d0b7810 */ /* 0x040fe40007ffe0ff */
[C---:B------:R-:W-:Y:S02]  /*0a00*/  IADD3 R17, PT, PT, R13.reuse, 0x400, RZ ;  /* 0x000004000d117810 */ /* 0x040fe40007ffe0ff */
[C---:B------:R-:W-:Y:S01]  /*0a10*/  IADD3 R19, PT, PT, R13.reuse, 0x600, RZ ;  /* 0x000006000d137810 */ /* 0x040fe20007ffe0ff */
[----:B0-----:R-:W-:-:S04]  /*0a20*/  IMAD.WIDE.U32 R8, R13, 0x4, R6 ;  /* 0x000000040d087825 */ /* 0x001fc800078e0006 */
[--C-:B------:R-:W-:Y:S02]  /*0a30*/  IMAD.WIDE.U32 R10, R11, 0x4, R6.reuse ;  /* 0x000000040b0a7825 */ /* 0x100fe400078e0006 */
[----:B------:R-:W2:Y:S02]  /*0a40*/  LDG.E R8, desc[UR6][R8.64] ;  /* 0x0000000608087981 */ /* 0x000ea4000c1e1900 */
[--C-:B------:R-:W-:Y:S02]  /*0a50*/  IMAD.WIDE.U32 R12, R17, 0x4, R6.reuse ;  /* 0x00000004110c7825 */ /* 0x100fe400078e0006 */
[----:B------:R-:W3:Y:S02]  /*0a60*/  LDG.E R10, desc[UR6][R10.64] ;  /* 0x000000060a0a7981 */ /* 0x000ee4000c1e1900 */
[----:B------:R-:W-:Y:S02]  /*0a70*/  IMAD.WIDE.U32 R6, R19, 0x4, R6 ;  /* 0x0000000413067825 */ /* 0x000fe400078e0006 */
[----:B------:R-:W4:Y:S04]  /*0a80*/  LDG.E R12, desc[UR6][R12.64] ;  /* 0x000000060c0c7981 */ /* 0x000f28000c1e1900 */
[----:B------:R-:W4:Y:S01]  /*0a90*/  LDG.E R6, desc[UR6][R6.64] ;  /* 0x0000000606067981 */ /* 0x000f22000c1e1900 */
[----:B------:R-:W-:Y:S01]  /*0aa0*/  IADD3 R4, PT, PT, R4, 0x800, RZ ;  /* 0x0000080004047810 */ /* 0x000fe20007ffe0ff */
[----:B--2--5:R-:W-:-:S04]  /*0ab0*/  FADD R15, R15, R8 ;  /* 0x000000080f0f7221 */ /* 0x024fc80000000000 */
[----:B---3--:R-:W-:-:S04]  /*0ac0*/  FADD R15, R15, R10 ;  /* 0x0000000a0f0f7221 */ /* 0x008fc80000000000 */
[----:B----4-:R-:W-:-:S04]  /*0ad0*/  FADD R15, R15, R12 ;  /* 0x0000000c0f0f7221 */ /* 0x010fc80000000000 */
[----:B------:R-:W-:-:S07]  /*0ae0*/  FADD R15, R15, R6 ;  /* 0x000000060f0f7221 */ /* 0x000fce0000000000 */
.L_x_186:
[----:B------:R-:W-:Y:S05]  /*0af0*/  BSYNC.RECONVERGENT B2 ;  /* 0x0000000000027941 */ /* 0x000fea0003800200 */
.L_x_185:
[----:B------:R-:W-:Y:S05]  /*0b00*/  @!P1 BRA `(.L_x_178) ;  /* 0x0000000000289947 */ /* 0x000fea0003800000 */
[----:B------:R-:W1:Y:S01]  /*0b10*/  LDC.64 R6, c[0x0][0x380] ;  /* 0x0000e000ff067b82 */ /* 0x000e620000000a00 */
[----:B0-----:R-:W-:Y:S02]  /*0b20*/  LEA R9, R3, R4, 0xd ;  /* 0x0000000403097211 */ /* 0x001fe400078e68ff */
[----:B------:R-:W-:-:S07]  /*0b30*/  IADD3 R8, PT, PT, -R5, RZ, RZ ;  /* 0x000000ff05087210 */ /* 0x000fce0007ffe1ff */
.L_x_187:
[----:B-1----:R-:W-:-:S06]  /*0b40*/  IMAD.WIDE.U32 R4, R9, 0x4, R6 ;  /* 0x0000000409047825 */ /* 0x002fcc00078e0006 */
[----:B------:R-:W2:Y:S01]  /*0b50*/  LDG.E R4, desc[UR6][R4.64] ;  /* 0x0000000604047981 */ /* 0x000ea2000c1e1900 */
[----:B------:R-:W-:Y:S02]  /*0b60*/  IADD3 R8, PT, PT, R8, 0x1, RZ ;  /* 0x0000000108087810 */ /* 0x000fe40007ffe0ff */
[----:B------:R-:W-:Y:S02]  /*0b70*/  IADD3 R9, PT, PT, R9, 0x200, RZ ;  /* 0x0000020009097810 */ /* 0x000fe40007ffe0ff */
[----:B------:R-:W-:Y:S01]  /*0b80*/  ISETP.NE.AND P0, PT, R8, RZ, PT ;  /* 0x000000ff0800720c */ /* 0x000fe20003f05270 */
[----:B--2--5:R-:W-:-:S12]  /*0b90*/  FADD R15, R4, R15 ;  /* 0x0000000f040f7221 */ /* 0x024fd80000000000 */
[----:B------:R-:W-:Y:S05]  /*0ba0*/  @P0 BRA `(.L_x_187) ;  /* 0xfffffffc00e40947 */ /* 0x000fea000383ffff */
.L_x_178:
[----:B------:R-:W-:Y:S05]  /*0bb0*/  BSYNC.RECONVERGENT B1 ;  /* 0x0000000000017941 */ /* 0x000fea0003800200 */
.L_x_177:
[----:B------:R-:W-:-:S13]  /*0bc0*/  ISETP.GE.U32.AND P0, PT, R0, 0x200, PT ;  /* 0x000002000000780c */ /* 0x000fda0003f06070 */
[----:B------:R-:W-:Y:S05]  /*0bd0*/  @!P0 BRA `(.L_x_188) ;  /* 0x0000000000d08947 */ /* 0x000fea0003800000 */
[----:B0-----:R-:W0:Y:S01]  /*0be0*/  S2R R8, SR_LANEID ;  /* 0x0000000000087919 */ /* 0x001e220000000000 */
[----:B-----5:R-:W1:Y:S02]  /*0bf0*/  SHFL.DOWN PT, R0, R15, 0x1, 0x1f ;  /* 0x08201f000f007f89 */ /* 0x020e6400000e0000 */
[----:B-1----:R-:W-:Y:S01]  /*0c00*/  FADD R0, R0, R15 ;  /* 0x0000000f00007221 */ /* 0x002fe20000000000 */
[C---:B0-----:R-:W-:Y:S02]  /*0c10*/  ISETP.GT.AND P0, PT, R8.reuse, 0x1e, PT ;  /* 0x0000001e0800780c */ /* 0x041fe40003f04270 */
[C---:B------:R-:W-:Y:S02]  /*0c20*/  ISETP.NE.AND P1, PT, R8.reuse, RZ, PT ;  /* 0x000000ff0800720c */ /* 0x040fe40003f25270 */
        /* <DEDUP_REMOVED lines=27> */
[----:B------:R-:W0:Y:S04]  /*0de0*/  LDS.128 R12, [UR4+0x10] ;  /* 0x00001004ff0c7984 */ /* 0x000e280008000c00 */
[----:B------:R-:W2:Y:S04]  /*0df0*/  LDS.128 R8, [UR4+0x20] ;  /* 0x00002004ff087984 */ /* 0x000ea80008000c00 */
[----:B-1----:R-:W1:Y:S04]  /*0e00*/  LDS.128 R4, [UR4+0x30] ;  /* 0x00003004ff047984 */ /* 0x002e680008000c00 */
[----:B------:R-:W3:Y:S01]  /*0e10*/  LDS.128 R16, [UR4+0x40] ;  /* 0x00004004ff107984 */ /* 0x000ee20008000c00 */
[----:B0-----:R-:W-:-:S04]  /*0e20*/  FADD R13, R20, R13 ;  /* 0x0000000d140d7221 */ /* 0x001fc80000000000 */
[----:B------:R-:W-:-:S04]  /*0e30*/  FADD R14, R13, R14 ;  /* 0x0000000e0d0e7221 */ /* 0x000fc80000000000 */
[----:B------:R-:W-:-:S04]  /*0e40*/  FADD R15, R14, R15 ;  /* 0x0000000f0e0f7221 */ /* 0x000fc80000000000 */
[----:B--2---:R-:W-:-:S04]  /*0e50*/  FADD R8, R15, R8 ;  /* 0x000000080f087221 */ /* 0x004fc80000000000 */
[----:B------:R-:W-:-:S04]  /*0e60*/  FADD R9, R8, R9 ;  /* 0x0000000908097221 */ /* 0x000fc80000000000 */
[----:B------:R-:W-:-:S04]  /*0e70*/  FADD R10, R9, R10 ;  /* 0x0000000a090a7221 */ /* 0x000fc80000000000 */
[----:B------:R-:W-:-:S04]  /*0e80*/  FADD R11, R10, R11 ;  /* 0x0000000b0a0b7221 */ /* 0x000fc80000000000 */
[----:B-1----:R-:W-:-:S04]  /*0e90*/  FADD R4, R11, R4 ;  /* 0x000000040b047221 */ /* 0x002fc80000000000 */
        /* <DEDUP_REMOVED lines=8> */
.L_x_188:
[----:B0-----:R-:W0:Y:S01]  /*0f20*/  S2R R8, SR_LANEID ;  /* 0x0000000000087919 */ /* 0x001e220000000000 */
[----:B------:R-:W-:-:S04]  /*0f30*/  LOP3.LUT R4, R2, 0x3e0, RZ, 0xc0, !PT ;  /* 0x000003e002047812 */ /* 0x000fc800078ec0ff */
[----:B------:R-:W-:Y:S02]  /*0f40*/  IADD3 R5, PT, PT, R4, 0x20, RZ ;  /* 0x0000002004057810 */ /* 0x000fe40007ffe0ff */
[----:B------:R-:W-:Y:S02]  /*0f50*/  LOP3.LUT R7, RZ, R4, RZ, 0x33, !PT ;  /* 0x00000004ff077212 */ /* 0x000fe400078e33ff */
[----:B------:R-:W-:Y:S02]  /*0f60*/  ISETP.GT.U32.AND P0, PT, R5, R0, PT ;  /* 0x000000000500720c */ /* 0x000fe40003f04070 */
[----:B------:R-:W-:-:S04]  /*0f70*/  IADD3 R7, PT, PT, R0, R7, RZ ;  /* 0x0000000700077210 */ /* 0x000fc80007ffe0ff */
[----:B------:R-:W-:-:S05]  /*0f80*/  SEL R7, R7, 0x1f, P0 ;  /* 0x0000001f07077807 */ /* 0x000fca0000000000 */
[----:B-----5:R-:W1:Y:S01]  /*0f90*/  SHFL.DOWN PT, R4, R15, 0x1, R7 ;  /* 0x082000000f047989 */ /* 0x020e6200000e0007 */
[C---:B0-----:R-:W-:Y:S02]  /*0fa0*/  ISETP.GE.AND P0, PT, R8.reuse, R7, PT ;  /* 0x000000070800720c */ /* 0x041fe40003f06270 */
[C---:B------:R-:W-:Y:S02]  /*0fb0*/  IADD3 R6, PT, PT, R8.reuse, 0x2, RZ ;  /* 0x0000000208067810 */ /* 0x040fe40007ffe0ff */
[----:B------:R-:W-:-:S09]  /*0fc0*/  ISETP.NE.AND P1, PT, R8, RZ, PT ;  /* 0x000000ff0800720c */ /* 0x000fd20003f25270 */
[----:B-1----:R-:W-:Y:S01]  /*0fd0*/  @!P0 FADD R15, R4, R15 ;  /* 0x0000000f040f8221 */ /* 0x002fe20000000000 */
[----:B------:R-:W-:Y:S02]  /*0fe0*/  ISETP.GT.AND P0, PT, R6, R7, PT ;  /* 0x000000070600720c */ /* 0x000fe40003f04270 */
[----:B------:R-:W-:Y:S01]  /*0ff0*/  IADD3 R6, PT, PT, R8, 0x4, RZ ;  /* 0x0000000408067810 */ /* 0x000fe20007ffe0ff */
        /* <DEDUP_REMOVED lines=24> */
[----:B------:R-:W1:Y:S01]  /*1180*/  S2UR UR5, SR_CgaCtaId ;  /* 0x00000000000579c3 */ /* 0x000e620000008800 */
[----:B------:R-:W-:Y:S01]  /*1190*/  UMOV UR4, 0x400 ;  /* 0x0000040000047882 */ /* 0x000fe20000000000 */
[C---:B------:R-:W-:Y:S02]  /*11a0*/  ISETP.GT.U32.AND P2, PT, R0.reuse, 0x20, PT ;  /* 0x000000200000780c */ /* 0x040fe40003f44070 */
[C---:B------:R-:W-:Y:S02]  /*11b0*/  ISETP.GT.U32.AND P3, PT, R0.reuse, 0x40, PT ;  /* 0x000000400000780c */ /* 0x040fe40003f64070 */
[C---:B------:R-:W-:Y:S02]  /*11c0*/  ISETP.GT.U32.AND P1, PT, R0.reuse, 0x60, PT ;  /* 0x000000600000780c */ /* 0x040fe40003f24070 */
[----:B------:R-:W-:Y:S01]  /*11d0*/  ISETP.GT.U32.AND P4, PT, R0, 0xc0, PT ;  /* 0x000000c00000780c */ /* 0x000fe20003f84070 */
[----:B-1----:R-:W-:-:S09]  /*11e0*/  ULEA UR4, UR5, UR4, 0x18 ;  /* 0x0000000405047291 */ /* 0x002fd2000f8ec0ff */
[----:B0-----:R-:W0:Y:S04]  /*11f0*/  LDS.128 R4, [UR4+0x10] ;  /* 0x00001004ff047984 */ /* 0x001e280008000c00 */
[----:B------:R-:W1:Y:S04]  /*1200*/  LDS.128 R8, [UR4+0x20] ;  /* 0x00002004ff087984 */ /* 0x000e680008000c00 */
[----:B------:R-:W2:Y:S04]  /*1210*/  LDS.128 R12, [UR4+0x30] ;  /* 0x00003004ff0c7984 */ /* 0x000ea80008000c00 */
[----:B------:R-:W3:Y:S01]  /*1220*/  LDS.128 R16, [UR4+0x40] ;  /* 0x00004004ff107984 */ /* 0x000ee20008000c00 */
[----:B0-----:R-:W-:Y:S01]  /*1230*/  @P2 FADD R20, R20, R5 ;  /* 0x0000000514142221 */ /* 0x001fe20000000000 */
[----:B------:R-:W-:-:S03]  /*1240*/  ISETP.GT.U32.AND P2, PT, R0, 0x80, PT ;  /* 0x000000800000780c */ /* 0x000fc60003f44070 */
[----:B------:R-:W-:Y:S01]  /*1250*/  @P3 FADD R20, R20, R6 ;  /* 0x0000000614143221 */ /* 0x000fe20000000000 */
[----:B------:R-:W-:-:S03]  /*1260*/  ISETP.GT.U32.AND P3, PT, R0, 0xa0, PT ;  /* 0x000000a00000780c */ /* 0x000fc60003f64070 */
[----:B------:R-:W-:Y:S01]  /*1270*/  @P1 FADD R20, R20, R7 ;  /* 0x0000000714141221 */ /* 0x000fe20000000000 */
[----:B------:R-:W-:-:S05]  /*1280*/  ISETP.GT.U32.AND P1, PT, R0, 0xe0, PT ;  /* 0x000000e00000780c */ /* 0x000fca0003f24070 */
[----:B-1----:R-:W-:Y:S01]  /*1290*/  @P2 FADD R20, R20, R8 ;  /* 0x0000000814142221 */ /* 0x002fe20000000000 */
[----:B------:R-:W-:-:S03]  /*12a0*/  ISETP.GT.U32.AND P2, PT, R0, 0x100, PT ;  /* 0x000001000000780c */ /* 0x000fc60003f44070 */
[----:B------:R-:W-:Y:S01]  /*12b0*/  @P3 FADD R20, R20, R9 ;  /* 0x0000000914143221 */ /* 0x000fe20000000000 */
[----:B------:R-:W-:-:S03]  /*12c0*/  ISETP.GT.U32.AND P3, PT, R0, 0x120, PT ;  /* 0x000001200000780c */ /* 0x000fc60003f64070 */
[----:B------:R-:W-:Y:S01]  /*12d0*/  @P4 FADD R20, R20, R10 ;  /* 0x0000000a14144221 */ /* 0x000fe20000000000 */
[----:B------:R-:W-:-:S03]  /*12e0*/  ISETP.GT.U32.AND P4, PT, R0, 0x140, PT ;  /* 0x000001400000780c */ /* 0x000fc60003f84070 */
[----:B------:R-:W-:Y:S01]  /*12f0*/  @P1 FADD R20, R20, R11 ;  /* 0x0000000b14141221 */ /* 0x000fe20000000000 */
[----:B------:R-:W-:-:S03]  /*1300*/  ISETP.GT.U32.AND P1, PT, R0, 0x160, PT ;  /* 0x000001600000780c */ /* 0x000fc60003f24070 */
[----:B--2---:R-:W-:Y:S01]  /*1310*/  @P2 FADD R20, R20, R12 ;  /* 0x0000000c14142221 */ /* 0x004fe20000000000 */
[----:B------:R-:W-:-:S03]  /*1320*/  ISETP.GT.U32.AND P2, PT, R0, 0x180, PT ;  /* 0x000001800000780c */ /* 0x000fc60003f44070 */
[----:B------:R-:W-:Y:S01]  /*1330*/  @P3 FADD R20, R20, R13 ;  /* 0x0000000d14143221 */ /* 0x000fe20000000000 */
[----:B------:R-:W-:-:S03]  /*1340*/  ISETP.GT.U32.AND P3, PT, R0, 0x1a0, PT ;  /* 0x000001a00000780c */ /* 0x000fc60003f64070 */
[----:B------:R-:W-:Y:S01]  /*1350*/  @P4 FADD R20, R20, R14 ;  /* 0x0000000e14144221 */ /* 0x000fe20000000000 */
[----:B------:R-:W-:-:S03]  /*1360*/  ISETP.GT.U32.AND P4, PT, R0, 0x1c0, PT ;  /* 0x000001c00000780c */ /* 0x000fc60003f84070 */
[----:B------:R-:W-:Y:S01]  /*1370*/  @P1 FADD R20, R20, R15 ;  /* 0x0000000f14141221 */ /* 0x000fe20000000000 */
[----:B------:R-:W-:-:S03]  /*1380*/  ISETP.GT.U32.AND P1, PT, R0, 0x1e0, PT ;  /* 0x000001e00000780c */ /* 0x000fc60003f24070 */
[----:B---3--:R-:W-:-:S04]  /*1390*/  @P2 FADD R20, R20, R16 ;  /* 0x0000001014142221 */ /* 0x008fc80000000000 */
[----:B------:R-:W-:-:S04]  /*13a0*/  @P3 FADD R20, R20, R17 ;  /* 0x0000001114143221 */ /* 0x000fc80000000000 */
[----:B------:R-:W-:-:S04]  /*13b0*/  @P4 FADD R20, R20, R18 ;  /* 0x0000001214144221 */ /* 0x000fc80000000000 */
[----:B------:R-:W-:Y:S01]  /*13c0*/  @P1 FADD R20, R20, R19 ;  /* 0x0000001314141221 */ /* 0x000fe20000000000 */
[----:B------:R-:W-:Y:S06]  /*13d0*/  BRA `(.L_x_189) ;  /* 0x0000001400007947 */ /* 0x000fec0003800000 */
.L_x_174:
[----:B------:R-:W0:Y:S01]  /*13e0*/  S2R R2, SR_TID.X ;  /* 0x0000000000027919 */ /* 0x000e220000002100 */
[----:B------:R-:W1:Y:S02]  /*13f0*/  LDCU.64 UR4, c[0x0][0x380] ;  /* 0x00007000ff0477ac */ /* 0x000e640008000a00 */
[----:B-1----:R-:W-:Y:S02]  /*1400*/  MOV R4, UR4 ;  /* 0x0000000400047c02 */ /* 0x002fe40008000f00 */
[----:B------:R-:W-:Y:S02]  /*1410*/  MOV R5, UR5 ;  /* 0x0000000500057c02 */ /* 0x000fe40008000f00 */
[----:B0-----:R-:W-:-:S05]  /*1420*/  LEA R9, R3, R2, 0xd ;  /* 0x0000000203097211 */ /* 0x001fca00078e68ff */
[----:B------:R-:W-:-:S05]  /*1430*/  IMAD.WIDE.U32 R8, R9, 0x4, R4 ;  /* 0x0000000409087825 */ /* 0x000fca00078e0004 */
        /* <DEDUP_REMOVED lines=16> */
[----:B------:R-:W-:Y:S01]  /*1540*/  ISETP.GE.U32.AND P0, PT, R0, R13, PT ;  /* 0x0000000d0000720c */ /* 0x000fe20003f06070 */
        /* <DEDUP_REMOVED lines=16> */
[----:B------:R-:W-:Y:S01]  /*1650*/  LEA R9, R3, R13, 0xd ;  /* 0x0000000d03097211 */ /* 0x000fe200078e68ff */
[----:B------:R-:W-:Y:S01]  /*1660*/  UMOV UR4, URZ ;  /* 0x000000ff00047c82 */ /* 0x000fe20008000000 */
[----:B------:R-:W-:Y:S02]  /*1670*/  IADD3 R8, PT, PT, R6, -0x2000, RZ ;  /* 0xffffe00006087810 */ /* 0x000fe40007ffe0ff */
[----:B------:R-:W-:Y:S02]  /*1680*/  LOP3.LUT R0, RZ, R2, RZ, 0x33, !PT ;  /* 0x00000002ff007212 */ /* 0x000fe400078e33ff */
[----:B------:R-:W-:Y:S02]  /*1690*/  ISETP.GT.U32.AND P0, PT, R9, R8, PT ;  /* 0x000000080900720c */ /* 0x000fe40003f04070 */
[----:B------:R-:W-:Y:S02]  /*16a0*/  IADD3 R10, PT, PT, -R13, R6, R0 ;  /* 0x000000060d0a7210 */ /* 0x000fe40007ffe100 */
[----:B------:R-:W-:-:S02]  /*16b0*/  IADD3 R7, PT, PT, R9, 0x1000, R2 ;  /* 0x0000100009077810 */ /* 0x000fc40007ffe002 */
[----:B------:R-:W-:Y:S01]  /*16c0*/  MOV R0, R9 ;  /* 0x0000000900007202 */ /* 0x000fe20000000f00 */
[----:B------:R-:W-:-:S06]  /*16d0*/  IMAD R2, R3, -0x2000, R10 ;  /* 0xffffe00003027824 */ /* 0x000fcc00078e020a */
[----:B------:R-:W-:Y:S05]  /*16e0*/  @P0 BRA `(.L_x_191) ;  /* 0x0000000000bc0947 */ /* 0x000fea0003800000 */
[----:B------:R-:W0:Y:S08]  /*16f0*/  LDC R6, c[0x0][0x3a8] ;  /* 0x0000ea00ff067b82 */ /* 0x000e300000000800 */
[----:B------:R-:W1:Y:S02]  /*1700*/  LDC.64 R4, c[0x0][0x380] ;  /* 0x0000e000ff047b82 */ /* 0x000e640000000a00 */
.L_x_192:
[----:B------:R-:W2:Y:S02]  /*1710*/  S2R R10, SR_TID.X ;  /* 0x00000000000a7919 */ /* 0x000ea40000002100 */
[----:B--2---:R-:W-:-:S05]  /*1720*/  IADD3 R11, PT, PT, R10, R9, RZ ;  /* 0x000000090a0b7210 */ /* 0x004fca0007ffe0ff */
[----:B-1----:R-:W-:-:S05]  /*1730*/  IMAD.WIDE.U32 R10, R11, 0x4, R4 ;  /* 0x000000040b0a7825 */ /* 0x002fca00078e0004 */
        /* <DEDUP_REMOVED lines=13> */
[----:B---3--:R-:W-:-:S02]  /*1810*/  FADD R14, R14, R15 ;  /* 0x0000000f0e0e7221 */ /* 0x008fc40000000000 */
[----:B------:R-:W2:Y:S01]  /*1820*/  LDG.E R15, desc[UR6][R10.64+0x7000] ;  /* 0x007000060a0f7981 */ /* 0x000ea2000c1e1900 */
[----:B----4-:R-:W-:-:S03]  /*1830*/  FADD R12, R16, R17 ;  /* 0x00000011100c7221 */ /* 0x010fc60000000000 */
[----:B------:R-:W3:Y:S04]  /*1840*/  LDG.E R17, desc[UR6][R10.64+0x5800] ;  /* 0x005800060a117981 */ /* 0x000ee8000c1e1900 */
[----:B------:R-:W2:Y:S01]  /*1850*/  LDG.E R16, desc[UR6][R10.64+0x6800] ;  /* 0x006800060a107981 */ /* 0x000ea2000c1e1900 */
[----:B------:R-:W-:-:S03]  /*1860*/  FADD R14, R23, R14 ;  /* 0x0000000e170e7221 */ /* 0x000fc60000000000 */
[----:B------:R-:W4:Y:S01]  /*1870*/  LDG.E R23, desc[UR6][R10.64+0x7800] ;  /* 0x007800060a177981 */ /* 0x000f22000c1e1900 */
[----:B-----5:R-:W-:-:S04]  /*1880*/  FADD R19, R19, R20 ;  /* 0x0000001413137221 */ /* 0x020fc80000000000 */
[----:B------:R-:W-:Y:S01]  /*1890*/  FADD R19, R12, R19 ;  /* 0x000000130c137221 */ /* 0x000fe20000000000 */
[----:B0-----:R-:W-:Y:S01]  /*18a0*/  IADD3 R12, PT, PT, -R9, R6, RZ ;  /* 0x00000006090c7210 */ /* 0x001fe20007ffe1ff */
[----:B------:R-:W-:-:S03]  /*18b0*/  FADD R21, R21, R22 ;  /* 0x0000001615157221 */ /* 0x000fc60000000000 */
[----:B------:R-:W-:Y:S01]  /*18c0*/  ISETP.GE.U32.AND P0, PT, R12, R13, PT ;  /* 0x0000000d0c00720c */ /* 0x000fe20003f06070 */
[----:B------:R-:W-:-:S04]  /*18d0*/  FADD R24, R24, R25 ;  /* 0x0000001918187221 */ /* 0x000fc80000000000 */
[----:B------:R-:W-:Y:S01]  /*18e0*/  FADD R21, R21, R24 ;  /* 0x0000001815157221 */ /* 0x000fe20000000000 */
[----:B------:R-:W-:Y:S01]  /*18f0*/  FADD R14, R14, R19 ;  /* 0x000000130e0e7221 */ /* 0x000fe20000000000 */
[----:B---3--:R-:W-:Y:S01]  /*1900*/  FADD R17, R17, R18 ;  /* 0x0000001211117221 */ /* 0x008fe20000000000 */
[----:B--2---:R-:W-:-:S04]  /*1910*/  FADD R16, R16, R15 ;  /* 0x0000000f10107221 */ /* 0x004fc80000000000 */
[----:B------:R-:W-:-:S04]  /*1920*/  FADD R16, R17, R16 ;  /* 0x0000001011107221 */ /* 0x000fc80000000000 */
[----:B------:R-:W-:-:S04]  /*1930*/  FADD R21, R21, R16 ;  /* 0x0000001015157221 */ /* 0x000fc80000000000 */
[----:B------:R-:W-:-:S04]  /*1940*/  FADD R14, R14, R21 ;  /* 0x000000150e0e7221 */ /* 0x000fc80000000000 */
[----:B----4-:R-:W-:Y:S01]  /*1950*/  FADD R23, R23, R14 ;  /* 0x0000000e17177221 */ /* 0x010fe20000000000 */
[----:B------:R-:W-:Y:S06]  /*1960*/  @!P0 BRA `(.L_x_190) ;  /* 0x0000000800d08947 */ /* 0x000fec0003800000 */
[C---:B------:R-:W-:Y:S01]  /*1970*/  IADD3 R9, PT, PT, R13.reuse, R9, RZ ;  /* 0x000000090d097210 */ /* 0x040fe20007ffe0ff */
[----:B------:R-:W-:Y:S01]  /*1980*/  UIADD3 UR4, UPT, UPT, UR4, 0x1, URZ ;  /* 0x0000000104047890 */ /* 0x000fe2000fffe0ff */
[----:B------:R-:W-:Y:S02]  /*1990*/  IADD3 R0, PT, PT, R13, R0, RZ ;  /* 0x000000000d007210 */ /* 0x000fe40007ffe0ff */
[----:B------:R-:W-:Y:S02]  /*19a0*/  ISETP.GT.U32.AND P0, PT, R9, R8, PT ;  /* 0x000000080900720c */ /* 0x000fe40003f04070 */
[C---:B------:R-:W-:Y:S02]  /*19b0*/  IADD3 R2, PT, PT, -R13.reuse, R2, RZ ;  /* 0x000000020d027210 */ /* 0x040fe40007ffe1ff */
[----:B------:R-:W-:-:S09]  /*19c0*/  IADD3 R7, PT, PT, R13, R7, RZ ;  /* 0x000000070d077210 */ /* 0x000fd20007ffe0ff */
[----:B------:R-:W-:Y:S05]  /*19d0*/  @!P0 BRA `(.L_x_192) ;  /* 0xfffffffc004c8947 */ /* 0x000fea000383ffff */
.L_x_191:
[----:B------:R-:W0:Y:S01]  /*19e0*/  S2R R16, SR_TID.X ;  /* 0x0000000000107919 */ /* 0x000e220000002100 */
[----:B------:R-:W-:Y:S01]  /*19f0*/  IADD3 R8, PT, PT, -R9, R6, RZ ;  /* 0x0000000609087210 */ /* 0x000fe20007ffe1ff */
[----:B------:R-:W-:Y:S03]  /*1a00*/  BSSY.RECONVERGENT B1, `(.L_x_190) ;  /* 0x00000aa000017945 */ /* 0x000fe60003800200 */
[----:B0-----:R-:W-:-:S04]  /*1a10*/  ISETP.GE.AND P0, PT, R16, R8, PT ;  /* 0x000000081000720c */ /* 0x001fc80003f06270 */
[----:B------:R-:W-:-:S13]  /*1a20*/  ISETP.GE.U32.OR P0, PT, R9, R6, P0 ;  /* 0x000000060900720c */ /* 0x000fda0000706470 */
[----:B------:R-:W-:Y:S05]  /*1a30*/  @P0 BRA `(.L_x_193) ;  /* 0x0000000800980947 */ /* 0x000fea0003800000 */
[----:B------:R-:W0:Y:S01]  /*1a40*/  LDC R10, c[0x0][0x3ac] ;  /* 0x0000eb00ff0a7b82 */ /* 0x000e220000000800 */
[----:B------:R-:W-:Y:S01]  /*1a50*/  LOP3.LUT R11, RZ, R16, RZ, 0x33, !PT ;  /* 0x00000010ff0b7212 */ /* 0x000fe200078e33ff */
[----:B------:R-:W-:Y:S06]  /*1a60*/  BSSY.RECONVERGENT B2, `(.L_x_194) ;  /* 0x0000056000027945 */ /* 0x000fec0003800200 */
[----:B------:R-:W1:Y:S01]  /*1a70*/  LDC R8, c[0x0][0x3ac] ;  /* 0x0000eb00ff087b82 */ /* 0x000e620000000800 */
[----:B0-----:R-:W-:-:S04]  /*1a80*/  SHF.L.U32 R10, R10, 0xd, RZ ;  /* 0x0000000d0a0a7819 */ /* 0x001fc800000006ff */
[----:B------:R-:W-:-:S04]  /*1a90*/  LEA R10, R3, R10, 0xd ;  /* 0x0000000a030a7211 */ /* 0x000fc800078e68ff */
[----:B------:R-:W-:Y:S01]  /*1aa0*/  IADD3 R6, PT, PT, -R10, R6, R11 ;  /* 0x000000060a067210 */ /* 0x000fe20007ffe10b */
[----:B-1----:R-:W-:-:S04]  /*1ab0*/  IMAD R11, R8, UR4, RZ ;  /* 0x00000004080b7c24 */ /* 0x002fc8000f8e02ff */
[----:B------:R-:W-:-:S05]  /*1ac0*/  IMAD R6, R11, -0x2000, R6 ;  /* 0xffffe0000b067824 */ /* 0x000fca00078e0206 */
[C---:B------:R-:W-:Y:S02]  /*1ad0*/  ISETP.GE.U32.AND P0, PT, R6.reuse, 0x1e00, PT ;  /* 0x00001e000600780c */ /* 0x040fe40003f06070 */
[----:B------:R-:W-:-:S04]  /*1ae0*/  LEA.HI R6, R6, 0x1, RZ, 0x17 ;  /* 0x0000000106067811 */ /* 0x000fc800078fb8ff */
[----:B------:R-:W-:-:S07]  /*1af0*/  LOP3.LUT R8, R6, 0xf, RZ, 0xc0, !PT ;  /* 0x0000000f06087812 */ /* 0x000fce00078ec0ff */
[----:B------:R-:W-:Y:S05]  /*1b00*/  @!P0 BRA `(.L_x_195) ;  /* 0x00000004002c8947 */ /* 0x000fea0003800000 */
[----:B------:R-:W-:Y:S01]  /*1b10*/  LEA.HI R10, R2, 0x1, RZ, 0x17 ;  /* 0x00000001020a7811 */ /* 0x000fe200078fb8ff */
[----:B------:R-:W-:Y:S01]  /*1b20*/  BSSY.RECONVERGENT B3, `(.L_x_196) ;  /* 0x0000048000037945 */ /* 0x000fe20003800200 */
[----:B------:R-:W-:Y:S02]  /*1b30*/  LOP3.LUT R11, R16, 0x1000, RZ, 0xfc, !PT ;  /* 0x00001000100b7812 */ /* 0x000fe400078efcff */
[----:B------:R-:W-:-:S04]  /*1b40*/  LOP3.LUT R10, R10, 0xfffff0, RZ, 0xc0, !PT ;  /* 0x00fffff00a0a7812 */ /* 0x000fc800078ec0ff */
[----:B------:R-:W-:-:S07]  /*1b50*/  IADD3 R13, PT, PT, -R10, RZ, RZ ;  /* 0x000000ff0a0d7210 */ /* 0x000fce0007ffe1ff */
.L_x_197:
[C---:B------:R-:W-:Y:S02]  /*1b60*/  IADD3 R15, PT, PT, R7.reuse, -0x1000, RZ ;  /* 0xfffff000070f7810 */ /* 0x040fe40007ffe0ff */
[----:B------:R-:W-:-:S03]  /*1b70*/  IADD3 R25, PT, PT, R7, -0xe00, RZ ;  /* 0xfffff20007197810 */ /* 0x000fc60007ffe0ff */
[----:B------:R-:W-:Y:S01]  /*1b80*/  IMAD.WIDE.U32 R14, R15, 0x4, R4 ;  /* 0x000000040f0e7825 */ /* 0x000fe200078e0004 */
[----:B------:R-:W-:-:S04]  /*1b90*/  IADD3 R21, PT, PT, R7, -0xc00, RZ ;  /* 0xfffff40007157810 */ /* 0x000fc80007ffe0ff */
[----:B------:R0:W2:Y:S01]  /*1ba0*/  LDG.E R22, desc[UR6][R14.64] ;  /* 0x000000060e167981 */ /* 0x0000a2000c1e1900 */
[----:B------:R-:W-:-:S04]  /*1bb0*/  IMAD.WIDE.U32 R24, R25, 0x4, R4 ;  /* 0x0000000419187825 */ /* 0x000fc800078e0004 */
[--C-:B------:R-:W-:Y:S01]  /*1bc0*/  IMAD.WIDE.U32 R20, R21, 0x4, R4.reuse ;  /* 0x0000000415147825 */ /* 0x100fe200078e0004 */
[----:B------:R-:W3:Y:S04]  /*1bd0*/  LDG.E R16, desc[UR6][R24.64] ;  /* 0x0000000618107981 */ /* 0x000ee8000c1e1900 */
[----:B------:R1:W4:Y:S01]  /*1be0*/  LDG.E R17, desc[UR6][R20.64] ;  /* 0x0000000614117981 */ /* 0x000322000c1e1900 */
[C---:B------:R-:W-:Y:S02]  /*1bf0*/  IADD3 R19, PT, PT, R7.reuse, -0xa00, RZ ;  /* 0xfffff60007137810 */ /* 0x040fe40007ffe0ff */
[C---:B------:R-:W-:Y:S02]  /*1c00*/  IADD3 R29, PT, PT, R7.reuse, -0x800, RZ ;  /* 0xfffff800071d7810 */ /* 0x040fe40007ffe0ff */
[----:B------:R-:W-:Y:S01]  /*1c10*/  IADD3 R27, PT, PT, R7, -0x600, RZ ;  /* 0xfffffa00071b7810 */ /* 0x000fe20007ffe0ff */
[----:B------:R-:W-:Y:S01]  /*1c20*/  IMAD.WIDE.U32 R18, R19, 0x4, R4 ;  /* 0x0000000413127825 */ /* 0x000fe200078e0004 */
[----:B------:R-:W-:-:S03]  /*1c30*/  IADD3 R12, PT, PT, R7, -0x400, RZ ;  /* 0xfffffc00070c7810 */ /* 0x000fc60007ffe0ff */
[--C-:B------:R-:W-:Y:S01]  /*1c40*/  IMAD.WIDE.U32 R28, R29, 0x4, R4.reuse ;  /* 0x000000041d1c7825 */ /* 0x100fe200078e0004 */
[----:B------:R-:W5:Y:S03]  /*1c50*/  LDG.E R10, desc[UR6][R18.64] ;  /* 0x00000006120a7981 */ /* 0x000f66000c1e1900 */
[----:B0-----:R-:W-:Y:S01]  /*1c60*/  IMAD.WIDE.U32 R14, R27, 0x4, R4 ;  /* 0x000000041b0e7825 */ /* 0x001fe200078e0004 */
[----:B------:R-:W-:-:S03]  /*1c70*/  IADD3 R27, PT, PT, R7, -0x200, RZ ;  /* 0xfffffe00071b7810 */ /* 0x000fc60007ffe0ff */
[--C-:B-1----:R-:W-:Y:S02]  /*1c80*/  IMAD.WIDE.U32 R20, R12, 0x4, R4.reuse ;  /* 0x000000040c147825 */ /* 0x102fe400078e0004 */
[----:B------:R0:W5:Y:S04]  /*1c90*/  LDG.E R12, desc[UR6][R14.64] ;  /* 0x000000060e0c7981 */ /* 0x000168000c1e1900 */
[----:B------:R1:W5:Y:S01]  /*1ca0*/  LDG.E R18, desc[UR6][R28.64] ;  /* 0x000000061c127981 */ /* 0x000362000c1e1900 */
[----:B------:R-:W-:-:S04]  /*1cb0*/  IMAD.WIDE.U32 R24, R7, 0x4, R4 ;  /* 0x0000000407187825 */ /* 0x000fc800078e0004 */
[----:B0-----:R-:W-:Y:S01]  /*1cc0*/  IMAD.WIDE.U32 R14, R27, 0x4, R4 ;  /* 0x000000041b0e7825 */ /* 0x001fe200078e0004 */
[----:B------:R-:W5:Y:S04]  /*1cd0*/  LDG.E R19, desc[UR6][R24.64] ;  /* 0x0000000618137981 */ /* 0x000f68000c1e1900 */
[----:B------:R0:W5:Y:S01]  /*1ce0*/  LDG.E R27, desc[UR6][R20.64] ;  /* 0x00000006141b7981 */ /* 0x000162000c1e1900 */
[----:B-1----:R-:W-:-:S03]  /*1cf0*/  IADD3 R29, PT, PT, R7, 0x200, RZ ;  /* 0x00000200071d7810 */ /* 0x002fc60007ffe0ff */
[----:B------:R1:W5:Y:S01]  /*1d00*/  LDG.E R26, desc[UR6][R14.64] ;  /* 0x000000060e1a7981 */ /* 0x000362000c1e1900 */
[----:B0-----:R-:W-:Y:S01]  /*1d10*/  IADD3 R21, PT, PT, R7, 0x400, RZ ;  /* 0x0000040007157810 */ /* 0x001fe20007ffe0ff */
[----:B------:R-:W-:Y:S01]  /*1d20*/  IMAD.WIDE.U32 R28, R29, 0x4, R4 ;  /* 0x000000041d1c7825 */ /* 0x000fe200078e0004 */
[----:B-1----:R-:W-:-:S05]  /*1d30*/  IADD3 R15, PT, PT, R7, 0x800, RZ ;  /* 0x00000800070f7810 */ /* 0x002fca0007ffe0ff */
[----:B------:R-:W5:Y:S01]  /*1d40*/  LDG.E R28, desc[UR6][R28.64] ;  /* 0x000000061c1c7981 */ /* 0x000f62000c1e1900 */
[----:B------:R-:W-:-:S06]  /*1d50*/  IMAD.WIDE.U32 R14, R15, 0x4, R4 ;  /* 0x000000040f0e7825 */ /* 0x000fcc00078e0004 */
[----:B------:R-:W5:Y:S01]  /*1d60*/  LDG.E R14, desc[UR6][R14.64] ;  /* 0x000000060e0e7981 */ /* 0x000f62000c1e1900 */
[----:B--2---:R-:W-:Y:S01]  /*1d70*/  FADD R25, R22, R23 ;  /* 0x0000001716197221 */ /* 0x004fe20000000000 */
[----:B------:R-:W-:Y:S01]  /*1d80*/  IMAD.WIDE.U32 R22, R21, 0x4, R4 ;  /* 0x0000000415167825 */ /* 0x000fe200078e0004 */
[----:B------:R-:W-:-:S03]  /*1d90*/  IADD3 R21, PT, PT, R7, 0x600, RZ ;  /* 0x0000060007157810 */ /* 0x000fc60007ffe0ff */
[----:B---3--:R-:W-:Y:S02]  /*1da0*/  FADD R16, R25, R16 ;  /* 0x0000001019107221 */ /* 0x008fe40000000000 */
[----:B------:R-:W-:Y:S01]  /*1db0*/  IMAD.WIDE.U32 R20, R21, 0x4, R4 ;  /* 0x0000000415147825 */ /* 0x000fe200078e0004 */
[----:B------:R-:W-:Y:S01]  /*1dc0*/  IADD3 R25, PT, PT, R7, 0xa00, RZ ;  /* 0x00000a0007197810 */ /* 0x000fe20007ffe0ff */
[----:B------:R-:W2:Y:S04]  /*1dd0*/  LDG.E R29, desc[UR6][R22.64] ;  /* 0x00000006161d7981 */ /* 0x000ea8000c1e1900 */
[----:B------:R4:W3:Y:S02]  /*1de0*/  LDG.E R20, desc[UR6][R20.64] ;  /* 0x0000000614147981 */ /* 0x0008e4000c1e1900 */
[----:B----4-:R-:W-:Y:S01]  /*1df0*/  FADD R21, R16, R17 ;  /* 0x0000001110157221 */ /* 0x010fe20000000000 */
[----:B------:R-:W-:Y:S01]  /*1e00*/  IMAD.WIDE.U32 R16, R25, 0x4, R4 ;  /* 0x0000000419107825 */ /* 0x000fe200078e0004 */
[----:B------:R-:W-:-:S05]  /*1e10*/  IADD3 R25, PT, PT, R7, 0xc00, RZ ;  /* 0x00000c0007197810 */ /* 0x000fca0007ffe0ff */
[--C-:B------:R-:W-:Y:S01]  /*1e20*/  IMAD.WIDE.U32 R22, R25, 0x4, R4.reuse ;  /* 0x0000000419167825 */ /* 0x100fe200078e0004 */
[----:B------:R-:W-:Y:S01]  /*1e30*/  IADD3 R25, PT, PT, R7, 0xe00, RZ ;  /* 0x00000e0007197810 */ /* 0x000fe20007ffe0ff */
[----:B------:R-:W4:Y:S04]  /*1e40*/  LDG.E R16, desc[UR6][R16.64] ;  /* 0x0000000610107981 */ /* 0x000f28000c1e1900 */
[----:B------:R-:W-:Y:S01]  /*1e50*/  IMAD.WIDE.U32 R24, R25, 0x4, R4 ;  /* 0x0000000419187825 */ /* 0x000fe200078e0004 */
[----:B------:R-:W4:Y:S05]  /*1e60*/  LDG.E R22, desc[UR6][R22.64] ;  /* 0x0000000616167981 */ /* 0x000f2a000c1e1900 */
[----:B------:R-:W4:Y:S01]  /*1e70*/  LDG.E R24, desc[UR6][R24.64] ;  /* 0x0000000618187981 */ /* 0x000f22000c1e1900 */
[----:B-----5:R-:W-:-:S04]  /*1e80*/  FADD R21, R21, R10 ;  /* 0x0000000a15157221 */ /* 0x020fc80000000000 */
[----:B------:R-:W-:-:S04]  /*1e90*/  FADD R21, R21, R18 ;  /* 0x0000001215157221 */ /* 0x000fc80000000000 */
[----:B------:R-:W-:-:S04]  /*1ea0*/  FADD R12, R21, R12 ;  /* 0x0000000c150c7221 */ /* 0x000fc80000000000 */
[----:B------:R-:W-:-:S04]  /*1eb0*/  FADD R27, R12, R27 ;  /* 0x0000001b0c1b7221 */ /* 0x000fc80000000000 */
[----:B------:R-:W-:-:S04]  /*1ec0*/  FADD R26, R27, R26 ;  /* 0x0000001a1b1a7221 */ /* 0x000fc80000000000 */
[----:B------:R-:W-:-:S04]  /*1ed0*/  FADD R19, R26, R19 ;  /* 0x000000131a137221 */ /* 0x000fc80000000000 */
[----:B------:R-:W-:Y:S01]  /*1ee0*/  FADD R28, R19, R28 ;  /* 0x0000001c131c7221 */ /* 0x000fe20000000000 */
[----:B------:R-:W-:-:S04]  /*1ef0*/  IADD3 R13, PT, PT, R13, 0x10, RZ ;  /* 0x000000100d0d7810 */ /* 0x000fc80007ffe0ff */
[----:B------:R-:W-:Y:S02]  /*1f00*/  ISETP.NE.AND P0, PT, R13, RZ, PT ;  /* 0x000000ff0d00720c */ /* 0x000fe40003f05270 */
[----:B------:R-:W-:Y:S02]  /*1f10*/  IADD3 R11, PT, PT, R11, 0x2000, RZ ;  /* 0x000020000b0b7810 */ /* 0x000fe40007ffe0ff */
[----:B------:R-:W-:Y:S01]  /*1f20*/  IADD3 R7, PT, PT, R7, 0x2000, RZ ;  /* 0x0000200007077810 */ /* 0x000fe20007ffe0ff */
[----:B--2---:R-:W-:-:S04]  /*1f30*/  FADD R29, R28, R29 ;  /* 0x0000001d1c1d7221 */ /* 0x004fc80000000000 */
[----:B---3--:R-:W-:-:S04]  /*1f40*/  FADD R29, R29, R20 ;  /* 0x000000141d1d7221 */ /* 0x008fc80000000000 */
[----:B------:R-:W-:-:S04]  /*1f50*/  FADD R29, R29, R14 ;  /* 0x0000000e1d1d7221 */ /* 0x000fc80000000000 */
[----:B----4-:R-:W-:-:S04]  /*1f60*/  FADD R29, R29, R16 ;  /* 0x000000101d1d7221 */ /* 0x010fc80000000000 */
[----:B------:R-:W-:-:S04]  /*1f70*/  FADD R29, R29, R22 ;  /* 0x000000161d1d7221 */ /* 0x000fc80000000000 */
[----:B------:R-:W-:Y:S01]  /*1f80*/  FADD R23, R29, R24 ;  /* 0x000000181d177221 */ /* 0x000fe20000000000 */
[----:B------:R-:W-:Y:S06]  /*1f90*/  @P0 BRA `(.L_x_197) ;  /* 0xfffffff800f00947 */ /* 0x000fec000383ffff */
[----:B------:R-:W-:Y:S05]  /*1fa0*/  BSYNC.RECONVERGENT B3 ;  /* 0x0000000000037941 */ /* 0x000fea0003800200 */
.L_x_196:
[----:B------:R-:W-:-:S07]  /*1fb0*/  IADD3 R16, PT, PT, R11, -0x1000, RZ ;  /* 0xfffff0000b107810 */ /* 0x000fce0007ffe0ff */
.L_x_195:
[----:B------:R-:W-:Y:S05]  /*1fc0*/  BSYNC.RECONVERGENT B2 ;  /* 0x0000000000027941 */ /* 0x000fea0003800200 */
.L_x_194:
[----:B------:R-:W-:-:S13]  /*1fd0*/  ISETP.NE.AND P0, PT, R8, RZ, PT ;  /* 0x000000ff0800720c */ /* 0x000fda0003f05270 */
[----:B------:R-:W-:Y:S05]  /*1fe0*/  @!P0 BRA `(.L_x_193) ;  /* 0x00000004002c8947 */ /* 0x000fea0003800000 */
[----:B------:R-:W-:Y:S01]  /*1ff0*/  ISETP.GE.U32.AND P0, PT, R8, 0x8, PT ;  /* 0x000000080800780c */ /* 0x000fe20003f06070 */
[----:B------:R-:W-:Y:S01]  /*2000*/  BSSY.RECONVERGENT B2, `(.L_x_198) ;  /* 0x0000025000027945 */ /* 0x000fe20003800200 */
[----:B------:R-:W-:-:S04]  /*2010*/  LOP3.LUT R22, R6, 0x7, RZ, 0xc0, !PT ;  /* 0x0000000706167812 */ /* 0x000fc800078ec0ff */
[----:B------:R-:W-:-:S07]  /*2020*/  ISETP.NE.AND P1, PT, R22, RZ, PT ;  /* 0x000000ff1600720c */ /* 0x000fce0003f25270 */
[----:B------:R-:W-:Y:S06]  /*2030*/  @!P0 BRA `(.L_x_199) ;  /* 0x0000000000848947 */ /* 0x000fec0003800000 */
[----:B------:R-:W-:-:S04]  /*2040*/  IADD3 R7, PT, PT, R16, R9, RZ ;  /* 0x0000000910077210 */ /* 0x000fc80007ffe0ff */
[C---:B------:R-:W-:Y:S01]  /*2050*/  IADD3 R21, PT, PT, R7.reuse, 0x200, RZ ;  /* 0x0000020007157810 */ /* 0x040fe20007ffe0ff */
[C---:B------:R-:W-:Y:S01]  /*2060*/  IMAD.WIDE.U32 R14, R7.reuse, 0x4, R4 ;  /* 0x00000004070e7825 */ /* 0x040fe200078e0004 */
[----:B------:R-:W-:-:S03]  /*2070*/  IADD3 R19, PT, PT, R7, 0x400, RZ ;  /* 0x0000040007137810 */ /* 0x000fc60007ffe0ff */
[--C-:B------:R-:W-:Y:S01]  /*2080*/  IMAD.WIDE.U32 R20, R21, 0x4, R4.reuse ;  /* 0x0000000415147825 */ /* 0x100fe200078e0004 */
[----:B------:R0:W2:Y:S01]  /*2090*/  LDG.E R8, desc[UR6][R14.64] ;  /* 0x000000060e087981 */ /* 0x0000a2000c1e1900 */
[----:B------:R-:W-:Y:S02]  /*20a0*/  IADD3 R11, PT, PT, R7, 0x600, RZ ;  /* 0x00000600070b7810 */ /* 0x000fe40007ffe0ff */
[--C-:B------:R-:W-:Y:S01]  /*20b0*/  IMAD.WIDE.U32 R18, R19, 0x4, R4.reuse ;  /* 0x0000000413127825 */ /* 0x100fe200078e0004 */
[----:B------:R1:W3:Y:S01]  /*20c0*/  LDG.E R17, desc[UR6][R20.64] ;  /* 0x0000000614117981 */ /* 0x0002e2000c1e1900 */
[----:B------:R-:W-:Y:S02]  /*20d0*/  IADD3 R13, PT, PT, R7, 0x800, RZ ;  /* 0x00000800070d7810 */ /* 0x000fe40007ffe0ff */
[--C-:B------:R-:W-:Y:S01]  /*20e0*/  IMAD.WIDE.U32 R10, R11, 0x4, R4.reuse ;  /* 0x000000040b0a7825 */ /* 0x100fe200078e0004 */
[----:B------:R-:W-:Y:S01]  /*20f0*/  IADD3 R25, PT, PT, R7, 0xa00, RZ ;  /* 0x00000a0007197810 */ /* 0x000fe20007ffe0ff */
[----:B------:R-:W4:Y:S02]  /*2100*/  LDG.E R18, desc[UR6][R18.64] ;  /* 0x0000000612127981 */ /* 0x000f24000c1e1900 */
[--C-:B------:R-:W-:Y:S01]  /*2110*/  IMAD.WIDE.U32 R12, R13, 0x4, R4.reuse ;  /* 0x000000040d0c7825 */ /* 0x100fe200078e0004 */
[----:B------:R-:W-:Y:S01]  /*2120*/  IADD3 R27, PT, PT, R7, 0xc00, RZ ;  /* 0x00000c00071b7810 */ /* 0x000fe20007ffe0ff */
[----:B------:R-:W5:Y:S02]  /*2130*/  LDG.E R10, desc[UR6][R10.64] ;  /* 0x000000060a0a7981 */ /* 0x000f64000c1e1900 */
[--C-:B0-----:R-:W-:Y:S01]  /*2140*/  IMAD.WIDE.U32 R14, R25, 0x4, R4.reuse ;  /* 0x00000004190e7825 */ /* 0x101fe200078e0004 */
[----:B------:R-:W-:Y:S01]  /*2150*/  IADD3 R25, PT, PT, R7, 0xe00, RZ ;  /* 0x00000e0007197810 */ /* 0x000fe20007ffe0ff */
[----:B------:R-:W5:Y:S02]  /*2160*/  LDG.E R12, desc[UR6][R12.64] ;  /* 0x000000060c0c7981 */ /* 0x000f64000c1e1900 */
[----:B-1----:R-:W-:-:S02]  /*2170*/  IMAD.WIDE.U32 R20, R27, 0x4, R4 ;  /* 0x000000041b147825 */ /* 0x002fc400078e0004 */
[----:B------:R-:W5:Y:S02]  /*2180*/  LDG.E R15, desc[UR6][R14.64] ;  /* 0x000000060e0f7981 */ /* 0x000f64000c1e1900 */
[----:B------:R-:W-:Y:S02]  /*2190*/  IMAD.WIDE.U32 R24, R25, 0x4, R4 ;  /* 0x0000000419187825 */ /* 0x000fe400078e0004 */
        /* <DEDUP_REMOVED lines=11> */
.L_x_199:
[----:B------:R-:W-:Y:S05]  /*2250*/  BSYNC.RECONVERGENT B2 ;  /* 0x0000000000027941 */ /* 0x000fea0003800200 */
.L_x_198:
[----:B------:R-:W-:Y:S05]  /*2260*/  @!P1 BRA `(.L_x_193) ;  /* 0x00000000008c9947 */ /* 0x000fea0003800000 */
[----:B------:R-:W-:Y:S01]  /*2270*/  ISETP.GE.U32.AND P0, PT, R22, 0x4, PT ;  /* 0x000000041600780c */ /* 0x000fe20003f06070 */
[----:B------:R-:W-:Y:S01]  /*2280*/  BSSY.RECONVERGENT B2, `(.L_x_200) ;  /* 0x0000014000027945 */ /* 0x000fe20003800200 */
[----:B------:R-:W-:-:S11]  /*2290*/  LOP3.LUT P1, RZ, R6, 0x3, RZ, 0xc0, !PT ;  /* 0x0000000306ff7812 */ /* 0x000fd6000782c0ff */
[----:B------:R-:W-:Y:S05]  /*22a0*/  @!P0 BRA `(.L_x_201) ;  /* 0x0000000000448947 */ /* 0x000fea0003800000 */
[----:B------:R-:W-:-:S04]  /*22b0*/  IADD3 R11, PT, PT, R16, R9, RZ ;  /* 0x00000009100b7210 */ /* 0x000fc80007ffe0ff */
[C---:B------:R-:W-:Y:S01]  /*22c0*/  IADD3 R9, PT, PT, R11.reuse, 0x200, RZ ;  /* 0x000002000b097810 */ /* 0x040fe20007ffe0ff */
[C---:B------:R-:W-:Y:S01]  /*22d0*/  IMAD.WIDE.U32 R6, R11.reuse, 0x4, R4 ;  /* 0x000000040b067825 */ /* 0x040fe200078e0004 */
[----:B------:R-:W-:-:S03]  /*22e0*/  IADD3 R13, PT, PT, R11, 0x400, RZ ;  /* 0x000004000b0d7810 */ /* 0x000fc60007ffe0ff */
[--C-:B------:R-:W-:Y:S01]  /*22f0*/  IMAD.WIDE.U32 R8, R9, 0x4, R4.reuse ;  /* 0x0000000409087825 */ /* 0x100fe200078e0004 */
[----:B------:R-:W-:Y:S01]  /*2300*/  IADD3 R15, PT, PT, R11, 0x600, RZ ;  /* 0x000006000b0f7810 */ /* 0x000fe20007ffe0ff */
[----:B------:R-:W2:Y:S02]  /*2310*/  LDG.E R6, desc[UR6][R6.64] ;  /* 0x0000000606067981 */ /* 0x000ea4000c1e1900 */
[--C-:B------:R-:W-:Y:S02]  /*2320*/  IMAD.WIDE.U32 R10, R13, 0x4, R4.reuse ;  /* 0x000000040d0a7825 */ /* 0x100fe400078e0004 */
[----:B------:R-:W3:Y:S02]  /*2330*/  LDG.E R8, desc[UR6][R8.64] ;  /* 0x0000000608087981 */ /* 0x000ee4000c1e1900 */
[----:B------:R-:W-:Y:S02]  /*2340*/  IMAD.WIDE.U32 R12, R15, 0x4, R4 ;  /* 0x000000040f0c7825 */ /* 0x000fe400078e0004 */
[----:B------:R-:W4:Y:S04]  /*2350*/  LDG.E R10, desc[UR6][R10.64] ;  /* 0x000000060a0a7981 */ /* 0x000f28000c1e1900 */
[----:B------:R-:W5:Y:S01]  /*2360*/  LDG.E R12, desc[UR6][R12.64] ;  /* 0x000000060c0c7981 */ /* 0x000f62000c1e1900 */
[----:B------:R-:W-:Y:S01]  /*2370*/  IADD3 R16, PT, PT, R16, 0x800, RZ ;  /* 0x0000080010107810 */ /* 0x000fe20007ffe0ff */
[----:B--2---:R-:W-:-:S04]  /*2380*/  FADD R23, R23, R6 ;  /* 0x0000000617177221 */ /* 0x004fc80000000000 */
[----:B---3--:R-:W-:-:S04]  /*2390*/  FADD R23, R23, R8 ;  /* 0x0000000817177221 */ /* 0x008fc80000000000 */
[----:B----4-:R-:W-:-:S04]  /*23a0*/  FADD R23, R23, R10 ;  /* 0x0000000a17177221 */ /* 0x010fc80000000000 */
[----:B-----5:R-:W-:-:S07]  /*23b0*/  FADD R23, R23, R12 ;  /* 0x0000000c17177221 */ /* 0x020fce0000000000 */
.L_x_201:
[----:B------:R-:W-:Y:S05]  /*23c0*/  BSYNC.RECONVERGENT B2 ;  /* 0x0000000000027941 */ /* 0x000fea0003800200 */
.L_x_200:
[----:B------:R-:W-:Y:S05]  /*23d0*/  @!P1 BRA `(.L_x_193) ;  /* 0x0000000000309947 */ /* 0x000fea0003800000 */
[----:B------:R-:W-:Y:S02]  /*23e0*/  LOP3.LUT R2, R2, 0xffff, RZ, 0xc0, !PT ;  /* 0x0000ffff02027812 */ /* 0x000fe400078ec0ff */
[----:B------:R-:W-:Y:S02]  /*23f0*/  IADD3 R9, PT, PT, R16, R0, RZ ;  /* 0x0000000010097210 */ /* 0x000fe40007ffe0ff */
[----:B------:R-:W-:-:S04]  /*2400*/  LEA.HI R2, R2, 0x1, RZ, 0x17 ;  /* 0x0000000102027811 */ /* 0x000fc800078fb8ff */
[----:B------:R-:W-:-:S04]  /*2410*/  LOP3.LUT R2, R2, 0x3, RZ, 0xc0, !PT ;  /* 0x0000000302027812 */ /* 0x000fc800078ec0ff */
[----:B------:R-:W-:-:S07]  /*2420*/  IADD3 R2, PT, PT, -R2, RZ, RZ ;  /* 0x000000ff02027210 */ /* 0x000fce0007ffe1ff */
.L_x_202:
[----:B------:R-:W-:-:S06]  /*2430*/  IMAD.WIDE.U32 R6, R9, 0x4, R4 ;  /* 0x0000000409067825 */ /* 0x000fcc00078e0004 */
[----:B------:R-:W2:Y:S01]  /*2440*/  LDG.E R6, desc[UR6][R6.64] ;  /* 0x0000000606067981 */ /* 0x000ea2000c1e1900 */
[----:B------:R-:W-:Y:S02]  /*2450*/  IADD3 R2, PT, PT, R2, 0x1, RZ ;  /* 0x0000000102027810 */ /* 0x000fe40007ffe0ff */
[----:B------:R-:W-:Y:S02]  /*2460*/  IADD3 R9, PT, PT, R9, 0x200, RZ ;  /* 0x0000020009097810 */ /* 0x000fe40007ffe0ff */
[----:B------:R-:W-:Y:S01]  /*2470*/  ISETP.NE.AND P0, PT, R2, RZ, PT ;  /* 0x000000ff0200720c */ /* 0x000fe20003f05270 */
[----:B--2---:R-:W-:-:S12]  /*2480*/  FADD R23, R6, R23 ;  /* 0x0000001706177221 */ /* 0x004fd80000000000 */
[----:B------:R-:W-:Y:S05]  /*2490*/  @P0 BRA `(.L_x_202) ;  /* 0xfffffffc00e40947 */ /* 0x000fea000383ffff */
.L_x_193:
[----:B------:R-:W-:Y:S05]  /*24a0*/  BSYNC.RECONVERGENT B1 ;  /* 0x0000000000017941 */ /* 0x000fea0003800200 */
.L_x_190:
        /* <DEDUP_REMOVED lines=33> */
[----:B------:R-:W1:Y:S04]  /*26c0*/  LDS.128 R8, [UR4+0x20] ;  /* 0x00002004ff087984 */ /* 0x000e680008000c00 */
[----:B--2---:R-:W2:Y:S04]  /*26d0*/  LDS.128 R4, [UR4+0x30] ;  /* 0x00003004ff047984 */ /* 0x004ea80008000c00 */
        /* <DEDUP_REMOVED lines=16> */
.L_x_189:
[----:B------:R-:W-:Y:S05]  /*27e0*/  BSYNC.RECONVERGENT B0 ;  /* 0x0000000000007941 */ /* 0x000fea0003800200 */
.L_x_173:
[----:B------:R-:W-:Y:S05]  /*27f0*/  @P0 EXIT ;  /* 0x000000000000094d */ /* 0x000fea0003800000 */
[----:B012---:R-:W0:Y:S02]  /*2800*/  LDC.64 R4, c[0x0][0x388] ;  /* 0x0000e200ff047b82 */ /* 0x007e240000000a00 */
[----:B0-----:R-:W-:-:S05]  /*2810*/  IMAD.WIDE.U32 R2, R3, 0x4, R4 ;  /* 0x0000000403027825 */ /* 0x001fca00078e0004 */
[----:B------:R-:W-:Y:S01]  /*2820*/  STG.E desc[UR6][R2.64], R20 ;  /* 0x0000001402007986 */ /* 0x000fe2000c101906 */
[----:B------:R-:W-:Y:S05]  /*2830*/  EXIT ;  /* 0x000000000000794d */ /* 0x000fea0003800000 */
.L_x_203:
        /* <DEDUP_REMOVED lines=12> */
.L_x_251:


//--------------------- .text._ZN3cub18CUB_300001_SM_10006detail6reduce28DeviceReduceSingleTileKernelINS2_10policy_hubIfjN4cuda3std3__44plusIfEEE10Policy1000EN6thrust24THRUST_300001_SM_1000_NS10device_ptrIfEEPfjS9_ffNS7_10__identityEEEvT0_T1_T2_T3_T4_T6_ --------------------------
	.section	.text._ZN3cub18CUB_300001_SM_10006detail6reduce28DeviceReduceSingleTileKernelINS2_10policy_hubIfjN4cuda3std3__44plusIfEEE10Policy1000EN6thrust24THRUST_300001_SM_1000_NS10device_ptrIfEEPfjS9_ffNS7_10__identityEEEvT0_T1_T2_T3_T4_T6_,"ax",@progbits
	.align	128
        .global         _ZN3cub18CUB_300001_SM_10006detail6reduce28DeviceReduceSingleTileKernelINS2_10policy_hubIfjN4cuda3std3__44plusIfEEE10Policy1000EN6thrust24THRUST_300001_SM_1000_NS10device_ptrIfEEPfjS9_ffNS7_10__identityEEEvT0_T1_T2_T3_T4_T6_
        .type           _ZN3cub18CUB_300001_SM_10006detail6reduce28DeviceReduceSingleTileKernelINS2_10policy_hubIfjN4cuda3std3__44plusIfEEE10Policy1000EN6thrust24THRUST_300001_SM_1000_NS10device_ptrIfEEPfjS9_ffNS7_10__identityEEEvT0_T1_T2_T3_T4_T6_,@function
        .size           _ZN3cub18CUB_300001_SM_10006detail6reduce28DeviceReduceSingleTileKernelINS2_10policy_hubIfjN4cuda3std3__44plusIfEEE10Policy1000EN6thrust24THRUST_300001_SM_1000_NS10device_ptrIfEEPfjS9_ffNS7_10__identityEEEvT0_T1_T2_T3_T4_T6_,(.L_x_252 - _ZN3cub18CUB_300001_SM_10006detail6reduce28DeviceReduceSingleTileKernelINS2_10policy_hubIfjN4cuda3std3__44plusIfEEE10Policy1000EN6thrust24THRUST_300001_SM_1000_NS10device_ptrIfEEPfjS9_ffNS7_10__identityEEEvT0_T1_T2_T3_T4_T6_)
        .other          _ZN3cub18CUB_300001_SM_10006detail6reduce28DeviceReduceSingleTileKernelINS2_10policy_hubIfjN4cuda3std3__44plusIfEEE10Policy1000EN6thrust24THRUST_300001_SM_1000_NS10device_ptrIfEEPfjS9_ffNS7_10__identityEEEvT0_T1_T2_T3_T4_T6_,@"STO_CUDA_ENTRY STV_DEFAULT"
_ZN3cub18CUB_300001_SM_10006detail6reduce28DeviceReduceSingleTileKernelINS2_10policy_hubIfjN4cuda3std3__44plusIfEEE10Policy1000EN6thrust24THRUST_300001_SM_1000_NS10device_ptrIfEEPfjS9_ffNS7_10__identityEEEvT0_T1_T2_T3_T4_T6_:
.text._ZN3cub18CUB_300001_SM_10006detail6reduce28DeviceReduceSingleTileKernelINS2_10policy_hubIfjN4cuda3std3__44plusIfEEE10Policy1000EN6thrust24THRUST_300001_SM_1000_NS10device_ptrIfEEPfjS9_ffNS7_10__identityEEEvT0_T1_T2_T3_T4_T6_:
        /* <DEDUP_REMOVED lines=13> */
.L_x_204:
[----:B------:R-:W-:Y:S01]  /*00d0*/  ISETP.GT.U32.AND P0, PT, R4, 0x1fff, PT ;  /* 0x00001fff0400780c */ /* 0x000fe20003f04070 */
[----:B------:R-:W-:-:S12]  /*00e0*/  BSSY.RECONVERGENT B0, `(.L_x_205) ;  /* 0x000022c000007945 */ /* 0x000fd80003800200 */
[----:B------:R-:W-:Y:S05]  /*00f0*/  @P0 BRA `(.L_x_206) ;  /* 0x0000001000000947 */ /* 0x000fea0003800000 */
[----:B------:R-:W0:Y:S01]  /*0100*/  S2R R5, SR_TID.X ;  /* 0x0000000000057919 */ /* 0x000e220000002100 */
[----:B------:R-:W-:Y:S01]  /*0110*/  BSSY.RECONVERGENT B1, `(.L_x_207) ;  /* 0x0000009000017945 */ /* 0x000fe20003800200 */
[----:B------:R-:W-:Y:S01]  /*0120*/  HFMA2 R0, -RZ, RZ, 0, 0 ;  /* 0x00000000ff007431 */ /* 0x000fe200000001ff */
[----:B0-----:R-:W-:Y:S02]  /*0130*/  ISETP.GE.U32.AND P0, PT, R5, R4, PT ;  /* 0x000000040500720c */ /* 0x001fe40003f06070 */
[----:B------:R-:W-:-:S11]  /*0140*/  MOV R7, R5 ;  /* 0x0000000500077202 */ /* 0x000fd60000000f00 */
[----:B------:R-:W-:Y:S05]  /*0150*/  @P0 BRA `(.L_x_208) ;  /* 0x0000000000100947 */ /* 0x000fea0003800000 */
[----:B------:R-:W0:Y:S02]  /*0160*/  LDC.64 R2, c[0x0][0x380] ;  /* 0x0000e000ff027b82 */ /* 0x000e240000000a00 */
[----:B0-----:R-:W-:-:S05]  /*0170*/  IMAD.WIDE.U32 R2, R5, 0x4, R2 ;  /* 0x0000000405027825 */ /* 0x001fca00078e0002 */
[----:B------:R0:W5:Y:S01]  /*0180*/  LDG.E R0, desc[UR6][R2.64] ;  /* 0x0000000602007981 */ /* 0x000162000c1e1900 */
[----:B------:R-:W-:-:S07]  /*0190*/  IADD3 R7, PT, PT, R5, 0x200, RZ ;  /* 0x0000020005077810 */ /* 0x000fce0007ffe0ff */
.L_x_208:
[----:B------:R-:W-:Y:S05]  /*01a0*/  BSYNC.RECONVERGENT B1 ;  /* 0x0000000000017941 */ /* 0x000fea0003800200 */
.L_x_207:
[----:B------:R-:W-:Y:S01]  /*01b0*/  ISETP.GE.U32.AND P0, PT, R7, R4, PT ;  /* 0x000000040700720c */ /* 0x000fe20003f06070 */
[----:B------:R-:W-:-:S12]  /*01c0*/  BSSY.RECONVERGENT B1, `(.L_x_209) ;  /* 0x0000070000017945 */ /* 0x000fd80003800200 */
[----:B------:R-:W-:Y:S05]  /*01d0*/  @P0 BRA `(.L_x_210) ;  /* 0x0000000400b80947 */ /* 0x000fea0003800000 */
[----:B0-----:R-:W-:Y:S01]  /*01e0*/  LOP3.LUT R3, RZ, R7, RZ, 0x33, !PT ;  /* 0x00000007ff037212 */ /* 0x001fe200078e33ff */
[----:B------:R-:W-:Y:S03]  /*01f0*/  BSSY.RECONVERGENT B2, `(.L_x_211) ;  /* 0x0000033000027945 */ /* 0x000fe60003800200 */
[----:B------:R-:W-:-:S04]  /*0200*/  IADD3 R3, PT, PT, R3, R4, RZ ;  /* 0x0000000403037210 */ /* 0x000fc80007ffe0ff */
        /* <DEDUP_REMOVED lines=9> */
[----:B------:R-:W-:-:S04]  /*02a0*/  IADD3 R2, P0, PT, R2, 0x4000, RZ ;  /* 0x0000400002027810 */ /* 0x000fc80007f1e0ff */
[----:B------:R-:W-:-:S09]  /*02b0*/  IADD3.X R3, PT, PT, RZ, R3, RZ, P0, !PT ;  /* 0x00000003ff037210 */ /* 0x000fd200007fe4ff */
.L_x_213:
        /* <DEDUP_REMOVED lines=19> */
[----:B0-----:R-:W-:-:S04]  /*03f0*/  IADD3 R2, P2, PT, R2, 0x8000, RZ ;  /* 0x0000800002027810 */ /* 0x001fc80007f5e0ff */
[----:B------:R-:W-:Y:S01]  /*0400*/  IADD3.X R3, PT, PT, RZ, R3, RZ, P2, !PT ;  /* 0x00000003ff037210 */ /* 0x000fe200017fe4ff */
        /* <DEDUP_REMOVED lines=17> */
.L_x_212:
[----:B------:R-:W-:Y:S05]  /*0520*/  BSYNC.RECONVERGENT B2 ;  /* 0x0000000000027941 */ /* 0x000fea0003800200 */
.L_x_211:
[----:B------:R-:W-:Y:S05]  /*0530*/  @!P1 BRA `(.L_x_210) ;  /* 0x0000000000e09947 */ /* 0x000fea0003800000 */
[----:B------:R-:W-:Y:S01]  /*0540*/  ISETP.GE.U32.AND P0, PT, R22, 0x8, PT ;  /* 0x000000081600780c */ /* 0x000fe20003f06070 */
[----:B------:R-:W-:Y:S01]  /*0550*/  BSSY.RECONVERGENT B2, `(.L_x_214) ;  /* 0x0000017000027945 */ /* 0x000fe20003800200 */
[----:B------:R-:W-:-:S04]  /*0560*/  LOP3.LUT R10, R6, 0x7, RZ, 0xc0, !PT ;  /* 0x00000007060a7812 */ /* 0x000fc800078ec0ff */
[----:B------:R-:W-:-:S07]  /*0570*/  ISETP.NE.AND P1, PT, R10, RZ, PT ;  /* 0x000000ff0a00720c */ /* 0x000fce0003f25270 */
[----:B------:R-:W-:Y:S06]  /*0580*/  @!P0 BRA `(.L_x_215) ;  /* 0x00000000004c8947 */ /* 0x000fec0003800000 */
[----:B------:R-:W0:Y:S02]  /*0590*/  LDC.64 R2, c[0x0][0x380] ;  /* 0x0000e000ff027b82 */ /* 0x000e240000000a00 */
[----:B0-----:R-:W-:-:S05]  /*05a0*/  IMAD.WIDE.U32 R2, R7, 0x4, R2 ;  /* 0x0000000407027825 */ /* 0x001fca00078e0002 */
        /* <DEDUP_REMOVED lines=17> */
.L_x_215:
[----:B------:R-:W-:Y:S05]  /*06c0*/  BSYNC.RECONVERGENT B2 ;  /* 0x0000000000027941 */ /* 0x000fea0003800200 */
.L_x_214:
        /* <DEDUP_REMOVED lines=17> */
.L_x_217:
[----:B------:R-:W-:Y:S05]  /*07e0*/  BSYNC.RECONVERGENT B2 ;  /* 0x0000000000027941 */ /* 0x000fea0003800200 */
.L_x_216:
[----:B------:R-:W-:Y:S05]  /*07f0*/  @!P1 BRA `(.L_x_210) ;  /* 0x0000000000309947 */ /* 0x000fea0003800000 */
[----:B------:R-:W0:Y:S01]  /*0800*/  LDC.64 R2, c[0x0][0x380] ;  /* 0x0000e000ff027b82 */ /* 0x000e220000000a00 */
[----:B------:R-:W-:Y:S01]  /*0810*/  IADD3 R6, PT, PT, -R6, RZ, RZ ;  /* 0x000000ff06067210 */ /* 0x000fe20007ffe1ff */
[----:B0-----:R-:W-:-:S05]  /*0820*/  IMAD.WIDE.U32 R2, R7, 0x4, R2 ;  /* 0x0000000407027825 */ /* 0x001fca00078e0002 */
[----:B------:R-:W-:-:S07]  /*0830*/  MOV R7, R3 ;  /* 0x0000000300077202 */ /* 0x000fce0000000f00 */
.L_x_218:
[----:B------:R-:W-:-:S06]  /*0840*/  MOV R3, R7 ;  /* 0x0000000700037202 */ /* 0x000fcc0000000f00 */
[----:B------:R0:W2:Y:S01]  /*0850*/  LDG.E R3, desc[UR6][R2.64] ;  /* 0x0000000602037981 */ /* 0x0000a2000c1e1900 */
[----:B------:R-:W-:-:S04]  /*0860*/  IADD3 R6, PT, PT, R6, 0x1, RZ ;  /* 0x0000000106067810 */ /* 0x000fc80007ffe0ff */
[----:B------:R-:W-:Y:S02]  /*0870*/  ISETP.NE.AND P0, PT, R6, RZ, PT ;  /* 0x000000ff0600720c */ /* 0x000fe40003f05270 */
[----:B0-----:R-:W-:-:S04]  /*0880*/  IADD3 R2, P1, PT, R2, 0x800, RZ ;  /* 0x0000080002027810 */ /* 0x001fc80007f3e0ff */
[----:B------:R-:W-:Y:S01]  /*0890*/  IADD3.X R7, PT, PT, RZ, R7, RZ, P1, !PT ;  /* 0x00000007ff077210 */ /* 0x000fe20000ffe4ff */
[----:B--2--5:R-:W-:-:S06]  /*08a0*/  FADD R0, R3, R0 ;  /* 0x0000000003007221 */ /* 0x024fcc0000000000 */
[----:B------:R-:W-:Y:S05]  /*08b0*/  @P0 BRA `(.L_x_218) ;  /* 0xfffffffc00e00947 */ /* 0x000fea000383ffff */
.L_x_210:
[----:B------:R-:W-:Y:S05]  /*08c0*/  BSYNC.RECONVERGENT B1 ;  /* 0x0000000000017941 */ /* 0x000fea0003800200 */
.L_x_209:
[----:B------:R-:W-:Y:S02]  /*08d0*/  ISETP.GE.U32.AND P0, PT, R4, 0x200, PT ;  /* 0x000002000400780c */ /* 0x000fe40003f06070 */
        /* <DEDUP_REMOVED lines=36> */
[----:B------:R-:W3:Y:S04]  /*0b20*/  LDS.128 R8, [UR4+0x30] ;  /* 0x00003004ff087984 */ /* 0x000ee80008000c00 */
[----:B------:R-:W4:Y:S01]  /*0b30*/  LDS.128 R16, [UR4+0x40] ;  /* 0x00004004ff107984 */ /* 0x000f220008000c00 */
[----:B0-----:R-:W-:-:S04]  /*0b40*/  FADD R5, R0, R5 ;  /* 0x0000000500057221 */ /* 0x001fc80000000000 */
        /* <DEDUP_REMOVED lines=9> */
[----:B------:R-:W-:-:S04]  /*0be0*/  FADD R11, R10, R11 ;  /* 0x0000000b0a0b7221 */ /* 0x000fc80000000000 */
[----:B----4-:R-:W-:-:S04]  /*0bf0*/  FADD R16, R11, R16 ;  /* 0x000000100b107221 */ /* 0x010fc80000000000 */
[----:B------:R-:W-:-:S04]  /*0c00*/  FADD R17, R16, R17 ;  /* 0x0000001110117221 */ /* 0x000fc80000000000 */
[----:B------:R-:W-:-:S04]  /*0c10*/  FADD R18, R17, R18 ;  /* 0x0000001211127221 */ /* 0x000fc80000000000 */
[----:B------:R-:W-:Y:S01]  /*0c20*/  FADD R0, R18, R19 ;  /* 0x0000001312007221 */ /* 0x000fe20000000000 */
[----:B------:R-:W-:Y:S06]  /*0c30*/  BRA `(.L_x_220) ;  /* 0x0000001400d87947 */ /* 0x000fec0003800000 */
.L_x_219:
[----:B------:R-:W1:Y:S01]  /*0c40*/  S2R R6, SR_LANEID ;  /* 0x0000000000067919 */ /* 0x000e620000000000 */
[----:B------:R-:W-:-:S04]  /*0c50*/  LOP3.LUT R0, R5, 0x3e0, RZ, 0xc0, !PT ;  /* 0x000003e005007812 */ /* 0x000fc800078ec0ff */
[----:B0-----:R-:W-:Y:S02]  /*0c60*/  IADD3 R3, PT, PT, R0, 0x20, RZ ;  /* 0x0000002000037810 */ /* 0x001fe40007ffe0ff */
[----:B------:R-:W-:Y:S02]  /*0c70*/  LOP3.LUT R7, RZ, R0, RZ, 0x33, !PT ;  /* 0x00000000ff077212 */ /* 0x000fe400078e33ff */
[-C--:B------:R-:W-:Y:S02]  /*0c80*/  ISETP.GT.U32.AND P0, PT, R3, R4.reuse, PT ;  /* 0x000000040300720c */ /* 0x080fe40003f04070 */
        /* <DEDUP_REMOVED lines=40> */
[----:B------:R-:W0:Y:S04]  /*0f10*/  LDS.128 R20, [UR4+0x10] ;  /* 0x00001004ff147984 */ /* 0x000e280008000c00 */
        /* <DEDUP_REMOVED lines=30> */
.L_x_206:
[----:B------:R-:W0:Y:S01]  /*1100*/  S2R R0, SR_TID.X ;  /* 0x0000000000007919 */ /* 0x000e220000002100 */
[----:B------:R-:W1:Y:S02]  /*1110*/  LDCU.64 UR4, c[0x0][0x380] ;  /* 0x00007000ff0477ac */ /* 0x000e640008000a00 */
[----:B-1----:R-:W-:Y:S02]  /*1120*/  MOV R12, UR4 ;  /* 0x00000004000c7c02 */ /* 0x002fe40008000f00 */
[----:B------:R-:W-:-:S03]  /*1130*/  MOV R13, UR5 ;  /* 0x00000005000d7c02 */ /* 0x000fc60008000f00 */
        /* <DEDUP_REMOVED lines=17> */
[----:B------:R-:W-:Y:S01]  /*1250*/  UMOV UR4, 0x2000 ;  /* 0x0000200000047882 */ /* 0x000fe20000000000 */
[----:B--2---:R-:W-:Y:S01]  /*1260*/  FADD R20, R20, R21 ;  /* 0x0000001514147221 */ /* 0x004fe20000000000 */
[----:B------:R-:W-:-:S04]  /*1270*/  IADD3 R21, PT, PT, R4, -0x2000, RZ ;  /* 0xffffe00004157810 */ /* 0x000fc80007ffe0ff */
[----:B------:R-:W-:Y:S01]  /*1280*/  ISETP.GE.U32.AND P0, PT, R21, 0x2000, PT ;  /* 0x000020001500780c */ /* 0x000fe20003f06070 */
[----:B---3--:R-:W-:Y:S01]  /*1290*/  FADD R6, R6, R7 ;  /* 0x0000000706067221 */ /* 0x008fe20000000000 */
[----:B----4-:R-:W-:-:S04]  /*12a0*/  FADD R9, R8, R9 ;  /* 0x0000000908097221 */ /* 0x010fc80000000000 */
[----:B------:R-:W-:Y:S01]  /*12b0*/  FADD R6, R6, R9 ;  /* 0x0000000906067221 */ /* 0x000fe20000000000 */
[----:B-----5:R-:W-:Y:S01]  /*12c0*/  FADD R10, R10, R11 ;  /* 0x0000000b0a0a7221 */ /* 0x020fe20000000000 */
[----:B------:R-:W-:-:S04]  /*12d0*/  FADD R15, R14, R15 ;  /* 0x0000000f0e0f7221 */ /* 0x000fc80000000000 */
[----:B------:R-:W-:Y:S01]  /*12e0*/  FADD R15, R10, R15 ;  /* 0x0000000f0a0f7221 */ /* 0x000fe20000000000 */
[----:B------:R-:W-:Y:S01]  /*12f0*/  FADD R16, R16, R17 ;  /* 0x0000001110107221 */ /* 0x000fe20000000000 */
[----:B------:R-:W-:-:S04]  /*1300*/  FADD R19, R18, R19 ;  /* 0x0000001312137221 */ /* 0x000fc80000000000 */
[----:B------:R-:W-:Y:S01]  /*1310*/  FADD R16, R16, R19 ;  /* 0x0000001310107221 */ /* 0x000fe20000000000 */
[----:B------:R-:W-:-:S04]  /*1320*/  FADD R5, R5, R22 ;  /* 0x0000001605057221 */ /* 0x000fc80000000000 */
[----:B------:R-:W-:Y:S01]  /*1330*/  FADD R5, R20, R5 ;  /* 0x0000000514057221 */ /* 0x000fe20000000000 */
[----:B------:R-:W-:-:S03]  /*1340*/  FADD R6, R6, R15 ;  /* 0x0000000f06067221 */ /* 0x000fc60000000000 */
[----:B------:R-:W-:-:S04]  /*1350*/  FADD R5, R16, R5 ;  /* 0x0000000510057221 */ /* 0x000fc80000000000 */
[----:B------:R-:W-:Y:S01]  /*1360*/  FADD R5, R6, R5 ;  /* 0x0000000506057221 */ /* 0x000fe20000000000 */
[----:B------:R-:W-:Y:S06]  /*1370*/  @!P0 BRA `(.L_x_221) ;  /* 0x0000000000ac8947 */ /* 0x000fec0003800000 */
[----:B------:R-:W0:Y:S01]  /*1380*/  LDC R4, c[0x0][0x390] ;  /* 0x0000e400ff047b82 */ /* 0x000e220000000800 */
[----:B------:R-:W-:-:S07]  /*1390*/  UMOV UR4, 0x2000 ;  /* 0x0000200000047882 */ /* 0x000fce0000000000 */
[----:B------:R-:W1:Y:S02]  /*13a0*/  LDC.64 R12, c[0x0][0x380] ;  /* 0x0000e000ff0c7b82 */ /* 0x000e640000000a00 */
.L_x_223:
[----:B------:R-:W-:-:S05]  /*13b0*/  IADD3 R3, PT, PT, R0, UR4, RZ ;  /* 0x0000000400037c10 */ /* 0x000fca000fffe0ff */
        /* <DEDUP_REMOVED lines=17> */
[----:B0-----:R-:W-:-:S04]  /*14d0*/  IADD3 R2, PT, PT, R4, -UR4, RZ ;  /* 0x8000000404027c10 */ /* 0x001fc8000fffe0ff */
        /* <DEDUP_REMOVED lines=18> */
[----:B------:R-:W-:-:S06]  /*1600*/  UIADD3 UR4, UPT, UPT, UR4, 0x2000, URZ ;  /* 0x0000200004047890 */ /* 0x000fcc000fffe0ff */
[----:B------:R-:W-:-:S13]  /*1610*/  ISETP.LT.U32.AND P0, PT, R21, UR4, PT ;  /* 0x0000000415007c0c */ /* 0x000fda000bf01070 */
[----:B------:R-:W-:Y:S05]  /*1620*/  @!P0 BRA `(.L_x_223) ;  /* 0xfffffffc00608947 */ /* 0x000fea000383ffff */
.L_x_221:
[----:B------:R-:W-:Y:S01]  /*1630*/  IADD3 R3, PT, PT, R4, -UR4, RZ ;  /* 0x8000000404037c10 */ /* 0x000fe2000fffe0ff */
[----:B------:R-:W-:Y:S03]  /*1640*/  BSSY.RECONVERGENT B1, `(.L_x_222) ;  /* 0x00000a3000017945 */ /* 0x000fe60003800200 */
[----:B------:R-:W-:-:S04]  /*1650*/  ISETP.GE.AND P0, PT, R0, R3, PT ;  /* 0x000000030000720c */ /* 0x000fc80003f06270 */
[----:B------:R-:W-:-:S13]  /*1660*/  ISETP.LE.U32.OR P0, PT, R4, UR4, P0 ;  /* 0x0000000404007c0c */ /* 0x000fda0008703470 */
[----:B------:R-:W-:Y:S05]  /*1670*/  @P0 BRA `(.L_x_224) ;  /* 0x00000008007c0947 */ /* 0x000fea0003800000 */
[-C--:B------:R-:W-:Y:S01]  /*1680*/  LOP3.LUT R3, RZ, R0.reuse, RZ, 0x33, !PT ;  /* 0x00000000ff037212 */ /* 0x080fe200078e33ff */
[----:B------:R-:W-:Y:S01]  /*1690*/  BSSY.RECONVERGENT B2, `(.L_x_225) ;  /* 0x0000052000027945 */ /* 0x000fe20003800200 */
[----:B------:R-:W-:Y:S02]  /*16a0*/  MOV R6, R0 ;  /* 0x0000000000067202 */ /* 0x000fe40000000f00 */
[----:B------:R-:W-:-:S04]  /*16b0*/  IADD3 R3, PT, PT, R4, -UR4, R3 ;  /* 0x8000000404037c10 */ /* 0x000fc8000fffe003 */
[C---:B------:R-:W-:Y:S02]  /*16c0*/  ISETP.GE.U32.AND P0, PT, R3.reuse, 0x1e00, PT ;  /* 0x00001e000300780c */ /* 0x040fe40003f06070 */
[----:B------:R-:W-:-:S04]  /*16d0*/  LEA.HI R3, R3, 0x1, RZ, 0x17 ;  /* 0x0000000103037811 */ /* 0x000fc800078fb8ff */
[----:B------:R-:W-:-:S07]  /*16e0*/  LOP3.LUT R4, R3, 0xf, RZ, 0xc0, !PT ;  /* 0x0000000f03047812 */ /* 0x000fce00078ec0ff */
[----:B------:R-:W-:Y:S05]  /*16f0*/  @!P0 BRA `(.L_x_226) ;  /* 0x00000004002c8947 */ /* 0x000fea0003800000 */
[----:B------:R-:W-:Y:S01]  /*1700*/  LOP3.LUT R7, R3, 0xfffff0, RZ, 0xc0, !PT ;  /* 0x00fffff003077812 */ /* 0x000fe200078ec0ff */
[----:B------:R-:W-:Y:S01]  /*1710*/  BSSY.RECONVERGENT B3, `(.L_x_227) ;  /* 0x0000048000037945 */ /* 0x000fe20003800200 */
[C---:B------:R-:W-:Y:S02]  /*1720*/  LOP3.LUT R6, R0.reuse, 0x1000, RZ, 0xfc, !PT ;  /* 0x0000100000067812 */ /* 0x040fe400078efcff */
[----:B------:R-:W-:Y:S02]  /*1730*/  IADD3 R2, PT, PT, R0, UR4, RZ ;  /* 0x0000000400027c10 */ /* 0x000fe4000fffe0ff */
[----:B------:R-:W-:-:S07]  /*1740*/  IADD3 R7, PT, PT, -R7, RZ, RZ ;  /* 0x000000ff07077210 */ /* 0x000fce0007ffe1ff */
.L_x_228:
[C---:B------:R-:W-:Y:S01]  /*1750*/  IADD3 R19, PT, PT, R2.reuse, 0x200, RZ ;  /* 0x0000020002137810 */ /* 0x040fe20007ffe0ff */
[C---:B------:R-:W-:Y:S01]  /*1760*/  IMAD.WIDE.U32 R14, R2.reuse, 0x4, R12 ;  /* 0x00000004020e7825 */ /* 0x040fe200078e000c */
[----:B------:R-:W-:-:S03]  /*1770*/  IADD3 R11, PT, PT, R2, 0x400, RZ ;  /* 0x00000400020b7810 */ /* 0x000fc60007ffe0ff */
[--C-:B------:R-:W-:Y:S01]  /*1780*/  IMAD.WIDE.U32 R18, R19, 0x4, R12.reuse ;  /* 0x0000000413127825 */ /* 0x100fe200078e000c */
[----:B------:R0:W2:Y:S01]  /*1790*/  LDG.E R8, desc[UR6][R14.64] ;  /* 0x000000060e087981 */ /* 0x0000a2000c1e1900 */
[C---:B------:R-:W-:Y:S02]  /*17a0*/  IADD3 R21, PT, PT, R2.reuse, 0x600, RZ ;  /* 0x0000060002157810 */ /* 0x040fe40007ffe0ff */
[--C-:B------:R-:W-:Y:S01]  /*17b0*/  IMAD.WIDE.U32 R10, R11, 0x4, R12.reuse ;  /* 0x000000040b0a7825 */ /* 0x100fe200078e000c */
[----:B------:R1:W3:Y:S01]  /*17c0*/  LDG.E R9, desc[UR6][R18.64] ;  /* 0x0000000612097981 */ /* 0x0002e2000c1e1900 */
[C---:B------:R-:W-:Y:S02]  /*17d0*/  IADD3 R17, PT, PT, R2.reuse, 0x800, RZ ;  /* 0x0000080002117810 */ /* 0x040fe40007ffe0ff */
[--C-:B------:R-:W-:Y:S02]  /*17e0*/  IMAD.WIDE.U32 R20, R21, 0x4, R12.reuse ;  /* 0x0000000415147825 */ /* 0x100fe400078e000c */
[----:B------:R4:W5:Y:S01]  /*17f0*/  LDG.E R10, desc[UR6][R10.64] ;  /* 0x000000060a0a7981 */ /* 0x000962000c1e1900 */
[----:B------:R-:W-:Y:S01]  /*1800*/  IADD3 R29, PT, PT, R2, 0xa00, RZ ;  /* 0x00000a00021d7810 */ /* 0x000fe20007ffe0ff */
[----:B------:R-:W-:-:S02]  /*1810*/  IMAD.WIDE.U32 R16, R17, 0x4, R12 ;  /* 0x0000000411107825 */ /* 0x000fc400078e000c */
[----:B------:R4:W5:Y:S01]  /*1820*/  LDG.E R27, desc[UR6][R20.64] ;  /* 0x00000006141b7981 */ /* 0x000962000c1e1900 */
[C---:B------:R-:W-:Y:S01]  /*1830*/  IADD3 R23, PT, PT, R2.reuse, 0xc00, RZ ;  /* 0x00000c0002177810 */ /* 0x040fe20007ffe0ff */
[--C-:B------:R-:W-:Y:S02]  /*1840*/  IMAD.WIDE.U32 R28, R29, 0x4, R12.reuse ;  /* 0x000000041d1c7825 */ /* 0x100fe400078e000c */
[----:B------:R-:W5:Y:S01]  /*1850*/  LDG.E R26, desc[UR6][R16.64] ;  /* 0x00000006101a7981 */ /* 0x000f62000c1e1900 */
[C---:B------:R-:W-:Y:S01]  /*1860*/  IADD3 R22, PT, PT, R2.reuse, 0xe00, RZ ;  /* 0x00000e0002167810 */ /* 0x040fe20007ffe0ff */
[--C-:B0-----:R-:W-:Y:S02]  /*1870*/  IMAD.WIDE.U32 R14, R23, 0x4, R12.reuse ;  /* 0x00000004170e7825 */ /* 0x101fe400078e000c */
[----:B------:R0:W5:Y:S01]  /*1880*/  LDG.E R25, desc[UR6][R28.64] ;  /* 0x000000061c197981 */ /* 0x000162000c1e1900 */
[----:B------:R-:W-:Y:S01]  /*1890*/  IADD3 R23, PT, PT, R2, 0x1000, RZ ;  /* 0x0000100002177810 */ /* 0x000fe20007ffe0ff */
[----:B-1----:R-:W-:-:S02]  /*18a0*/  IMAD.WIDE.U32 R18, R22, 0x4, R12 ;  /* 0x0000000416127825 */ /* 0x002fc400078e000c */
[----:B------:R1:W5:Y:S01]  /*18b0*/  LDG.E R24, desc[UR6][R14.64] ;  /* 0x000000060e187981 */ /* 0x000362000c1e1900 */
[C---:B----4-:R-:W-:Y:S01]  /*18c0*/  IADD3 R11, PT, PT, R2.reuse, 0x1200, RZ ;  /* 0x00001200020b7810 */ /* 0x050fe20007ffe0ff */
[--C-:B------:R-:W-:Y:S02]  /*18d0*/  IMAD.WIDE.U32 R20, R23, 0x4, R12.reuse ;  /* 0x0000000417147825 */ /* 0x100fe400078e000c */
[----:B------:R4:W5:Y:S01]  /*18e0*/  LDG.E R23, desc[UR6][R18.64] ;  /* 0x0000000612177981 */ /* 0x000962000c1e1900 */
[C---:B0-----:R-:W-:Y:S01]  /*18f0*/  IADD3 R29, PT, PT, R2.reuse, 0x1400, RZ ;  /* 0x00001400021d7810 */ /* 0x041fe20007ffe0ff */
[--C-:B------:R-:W-:Y:S02]  /*1900*/  IMAD.WIDE.U32 R16, R11, 0x4, R12.reuse ;  /* 0x000000040b107825 */ /* 0x100fe400078e000c */
[----:B------:R-:W5:Y:S01]  /*1910*/  LDG.E R22, desc[UR6][R20.64] ;  /* 0x0000000614167981 */ /* 0x000f62000c1e1900 */
[----:B-1----:R-:W-:Y:S01]  /*1920*/  IADD3 R15, PT, PT, R2, 0x1600, RZ ;  /* 0x00001600020f7810 */ /* 0x002fe20007ffe0ff */
[----:B------:R-:W-:-:S02]  /*1930*/  IMAD.WIDE.U32 R28, R29, 0x4, R12 ;  /* 0x000000041d1c7825 */ /* 0x000fc400078e000c */
[----:B------:R0:W5:Y:S01]  /*1940*/  LDG.E R11, desc[UR6][R16.64] ;  /* 0x00000006100b7981 */ /* 0x000162000c1e1900 */
[C---:B----4-:R-:W-:Y:S01]  /*1950*/  IADD3 R19, PT, PT, R2.reuse, 0x1800, RZ ;  /* 0x0000180002137810 */ /* 0x050fe20007ffe0ff */
[--C-:B------:R-:W-:Y:S02]  /*1960*/  IMAD.WIDE.U32 R14, R15, 0x4, R12.reuse ;  /* 0x000000040f0e7825 */ /* 0x100fe400078e000c */
[----:B------:R-:W4:Y:S02]  /*1970*/  LDG.E R28, desc[UR6][R28.64] ;  /* 0x000000061c1c7981 */ /* 0x000f24000c1e1900 */
[----:B------:R-:W-:Y:S01]  /*1980*/  IMAD.WIDE.U32 R18, R19, 0x4, R12 ;  /* 0x0000000413127825 */ /* 0x000fe200078e000c */
[C---:B0-----:R-:W-:Y:S02]  /*1990*/  IADD3 R17, PT, PT, R2.reuse, 0x1a00, RZ ;  /* 0x00001a0002117810 */ /* 0x041fe40007ffe0ff */
[----:B------:R-:W-:-:S03]  /*19a0*/  IADD3 R21, PT, PT, R2, 0x1c00, RZ ;  /* 0x00001c0002157810 */ /* 0x000fc60007ffe0ff */
[----:B------:R-:W4:Y:S04]  /*19b0*/  LDG.E R18, desc[UR6][R18.64] ;  /* 0x0000000612127981 */ /* 0x000f28000c1e1900 */
[----:B------:R0:W4:Y:S01]  /*19c0*/  LDG.E R29, desc[UR6][R14.64] ;  /* 0x000000060e1d7981 */ /* 0x000122000c1e1900 */
[----:B------:R-:W-:Y:S01]  /*19d0*/  IADD3 R20, PT, PT, R2, 0x1e00, RZ ;  /* 0x00001e0002147810 */ /* 0x000fe20007ffe0ff */
[----:B0-----:R-:W-:-:S04]  /*19e0*/  IMAD.WIDE.U32 R14, R17, 0x4, R12 ;  /* 0x00000004110e7825 */ /* 0x001fc800078e000c */
[--C-:B------:R-:W-:Y:S02]  /*19f0*/  IMAD.WIDE.U32 R16, R21, 0x4, R12.reuse ;  /* 0x0000000415107825 */ /* 0x100fe400078e000c */
[----:B------:R-:W4:Y:S02]  /*1a00*/  LDG.E R14, desc[UR6][R14.64] ;  /* 0x000000060e0e7981 */ /* 0x000f24000c1e1900 */
[----:B------:R-:W-:Y:S02]  /*1a10*/  IMAD.WIDE.U32 R20, R20, 0x4, R12 ;  /* 0x0000000414147825 */ /* 0x000fe400078e000c */
[----:B------:R-:W4:Y:S04]  /*1a20*/  LDG.E R16, desc[UR6][R16.64] ;  /* 0x0000000610107981 */ /* 0x000f28000c1e1900 */
[----:B------:R-:W4:Y:S01]  /*1a30*/  LDG.E R20, desc[UR6][R20.64] ;  /* 0x0000000614147981 */ /* 0x000f22000c1e1900 */
[----:B------:R-:W-:-:S04]  /*1a40*/  IADD3 R7, PT, PT, R7, 0x10, RZ ;  /* 0x0000001007077810 */ /* 0x000fc80007ffe0ff */
[----:B------:R-:W-:Y:S02]  /*1a50*/  ISETP.NE.AND P0, PT, R7, RZ, PT ;  /* 0x000000ff0700720c */ /* 0x000fe40003f05270 */
[----:B------:R-:W-:Y:S02]  /*1a60*/  IADD3 R6, PT, PT, R6, 0x2000, RZ ;  /* 0x0000200006067810 */ /* 0x000fe40007ffe0ff */
[----:B------:R-:W-:Y:S01]  /*1a70*/  IADD3 R2, PT, PT, R2, 0x2000, RZ ;  /* 0x0000200002027810 */ /* 0x000fe20007ffe0ff */
[----:B--2---:R-:W-:-:S04]  /*1a80*/  FADD R8, R8, R5 ;  /* 0x0000000508087221 */ /* 0x004fc80000000000 */
[----:B---3--:R-:W-:-:S04]  /*1a90*/  FADD R9, R8, R9 ;  /* 0x0000000908097221 */ /* 0x008fc80000000000 */
        /* <DEDUP_REMOVED lines=8> */
[----:B----4-:R-:W-:-:S04]  /*1b20*/  FADD R28, R11, R28 ;  /* 0x0000001c0b1c7221 */ /* 0x010fc80000000000 */
[----:B------:R-:W-:-:S04]  /*1b30*/  FADD R29, R28, R29 ;  /* 0x0000001d1c1d7221 */ /* 0x000fc80000000000 */
[----:B------:R-:W-:-:S04]  /*1b40*/  FADD R29, R29, R18 ;  /* 0x000000121d1d7221 */ /* 0x000fc80000000000 */
[----:B------:R-:W-:-:S04]  /*1b50*/  FADD R29, R29, R14 ;  /* 0x0000000e1d1d7221 */ /* 0x000fc80000000000 */
[----:B------:R-:W-:-:S04]  /*1b60*/  FADD R29, R29, R16 ;  /* 0x000000101d1d7221 */ /* 0x000fc80000000000 */
[----:B------:R-:W-:Y:S01]  /*1b70*/  FADD R5, R29, R20 ;  /* 0x000000141d057221 */ /* 0x000fe20000000000 */
[----:B------:R-:W-:Y:S06]  /*1b80*/  @P0 BRA `(.L_x_228) ;  /* 0xfffffff800f00947 */ /* 0x000fec000383ffff */
[----:B------:R-:W-:Y:S05]  /*1b90*/  BSYNC.RECONVERGENT B3 ;  /* 0x0000000000037941 */ /* 0x000fea0003800200 */
.L_x_227:
[----:B------:R-:W-:-:S07]  /*1ba0*/  IADD3 R6, PT, PT, R6, -0x1000, RZ ;  /* 0xfffff00006067810 */ /* 0x000fce0007ffe0ff */
.L_x_226:
[----:B------:R-:W-:Y:S05]  /*1bb0*/  BSYNC.RECONVERGENT B2 ;  /* 0x0000000000027941 */ /* 0x000fea0003800200 */
.L_x_225:
[----:B------:R-:W-:-:S13]  /*1bc0*/  ISETP.NE.AND P0, PT, R4, RZ, PT ;  /* 0x000000ff0400720c */ /* 0x000fda0003f05270 */
[----:B------:R-:W-:Y:S05]  /*1bd0*/  @!P0 BRA `(.L_x_224) ;  /* 0x0000000400248947 */ /* 0x000fea0003800000 */
[----:B------:R-:W-:Y:S01]  /*1be0*/  ISETP.GE.U32.AND P0, PT, R4, 0x8, PT ;  /* 0x000000080400780c */ /* 0x000fe20003f06070 */
[----:B------:R-:W-:Y:S01]  /*1bf0*/  BSSY.RECONVERGENT B2, `(.L_x_229) ;  /* 0x0000025000027945 */ /* 0x000fe20003800200 */
[----:B------:R-:W-:-:S04]  /*1c00*/  LOP3.LUT R22, R3, 0x7, RZ, 0xc0, !PT ;  /* 0x0000000703167812 */ /* 0x000fc800078ec0ff */
[----:B------:R-:W-:-:S07]  /*1c10*/  ISETP.NE.AND P1, PT, R22, RZ, PT ;  /* 0x000000ff1600720c */ /* 0x000fce0003f25270 */
[----:B------:R-:W-:Y:S06]  /*1c20*/  @!P0 BRA `(.L_x_230) ;  /* 0x0000000000848947 */ /* 0x000fec0003800000 */
[----:B------:R-:W-:-:S04]  /*1c30*/  IADD3 R7, PT, PT, R6, UR4, RZ ;  /* 0x0000000406077c10 */ /* 0x000fc8000fffe0ff */
        /* <DEDUP_REMOVED lines=32> */
.L_x_230:
[----:B------:R-:W-:Y:S05]  /*1e40*/  BSYNC.RECONVERGENT B2 ;  /* 0x0000000000027941 */ /* 0x000fea0003800200 */
.L_x_229:
        /* <DEDUP_REMOVED lines=23> */
.L_x_232:
[----:B------:R-:W-:Y:S05]  /*1fc0*/  BSYNC.RECONVERGENT B2 ;  /* 0x0000000000027941 */ /* 0x000fea0003800200 */
.L_x_231:
[----:B------:R-:W-:Y:S05]  /*1fd0*/  @!P1 BRA `(.L_x_224) ;  /* 0x0000000000249947 */ /* 0x000fea0003800000 */
[----:B------:R-:W-:Y:S02]  /*1fe0*/  IADD3 R7, PT, PT, R6, UR4, RZ ;  /* 0x0000000406077c10 */ /* 0x000fe4000fffe0ff */
[----:B------:R-:W-:-:S07]  /*1ff0*/  IADD3 R4, PT, PT, -R4, RZ, RZ ;  /* 0x000000ff04047210 */ /* 0x000fce0007ffe1ff */
.L_x_233:
[----:B------:R-:W-:-:S06]  /*2000*/  IMAD.WIDE.U32 R2, R7, 0x4, R12 ;  /* 0x0000000407027825 */ /* 0x000fcc00078e000c */
[----:B------:R-:W2:Y:S01]  /*2010*/  LDG.E R2, desc[UR6][R2.64] ;  /* 0x0000000602027981 */ /* 0x000ea2000c1e1900 */
[----:B------:R-:W-:Y:S02]  /*2020*/  IADD3 R4, PT, PT, R4, 0x1, RZ ;  /* 0x0000000104047810 */ /* 0x000fe40007ffe0ff */
[----:B------:R-:W-:Y:S02]  /*2030*/  IADD3 R7, PT, PT, R7, 0x200, RZ ;  /* 0x0000020007077810 */ /* 0x000fe40007ffe0ff */
[----:B------:R-:W-:Y:S01]  /*2040*/  ISETP.NE.AND P0, PT, R4, RZ, PT ;  /* 0x000000ff0400720c */ /* 0x000fe20003f05270 */
[----:B--2---:R-:W-:-:S12]  /*2050*/  FADD R5, R2, R5 ;  /* 0x0000000502057221 */ /* 0x004fd80000000000 */
[----:B------:R-:W-:Y:S05]  /*2060*/  @P0 BRA `(.L_x_233) ;  /* 0xfffffffc00e40947 */ /* 0x000fea000383ffff */
.L_x_224:
[----:B------:R-:W-:Y:S05]  /*2070*/  BSYNC.RECONVERGENT B1 ;  /* 0x0000000000017941 */ /* 0x000fea0003800200 */
.L_x_222:
        /* <DEDUP_REMOVED lines=33> */
[----:B------:R-:W3:Y:S04]  /*2290*/  LDS.128 R8, [UR4+0x30] ;  /* 0x00003004ff087984 */ /* 0x000ee80008000c00 */
[----:B------:R-:W4:Y:S01]  /*22a0*/  LDS.128 R16, [UR4+0x40] ;  /* 0x00004004ff107984 */ /* 0x000f220008000c00 */
[----:B0-----:R-:W-:-:S04]  /*22b0*/  FADD R5, R0, R5 ;  /* 0x0000000500057221 */ /* 0x001fc80000000000 */
        /* <DEDUP_REMOVED lines=13> */
[----:B------:R-:W-:-:S07]  /*2390*/  FADD R0, R18, R19 ;  /* 0x0000001312007221 */ /* 0x000fce0000000000 */
.L_x_220:
[----:B------:R-:W-:Y:S05]  /*23a0*/  BSYNC.RECONVERGENT B0 ;  /* 0x0000000000007941 */ /* 0x000fea0003800200 */
.L_x_205:
[----:B------:R-:W-:Y:S05]  /*23b0*/  @P0 EXIT ;  /* 0x000000000000094d */ /* 0x000fea0003800000 */
[----:B012---:R-:W0:Y:S01]  /*23c0*/  LDC.64 R2, c[0x0][0x388] ;  /* 0x0000e200ff027b82 */ /* 0x007e220000000a00 */
[----:B------:R-:W1:Y:S02]  /*23d0*/  LDCU UR4, c[0x0][0x398] ;  /* 0x00007300ff0477ac */ /* 0x000e640008000800 */
[----:B-1----:R-:W-:-:S05]  /*23e0*/  FADD R5, R0, UR4 ;  /* 0x0000000400057e21 */ /* 0x002fca0008000000 */
[----:B0-----:R-:W-:Y:S01]  /*23f0*/  STG.E desc[UR6][R2.64], R5 ;  /* 0x0000000502007986 */ /* 0x001fe2000c101906 */
[----:B------:R-:W-:Y:S05]  /*2400*/  EXIT ;  /* 0x000000000000794d */ /* 0x000fea0003800000 */
.L_x_234:
        /* <DEDUP_REMOVED lines=15> */
.L_x_252:


//--------------------- .text._ZN3cub18CUB_300001_SM_10006detail11EmptyKernelIvEEvv --------------------------
	.section	.text._ZN3cub18CUB_300001_SM_10006detail11EmptyKernelIvEEvv,"ax",@progbits
	.align	128
        .global         _ZN3cub18CUB_300001_SM_10006detail11EmptyKernelIvEEvv
        .type           _ZN3cub18CUB_300001_SM_10006detail11EmptyKernelIvEEvv,@function
        .size           _ZN3cub18CUB_300001_SM_10006detail11EmptyKernelIvEEvv,(.L_x_253 - _ZN3cub18CUB_300001_SM_10006detail11EmptyKernelIvEEvv)
        .other          _ZN3cub18CUB_300001_SM_10006detail11EmptyKernelIvEEvv,@"STO_CUDA_ENTRY STV_DEFAULT"
_ZN3cub18CUB_300001_SM_10006detail11EmptyKernelIvEEvv:
.text._ZN3cub18CUB_300001_SM_10006detail11EmptyKernelIvEEvv:
[----:B------:R-:W-:Y:S01]  /*0000*/  LDC R1, c[0x0][0x37c] ;  /* 0x0000df00ff017b82 */ /* 0x000fe20000000800 */
[----:B------:R-:W-:Y:S05]  /*0010*/  EXIT ;  /* 0x000000000000794d */ /* 0x000fea0003800000 */
.L_x_235:
        /* <DEDUP_REMOVED lines=14> */
.L_x_253:


//--------------------- .text._Z16reduction_KerneliPfS_ --------------------------
	.section	.text._Z16reduction_KerneliPfS_,"ax",@progbits
	.align	128
        .global         _Z16reduction_KerneliPfS_
        .type           _Z16reduction_KerneliPfS_,@function
        .size           _Z16reduction_KerneliPfS_,(.L_x_254 - _Z16reduction_KerneliPfS_)
        .other          _Z16reduction_KerneliPfS_,@"STO_CUDA_ENTRY STV_DEFAULT"
_Z16reduction_KerneliPfS_:
.text._Z16reduction_KerneliPfS_:
[----:B------:R-:W-:Y:S01]  /*0000*/  LDC R1, c[0x0][0x37c] ;  /* 0x0000df00ff017b82 */ /* 0x000fe20000000800 */
[----:B------:R-:W0:Y:S01]  /*0010*/  S2R R9, SR_CTAID.X ;  /* 0x0000000000097919 */ /* 0x000e220000002500 */
[----:B------:R-:W0:Y:S01]  /*0020*/  LDCU UR4, c[0x0][0x360] ;  /* 0x00006c00ff0477ac */ /* 0x000e220008000800 */
[----:B------:R-:W1:Y:S01]  /*0030*/  S2R R11, SR_TID.X ;  /* 0x00000000000b7919 */ /* 0x000e620000002100 */
[----:B------:R-:W2:Y:S01]  /*0040*/  LDCU UR5, c[0x0][0x380] ;  /* 0x00007000ff0577ac */ /* 0x000ea20008000800 */
[----:B0-----:R-:W-:-:S04]  /*0050*/  IMAD R0, R9, UR4, RZ ;  /* 0x0000000409007c24 */ /* 0x001fc8000f8e02ff */
[----:B-1----:R-:W-:Y:S01]  /*0060*/  IMAD R3, R0, 0x2, R11 ;  /* 0x0000000200037824 */ /* 0x002fe200078e020b */
[----:B------:R-:W-:-:S04]  /*0070*/  MOV R0, UR4 ;  /* 0x0000000400007c02 */ /* 0x000fc80008000f00 */
[----:B--2---:R-:W-:-:S13]  /*0080*/  ISETP.GE.AND P0, PT, R3, UR5, PT ;  /* 0x0000000503007c0c */ /* 0x004fda000bf06270 */
[----:B------:R-:W-:Y:S05]  /*0090*/  @P0 EXIT ;  /* 0x000000000000094d */ /* 0x000fea0003800000 */
[----:B------:R-:W0:Y:S01]  /*00a0*/  LDC.64 R4, c[0x0][0x388] ;  /* 0x0000e200ff047b82 */ /* 0x000e220000000a00 */
[----:B------:R-:W1:Y:S01]  /*00b0*/  LDCU.64 UR6, c[0x0][0x358] ;  /* 0x00006b00ff0677ac */ /* 0x000e620008000a00 */
[C---:B------:R-:W-:Y:S02]  /*00c0*/  IMAD.IADD R7, R3.reuse, 0x1, R0 ;  /* 0x0000000103077824 */ /* 0x040fe400078e0200 */
[----:B0-----:R-:W-:-:S04]  /*00d0*/  IMAD.WIDE R2, R3, 0x4, R4 ;  /* 0x0000000403027825 */ /* 0x001fc800078e0204 */
[----:B------:R-:W-:Y:S02]  /*00e0*/  IMAD.WIDE.U32 R4, R7, 0x4, R4 ;  /* 0x0000000407047825 */ /* 0x000fe400078e0004 */
[----:B-1----:R-:W2:Y:S04]  /*00f0*/  LDG.E R2, desc[UR6][R2.64] ;  /* 0x0000000602027981 */ /* 0x002ea8000c1e1900 */
[----:B------:R-:W2:Y:S01]  /*0100*/  LDG.E R5, desc[UR6][R4.64] ;  /* 0x0000000604057981 */ /* 0x000ea2000c1e1900 */
[----:B------:R-:W0:Y:S01]  /*0110*/  S2UR UR5, SR_CgaCtaId ;  /* 0x00000000000579c3 */ /* 0x000e220000008800 */
[----:B------:R-:W-:Y:S01]  /*0120*/  UMOV UR4, 0x400 ;  /* 0x0000040000047882 */ /* 0x000fe20000000000 */
[----:B------:R-:W-:Y:S02]  /*0130*/  ISETP.GE.U32.AND P1, PT, R0, 0x2, PT ;  /* 0x000000020000780c */ /* 0x000fe40003f26070 */
[----:B------:R-:W-:Y:S01]  /*0140*/  ISETP.NE.AND P0, PT, R11, RZ, PT ;  /* 0x000000ff0b00720c */ /* 0x000fe20003f05270 */
[----:B0-----:R-:W-:-:S06]  /*0150*/  ULEA UR4, UR5, UR4, 0x18 ;  /* 0x0000000405047291 */ /* 0x001fcc000f8ec0ff */
[----:B------:R-:W-:Y:S01]  /*0160*/  LEA R7, R11, UR4, 0x2 ;  /* 0x000000040b077c11 */ /* 0x000fe2000f8e10ff */
[----:B--2---:R-:W-:-:S05]  /*0170*/  FADD R6, R2, R5 ;  /* 0x0000000502067221 */ /* 0x004fca0000000000 */
[----:B------:R0:W-:Y:S01]  /*0180*/  STS [R7], R6 ;  /* 0x0000000607007388 */ /* 0x0001e20000000800 */
[----:B------:R-:W-:Y:S06]  /*0190*/  BAR.SYNC.DEFER_BLOCKING 0x0 ;  /* 0x0000000000007b1d */ /* 0x000fec0000010000 */
[----:B------:R-:W-:Y:S05]  /*01a0*/  @!P1 BRA `(.L_x_236) ;  /* 0x00000000002c9947 */ /* 0x000fea0003800000 */
.L_x_237:
[----:B0-----:R-:W-:-:S04]  /*01b0*/  SHF.R.U32.HI R6, RZ, 0x1, R0 ;  /* 0x00000001ff067819 */ /* 0x001fc80000011600 */
[----:B------:R-:W-:-:S13]  /*01c0*/  ISETP.GE.U32.AND P1, PT, R11, R6, PT ;  /* 0x000000060b00720c */ /* 0x000fda0003f26070 */
[----:B------:R-:W-:Y:S01]  /*01d0*/  @!P1 LEA R2, R6, R7, 0x2 ;  /* 0x0000000706029211 */ /* 0x000fe200078e10ff */
[----:B------:R-:W-:Y:S05]  /*01e0*/  @!P1 LDS R3, [R7] ;  /* 0x0000000007039984 */ /* 0x000fea0000000800 */
[----:B------:R-:W0:Y:S02]  /*01f0*/  @!P1 LDS R2, [R2] ;  /* 0x0000000002029984 */ /* 0x000e240000000800 */
[----:B0-----:R-:W-:-:S05]  /*0200*/  @!P1 FADD R4, R2, R3 ;  /* 0x0000000302049221 */ /* 0x001fca0000000000 */
[----:B------:R1:W-:Y:S01]  /*0210*/  @!P1 STS [R7], R4 ;  /* 0x0000000407009388 */ /* 0x0003e20000000800 */
[----:B------:R-:W-:Y:S01]  /*0220*/  BAR.SYNC.DEFER_BLOCKING 0x0 ;  /* 0x0000000000007b1d */ /* 0x000fe20000010000 */
[----:B------:R-:W-:Y:S01]  /*0230*/  ISETP.GT.U32.AND P1, PT, R0, 0x3, PT ;  /* 0x000000030000780c */ /* 0x000fe20003f24070 */
[----:B------:R-:W-:-:S12]  /*0240*/  IMAD.MOV.U32 R0, RZ, RZ, R6 ;  /* 0x000000ffff007224 */ /* 0x000fd800078e0006 */
[----:B-1----:R-:W-:Y:S05]  /*0250*/  @P1 BRA `(.L_x_237) ;  /* 0xfffffffc00d41947 */ /* 0x002fea000383ffff */
.L_x_236:
[----:B------:R-:W-:Y:S05]  /*0260*/  @P0 EXIT ;  /* 0x000000000000094d */ /* 0x000fea0003800000 */
[----:B------:R-:W1:Y:S01]  /*0270*/  S2UR UR5, SR_CgaCtaId ;  /* 0x00000000000579c3 */ /* 0x000e620000008800 */
[----:B------:R-:W-:-:S07]  /*0280*/  UMOV UR4, 0x400 ;  /* 0x0000040000047882 */ /* 0x000fce0000000000 */
[----:B------:R-:W2:Y:S01]  /*0290*/  LDC.64 R2, c[0x0][0x390] ;  /* 0x0000e400ff027b82 */ /* 0x000ea20000000a00 */
[----:B-1----:R-:W-:Y:S01]  /*02a0*/  ULEA UR4, UR5, UR4, 0x18 ;  /* 0x0000000405047291 */ /* 0x002fe2000f8ec0ff */
[----:B--2---:R-:W-:-:S08]  /*02b0*/  IMAD.WIDE.U32 R2, R9, 0x4, R2 ;  /* 0x0000000409027825 */ /* 0x004fd000078e0002 */
[----:B------:R-:W1:Y:S04]  /*02c0*/  LDS R5, [UR4] ;  /* 0x00000004ff057984 */ /* 0x000e680008000800 */
[----:B-1----:R-:W-:Y:S01]  /*02d0*/  STG.E desc[UR6][R2.64], R5 ;  /* 0x0000000502007986 */ /* 0x002fe2000c101906 */
[----:B------:R-:W-:Y:S05]  /*02e0*/  EXIT ;  /* 0x000000000000794d */ /* 0x000fea0003800000 */
.L_x_238:
        /* <DEDUP_REMOVED lines=9> */
.L_x_254:


//--------------------- .text._Z16optimized_KerneliPfS_ --------------------------
	.section	.text._Z16optimized_KerneliPfS_,"ax",@progbits
	.align	128
        .global         _Z16optimized_KerneliPfS_
        .type           _Z16optimized_KerneliPfS_,@function
        .size           _Z16optimized_KerneliPfS_,(.L_x_255 - _Z16optimized_KerneliPfS_)
        .other          _Z16optimized_KerneliPfS_,@"STO_CUDA_ENTRY STV_DEFAULT"
_Z16optimized_KerneliPfS_:
.text._Z16optimized_KerneliPfS_:
[----:B------:R-:W-:Y:S01]  /*0000*/  LDC R1, c[0x0][0x37c] ;  /* 0x0000df00ff017b82 */ /* 0x000fe20000000800 */
[----:B------:R-:W0:Y:S01]  /*0010*/  S2R R0, SR_TID.X ;  /* 0x0000000000007919 */ /* 0x000e220000002100 */
[----:B------:R-:W0:Y:S01]  /*0020*/  LDCU UR8, c[0x0][0x360] ;  /* 0x00006c00ff0877ac */ /* 0x000e220008000800 */
[----:B------:R-:W0:Y:S01]  /*0030*/  S2R R7, SR_CTAID.X ;  /* 0x0000000000077919 */ /* 0x000e220000002500 */
[----:B------:R-:W1:Y:S01]  /*0040*/  LDCU UR4, c[0x0][0x380] ;  /* 0x00007000ff0477ac */ /* 0x000e620008000800 */
[----:B0-----:R-:W-:-:S05]  /*0050*/  IMAD R5, R7, UR8, R0 ;  /* 0x0000000807057c24 */ /* 0x001fca000f8e0200 */
[----:B-1----:R-:W-:-:S13]  /*0060*/  ISETP.GE.AND P0, PT, R5, UR4, PT ;  /* 0x0000000405007c0c */ /* 0x002fda000bf06270 */
[----:B------:R-:W-:Y:S05]  /*0070*/  @P0 EXIT ;  /* 0x000000000000094d */ /* 0x000fea0003800000 */
[----:B------:R-:W0:Y:S01]  /*0080*/  LDC.64 R2, c[0x0][0x388] ;  /* 0x0000e200ff027b82 */ /* 0x000e220000000a00 */
[----:B------:R-:W1:Y:S01]  /*0090*/  LDCU.64 UR6, c[0x0][0x358] ;  /* 0x00006b00ff0677ac */ /* 0x000e620008000a00 */
[----:B0-----:R-:W-:-:S06]  /*00a0*/  IMAD.WIDE.U32 R2, R5, 0x4, R2 ;  /* 0x0000000405027825 */ /* 0x001fcc00078e0002 */
[----:B-1----:R-:W2:Y:S01]  /*00b0*/  LDG.E R2, desc[UR6][R2.64] ;  /* 0x0000000602027981 */ /* 0x002ea2000c1e1900 */
[----:B------:R-:W0:Y:S01]  /*00c0*/  S2UR UR5, SR_CgaCtaId ;  /* 0x00000000000579c3 */ /* 0x000e220000008800 */
[----:B------:R-:W-:Y:S01]  /*00d0*/  UMOV UR4, 0x400 ;  /* 0x0000040000047882 */ /* 0x000fe20000000000 */
[----:B------:R-:W-:Y:S01]  /*00e0*/  UISETP.GE.U32.AND UP0, UPT, UR8, 0x2, UPT ;  /* 0x000000020800788c */ /* 0x000fe2000bf06070 */
[----:B------:R-:W-:Y:S01]  /*00f0*/  ISETP.NE.AND P1, PT, R0, RZ, PT ;  /* 0x000000ff0000720c */ /* 0x000fe20003f25270 */
[----:B0-----:R-:W-:-:S06]  /*0100*/  ULEA UR4, UR5, UR4, 0x18 ;  /* 0x0000000405047291 */ /* 0x001fcc000f8ec0ff */
[----:B------:R-:W-:-:S05]  /*0110*/  LEA R5, R0, UR4, 0x2 ;  /* 0x0000000400057c11 */ /* 0x000fca000f8e10ff */
[----:B--2---:R0:W-:Y:S01]  /*0120*/  STS [R5], R2 ;  /* 0x0000000205007388 */ /* 0x0041e20000000800 */
[----:B------:R-:W-:Y:S06]  /*0130*/  BAR.SYNC.DEFER_BLOCKING 0x0 ;  /* 0x0000000000007b1d */ /* 0x000fec0000010000 */
[----:B------:R-:W-:Y:S05]  /*0140*/  BRA.U !UP0, `(.L_x_239) ;  /* 0x0000000108387547 */ /* 0x000fea000b800000 */
[----:B------:R-:W-:-:S05]  /*0150*/  UMOV UR5, 0x1 ;  /* 0x0000000100057882 */ /* 0x000fca0000000000 */
.L_x_240:
[----:B------:R-:W-:-:S05]  /*0160*/  IMAD.SHL.U32 R0, R0, 0x2, RZ ;  /* 0x0000000200007824 */ /* 0x000fca00078e00ff */
[----:B------:R-:W-:-:S13]  /*0170*/  ISETP.GE.U32.AND P0, PT, R0, UR8, PT ;  /* 0x0000000800007c0c */ /* 0x000fda000bf06070 */
[C---:B0-----:R-:W-:Y:S01]  /*0180*/  @!P0 VIADD R2, R0.reuse, UR5 ;  /* 0x0000000500028c36 */ /* 0x041fe20008000000 */
[----:B-1----:R-:W-:Y:S01]  /*0190*/  @!P0 LEA R3, R0, UR4, 0x2 ;  /* 0x0000000400038c11 */ /* 0x002fe2000f8e10ff */
[----:B------:R-:W-:-:S03]  /*01a0*/  USHF.L.U32 UR5, UR5, 0x1, URZ ;  /* 0x0000000105057899 */ /* 0x000fc600080006ff */
[----:B------:R-:W-:Y:S01]  /*01b0*/  @!P0 LEA R2, R2, UR4, 0x2 ;  /* 0x0000000402028c11 */ /* 0x000fe2000f8e10ff */
[----:B------:R-:W-:Y:S01]  /*01c0*/  @!P0 LDS R5, [R3] ;  /* 0x0000000003058984 */ /* 0x000fe20000000800 */
[----:B------:R-:W-:-:S04]  /*01d0*/  UISETP.GE.U32.AND UP0, UPT, UR5, UR8, UPT ;  /* 0x000000080500728c */ /* 0x000fc8000bf06070 */
[----:B------:R-:W0:Y:S02]  /*01e0*/  @!P0 LDS R2, [R2] ;  /* 0x0000000002028984 */ /* 0x000e240000000800 */
[----:B0-----:R-:W-:-:S05]  /*01f0*/  @!P0 FADD R4, R2, R5 ;  /* 0x0000000502048221 */ /* 0x001fca0000000000 */
[----:B------:R1:W-:Y:S01]  /*0200*/  @!P0 STS [R3], R4 ;  /* 0x0000000403008388 */ /* 0x0003e20000000800 */
[----:B------:R-:W-:Y:S06]  /*0210*/  BAR.SYNC.DEFER_BLOCKING 0x0 ;  /* 0x0000000000007b1d */ /* 0x000fec0000010000 */
[----:B------:R-:W-:Y:S05]  /*0220*/  BRA.U !UP0, `(.L_x_240) ;  /* 0xfffffffd08cc7547 */ /* 0x000fea000b83ffff */
.L_x_239:
[----:B------:R-:W-:Y:S05]  /*0230*/  @P1 EXIT ;  /* 0x000000000000194d */ /* 0x000fea0003800000 */
[----:B------:R-:W2:Y:S01]  /*0240*/  S2UR UR5, SR_CgaCtaId ;  /* 0x00000000000579c3 */ /* 0x000ea20000008800 */
[----:B------:R-:W-:-:S07]  /*0250*/  UMOV UR4, 0x400 ;  /* 0x0000040000047882 */ /* 0x000fce0000000000 */
[----:B01----:R-:W0:Y:S01]  /*0260*/  LDC.64 R2, c[0x0][0x390] ;  /* 0x0000e400ff027b82 */ /* 0x003e220000000a00 */
[----:B--2---:R-:W-:Y:S01]  /*0270*/  ULEA UR4, UR5, UR4, 0x18 ;  /* 0x0000000405047291 */ /* 0x004fe2000f8ec0ff */
[----:B0-----:R-:W-:-:S08]  /*0280*/  IMAD.WIDE.U32 R2, R7, 0x4, R2 ;  /* 0x0000000407027825 */ /* 0x001fd000078e0002 */
[----:B------:R-:W0:Y:S04]  /*0290*/  LDS R5, [UR4] ;  /* 0x00000004ff057984 */ /* 0x000e280008000800 */
[----:B0-----:R-:W-:Y:S01]  /*02a0*/  STG.E desc[UR6][R2.64], R5 ;  /* 0x0000000502007986 */ /* 0x001fe2000c101906 */
[----:B------:R-:W-:Y:S05]  /*02b0*/  EXIT ;  /* 0x000000000000794d */ /* 0x000fea0003800000 */
.L_x_241:
        /* <DEDUP_REMOVED lines=12> */
.L_x_255:


//--------------------- .text._Z14initial_KerneliPfS_ --------------------------
	.section	.text._Z14initial_KerneliPfS_,"ax",@progbits
	.align	128
        .global         _Z14initial_KerneliPfS_
        .type           _Z14initial_KerneliPfS_,@function
        .size           _Z14initial_KerneliPfS_,(.L_x_256 - _Z14initial_KerneliPfS_)
        .other          _Z14initial_KerneliPfS_,@"STO_CUDA_ENTRY STV_DEFAULT"
_Z14initial_KerneliPfS_:
.text._Z14initial_KerneliPfS_:
[----:B------:R-:W-:Y:S01]  /*0000*/  LDC R1, c[0x0][0x37c] ;  /* 0x0000df00ff017b82 */ /* 0x000fe20000000800 */
[----:B------:R-:W0:Y:S01]  /*0010*/  S2R R13, SR_CTAID.X ;  /* 0x00000000000d7919 */ /* 0x000e220000002500 */
[----:B------:R-:W0:Y:S01]  /*0020*/  LDCU UR7, c[0x0][0x360] ;  /* 0x00006c00ff0777ac */ /* 0x000e220008000800 */
[----:B------:R-:W0:Y:S01]  /*0030*/  S2R R0, SR_TID.X ;  /* 0x0000000000007919 */ /* 0x000e220000002100 */
[----:B------:R-:W1:Y:S01]  /*0040*/  LDCU UR4, c[0x0][0x380] ;  /* 0x00007000ff0477ac */ /* 0x000e620008000800 */
[----:B0-----:R-:W-:-:S05]  /*0050*/  IMAD R9, R13, UR7, R0 ;  /* 0x000000070d097c24 */ /* 0x001fca000f8e0200 */
[----:B-1----:R-:W-:-:S13]  /*0060*/  ISETP.GE.AND P0, PT, R9, UR4, PT ;  /* 0x0000000409007c0c */ /* 0x002fda000bf06270 */
[----:B------:R-:W-:Y:S05]  /*0070*/  @P0 EXIT ;  /* 0x000000000000094d */ /* 0x000fea0003800000 */
[----:B------:R-:W0:Y:S01]  /*0080*/  LDC.64 R2, c[0x0][0x388] ;  /* 0x0000e200ff027b82 */ /* 0x000e220000000a00 */
[----:B------:R-:W-:Y:S01]  /*0090*/  UISETP.GE.U32.AND UP0, UPT, UR7, 0x2, UPT ;  /* 0x000000020700788c */ /* 0x000fe2000bf06070 */
[----:B------:R-:W1:Y:S01]  /*00a0*/  LDCU.64 UR8, c[0x0][0x358] ;  /* 0x00006b00ff0877ac */ /* 0x000e620008000a00 */
[----:B0-----:R-:W-:-:S07]  /*00b0*/  IMAD.WIDE R2, R9, 0x4, R2 ;  /* 0x0000000409027825 */ /* 0x001fce00078e0202 */
[----:B-1----:R-:W-:Y:S05]  /*00c0*/  BRA.U !UP0, `(.L_x_242) ;  /* 0x0000000108487547 */ /* 0x002fea000b800000 */
[----:B------:R-:W0:Y:S01]  /*00d0*/  LDC.64 R6, c[0x0][0x388] ;  /* 0x0000e200ff067b82 */ /* 0x000e220000000a00 */
[----:B------:R-:W-:-:S05]  /*00e0*/  UMOV UR4, 0x1 ;  /* 0x0000000100047882 */ /* 0x000fca0000000000 */
.L_x_245:
[----:B------:R-:W-:Y:S01]  /*00f0*/  USHF.L.U32 UR5, UR4, 0x1, URZ ;  /* 0x0000000104057899 */ /* 0x000fe200080006ff */
[----:B------:R-:W-:Y:S03]  /*0100*/  BSSY.RECONVERGENT B0, `(.L_x_243) ;  /* 0x000000a000007945 */ /* 0x000fe60003800200 */
[----:B------:R-:W-:-:S06]  /*0110*/  UIADD3 UR6, UPT, UPT, UR5, -0x1, URZ ;  /* 0xffffffff05067890 */ /* 0x000fcc000fffe0ff */
[----:B------:R-:W-:-:S13]  /*0120*/  LOP3.LUT P0, RZ, R0, UR6, RZ, 0xc0, !PT ;  /* 0x0000000600ff7c12 */ /* 0x000fda000f80c0ff */
[----:B-1----:R-:W-:Y:S05]  /*0130*/  @P0 BRA `(.L_x_244) ;  /* 0x0000000000180947 */ /* 0x002fea0003800000 */
[----:B------:R-:W-:Y:S01]  /*0140*/  IADD3 R5, PT, PT, R9, UR4, RZ ;  /* 0x0000000409057c10 */ /* 0x000fe2000fffe0ff */
[----:B------:R-:W2:Y:S04]  /*0150*/  LDG.E R11, desc[UR8][R2.64] ;  /* 0x00000008020b7981 */ /* 0x000ea8000c1e1900 */
[----:B0-----:R-:W-:-:S06]  /*0160*/  IMAD.WIDE.U32 R4, R5, 0x4, R6 ;  /* 0x0000000405047825 */ /* 0x001fcc00078e0006 */
[----:B------:R-:W2:Y:S02]  /*0170*/  LDG.E R4, desc[UR8][R4.64] ;  /* 0x0000000804047981 */ /* 0x000ea4000c1e1900 */
[----:B--2---:R-:W-:-:S05]  /*0180*/  FADD R11, R4, R11 ;  /* 0x0000000b040b7221 */ /* 0x004fca0000000000 */
[----:B------:R1:W-:Y:S02]  /*0190*/  STG.E desc[UR8][R2.64], R11 ;  /* 0x0000000b02007986 */ /* 0x0003e4000c101908 */
.L_x_244:
[----:B------:R-:W-:Y:S05]  /*01a0*/  BSYNC.RECONVERGENT B0 ;  /* 0x0000000000007941 */ /* 0x000fea0003800200 */
.L_x_243:
[----:B------:R-:W-:Y:S01]  /*01b0*/  BAR.SYNC.DEFER_BLOCKING 0x0 ;  /* 0x0000000000007b1d */ /* 0x000fe20000010000 */
[----:B------:R-:W-:-:S05]  /*01c0*/  UISETP.GE.U32.AND UP0, UPT, UR5, UR7, UPT ;  /* 0x000000070500728c */ /* 0x000fca000bf06070 */
[----:B------:R-:W-:-:S04]  /*01d0*/  UMOV UR4, UR5 ;  /* 0x0000000500047c82 */ /* 0x000fc80008000000 */
[----:B------:R-:W-:Y:S05]  /*01e0*/  BRA.U !UP0, `(.L_x_245) ;  /* 0xfffffffd08c07547 */ /* 0x000fea000b83ffff */
.L_x_242:
[----:B------:R-:W-:-:S13]  /*01f0*/  ISETP.NE.AND P0, PT, R0, RZ, PT ;  /* 0x000000ff0000720c */ /* 0x000fda0003f05270 */
[----:B------:R-:W-:Y:S05]  /*0200*/  @P0 EXIT ;  /* 0x000000000000094d */ /* 0x000fea0003800000 */
[----:B-1----:R-:W2:Y:S01]  /*0210*/  LDG.E R3, desc[UR8][R2.64] ;  /* 0x0000000802037981 */ /* 0x002ea2000c1e1900 */
[----:B------:R-:W1:Y:S02]  /*0220*/  LDC.64 R4, c[0x0][0x390] ;  /* 0x0000e400ff047b82 */ /* 0x000e640000000a00 */
[----:B-1----:R-:W-:-:S05]  /*0230*/  IMAD.WIDE.U32 R4, R13, 0x4, R4 ;  /* 0x000000040d047825 */ /* 0x002fca00078e0004 */
[----:B--2---:R-:W-:Y:S01]  /*0240*/  STG.E desc[UR8][R4.64], R3 ;  /* 0x0000000304007986 */ /* 0x004fe2000c101908 */
[----:B------:R-:W-:Y:S05]  /*0250*/  EXIT ;  /* 0x000000000000794d */ /* 0x000fea0003800000 */
.L_x_246:
        /* <DEDUP_REMOVED lines=10> */
.L_x_256:


//--------------------- .nv.shared._ZN3cub18CUB_300001_SM_10006detail6reduce28DeviceReduceSingleTileKernelINS2_10policy_hubIfyN4cuda3std3__44plusIfEEE10Policy1000EPfSC_iS9_ffNS7_10__identityEEEvT0_T1_T2_T3_T4_T6_ --------------------------
	.section	.nv.shared._ZN3cub18CUB_300001_SM_10006detail6reduce28DeviceReduceSingleTileKernelINS2_10policy_hubIfyN4cuda3std3__44plusIfEEE10Policy1000EPfSC_iS9_ffNS7_10__identityEEEvT0_T1_T2_T3_T4_T6_,"aw",@nobits
	.sectionflags	@""
	.align	16
.nv.shared._ZN3cub18CUB_300001_SM_10006detail6reduce28DeviceReduceSingleTileKernelINS2_10policy_hubIfyN4cuda3std3__44plusIfEEE10Policy1000EPfSC_iS9_ffNS7_10__identityEEEvT0_T1_T2_T3_T4_T6_:
	.zero		1072


//--------------------- .nv.shared.reserved.0     --------------------------
	.section	.nv.shared.reserved.0,"aw",@nobits
	.weak		__nv_reservedSMEM_offset_0_alias
	.size		__nv_reservedSMEM_offset_0_alias, 0, 64
	.other		__nv_reservedSMEM_offset_0_alias,@"STO_CUDA_RESERVED_SHARED STV_DEFAULT"
__nv_reservedSMEM_offset_0_alias:
	.zero		0
	.zero		64


//--------------------- .nv.global                --------------------------
	.section	.nv.global,"aw",@nobits
.nv.global:
	.type		_ZN34_INTERNAL_29013d19_4_k_cu_a89a62cd6thrust24THRUST_300001_SM_1000_NS3seqE,@object
	.size		_ZN34_INTERNAL_29013d19_4_k_cu_a89a62cd6thrust24THRUST_300001_SM_1000_NS3seqE,(_ZN34_INTERNAL_29013d19_4_k_cu_a89a62cd4cuda3std3__48in_placeE - _ZN34_INTERNAL_29013d19_4_k_cu_a89a62cd6thrust24THRUST_300001_SM_1000_NS3seqE)
_ZN34_INTERNAL_29013d19_4_k_cu_a89a62cd6thrust24THRUST_300001_SM_1000_NS3seqE:
	.zero		1
	.type		_ZN34_INTERNAL_29013d19_4_k_cu_a89a62cd4cuda3std3__48in_placeE,@object
	.size		_ZN34_INTERNAL_29013d19_4_k_cu_a89a62cd4cuda3std3__48in_placeE,(_ZN34_INTERNAL_29013d19_4_k_cu_a89a62cd4cuda3std6ranges3__45__cpo4sizeE - _ZN34_INTERNAL_29013d19_4_k_cu_a89a62cd4cuda3std3__48in_placeE)
_ZN34_INTERNAL_29013d19_4_k_cu_a89a62cd4cuda3std3__48in_placeE:
	.zero		1
	.type		_ZN34_INTERNAL_29013d19_4_k_cu_a89a62cd4cuda3std6ranges3__45__cpo4sizeE,@object
	.size		_ZN34_INTERNAL_29013d19_4_k_cu_a89a62cd4cuda3std6ranges3__45__cpo4sizeE,(_ZN34_INTERNAL_29013d19_4_k_cu_a89a62cd6thrust24THRUST_300001_SM_1000_NS12placeholders2_3E - _ZN34_INTERNAL_29013d19_4_k_cu_a89a62cd4cuda3std6ranges3__45__cpo4sizeE)
_ZN34_INTERNAL_29013d19_4_k_cu_a89a62cd4cuda3std6ranges3__45__cpo4sizeE:
	.zero		1
	.type		_ZN34_INTERNAL_29013d19_4_k_cu_a89a62cd6thrust24THRUST_300001_SM_1000_NS12placeholders2_3E,@object
	.size		_ZN34_INTERNAL_29013d19_4_k_cu_a89a62cd6thrust24THRUST_300001_SM_1000_NS12placeholders2_3E,(_ZN34_INTERNAL_29013d19_4_k_cu_a89a62cd4cuda3std3__45__cpo6cbeginE - _ZN34_INTERNAL_29013d19_4_k_cu_a89a62cd6thrust24THRUST_300001_SM_1000_NS12placeholders2_3E)
_ZN34_INTERNAL_29013d19_4_k_cu_a89a62cd6thrust24THRUST_300001_SM_1000_NS12placeholders2_3E:
	.zero		1
	.type		_ZN34_INTERNAL_29013d19_4_k_cu_a89a62cd4cuda3std3__45__cpo6cbeginE,@object
	.size		_ZN34_INTERNAL_29013d19_4_k_cu_a89a62cd4cuda3std3__45__cpo6cbeginE,(_ZN34_INTERNAL_29013d19_4_k_cu_a89a62cd4cuda3std6ranges3__45__cpo6cbeginE - _ZN34_INTERNAL_29013d19_4_k_cu_a89a62cd4cuda3std3__45__cpo6cbeginE)
_ZN34_INTERNAL_29013d19_4_k_cu_a89a62cd4cuda3std3__45__cpo6cbeginE:
	.zero		1
	.type		_ZN34_INTERNAL_29013d19_4_k_cu_a89a62cd4cuda3std6ranges3__45__cpo6cbeginE,@object
	.size		_ZN34_INTERNAL_29013d19_4_k_cu_a89a62cd4cuda3std6ranges3__45__cpo6cbeginE,(_ZN34_INTERNAL_29013d19_4_k_cu_a89a62cd6thrust24THRUST_300001_SM_1000_NS12placeholders2_7E - _ZN34_INTERNAL_29013d19_4_k_cu_a89a62cd4cuda3std6ranges3__45__cpo6cbeginE)
_ZN34_INTERNAL_29013d19_4_k_cu_a89a62cd4cuda3std6ranges3__45__cpo6cbeginE:
	.zero		1
	.type		_ZN34_INTERNAL_29013d19_4_k_cu_a89a62cd6thrust24THRUST_300001_SM_1000_NS12placeholders2_7E,@object
	.size		_ZN34_INTERNAL_29013d19_4_k_cu_a89a62cd6thrust24THRUST_300001_SM_1000_NS12placeholders2_7E,(_ZN34_INTERNAL_29013d19_4_k_cu_a89a62cd4cuda3std3__45__cpo7crbeginE - _ZN34_INTERNAL_29013d19_4_k_cu_a89a62cd6thrust24THRUST_300001_SM_1000_NS12placeholders2_7E)
_ZN34_INTERNAL_29013d19_4_k_cu_a89a62cd6thrust24THRUST_300001_SM_1000_NS12placeholders2_7E:
	.zero		1
	.type		_ZN34_INTERNAL_29013d19_4_k_cu_a89a62cd4cuda3std3__45__cpo7crbeginE,@object
	.size		_ZN34_INTERNAL_29013d19_4_k_cu_a89a62cd4cuda3std3__45__cpo7crbeginE,(_ZN34_INTERNAL_29013d19_4_k_cu_a89a62cd4cuda3std6ranges3__45__cpo4nextE - _ZN34_INTERNAL_29013d19_4_k_cu_a89a62cd4cuda3std3__45__cpo7crbeginE)
_ZN34_INTERNAL_29013d19_4_k_cu_a89a62cd4cuda3std3__45__cpo7crbeginE:
	.zero		1
	.type		_ZN34_INTERNAL_29013d19_4_k_cu_a89a62cd4cuda3std6ranges3__45__cpo4nextE,@object
	.size		_ZN34_INTERNAL_29013d19_4_k_cu_a89a62cd4cuda3std6ranges3__45__cpo4nextE,(_ZN34_INTERNAL_29013d19_4_k_cu_a89a62cd4cuda3std6ranges3__45__cpo4swapE - _ZN34_INTERNAL_29013d19_4_k_cu_a89a62cd4cuda3std6ranges3__45__cpo4nextE)
_ZN34_INTERNAL_29013d19_4_k_cu_a89a62cd4cuda3std6ranges3__45__cpo4nextE:
	.zero		1
	.type		_ZN34_INTERNAL_29013d19_4_k_cu_a89a62cd4cuda3std6ranges3__45__cpo4swapE,@object
	.size		_ZN34_INTERNAL_29013d19_4_k_cu_a89a62cd4cuda3std6ranges3__45__cpo4swapE,(_ZN34_INTERNAL_29013d19_4_k_cu_a89a62cd6thrust24THRUST_300001_SM_1000_NS8cuda_cub10par_nosyncE - _ZN34_INTERNAL_29013d19_4_k_cu_a89a62cd4cuda3std6ranges3__45__cpo4swapE)
_ZN34_INTERNAL_29013d19_4_k_cu_a89a62cd4cuda3std6ranges3__45__cpo4swapE:
	.zero		1
	.type		_ZN34_INTERNAL_29013d19_4_k_cu_a89a62cd6thrust24THRUST_300001_SM_1000_NS8cuda_cub10par_nosyncE,@object
	.size		_ZN34_INTERNAL_29013d19_4_k_cu_a89a62cd6thrust24THRUST_300001_SM_1000_NS8cuda_cub10par_nosyncE,(_ZN34_INTERNAL_29013d19_4_k_cu_a89a62cd6thrust24THRUST_300001_SM_1000_NS12placeholders2_9E - _ZN34_INTERNAL_29013d19_4_k_cu_a89a62cd6thrust24THRUST_300001_SM_1000_NS8cuda_cub10par_nosyncE)
_ZN34_INTERNAL_29013d19_4_k_cu_a89a62cd6thrust24THRUST_300001_SM_1000_NS8cuda_cub10par_nosyncE:
	.zero		1
	.type		_ZN34_INTERNAL_29013d19_4_k_cu_a89a62cd6thrust24THRUST_300001_SM_1000_NS12placeholders2_9E,@object
	.size		_ZN34_INTERNAL_29013d19_4_k_cu_a89a62cd6thrust24THRUST_300001_SM_1000_NS12placeholders2_9E,(_ZN34_INTERNAL_29013d19_4_k_cu_a89a62cd4cuda3std3__436_GLOBAL__N__29013d19_4_k_cu_a89a62cd6ignoreE - _ZN34_INTERNAL_29013d19_4_k_cu_a89a62cd6thrust24THRUST_300001_SM_1000_NS12placeholders2_9E)
_ZN34_INTERNAL_29013d19_4_k_cu_a89a62cd6thrust24THRUST_300001_SM_1000_NS12placeholders2_9E:
	.zero		1
	.type		_ZN34_INTERNAL_29013d19_4_k_cu_a89a62cd4cuda3std3__436_GLOBAL__N__29013d19_4_k_cu_a89a62cd6ignoreE,@object
	.size		_ZN34_INTERNAL_29013d19_4_k_cu_a89a62cd4cuda3std3__436_GLOBAL__N__29013d19_4_k_cu_a89a62cd6ignoreE,(_ZN34_INTERNAL_29013d19_4_k_cu_a89a62cd4cuda3std6ranges3__45__cpo4dataE - _ZN34_INTERNAL_29013d19_4_k_cu_a89a62cd4cuda3std3__436_GLOBAL__N__29013d19_4_k_cu_a89a62cd6ignoreE)
_ZN34_INTERNAL_29013d19_4_k_cu_a89a62cd4cuda3std3__436_GLOBAL__N__29013d19_4_k_cu_a89a62cd6ignoreE:
	.zero		1
	.type		_ZN34_INTERNAL_29013d19_4_k_cu_a89a62cd4cuda3std6ranges3__45__cpo4dataE,@object
	.size		_ZN34_INTERNAL_29013d19_4_k_cu_a89a62cd4cuda3std6ranges3__45__cpo4dataE,(_ZN34_INTERNAL_29013d19_4_k_cu_a89a62cd6thrust24THRUST_300001_SM_1000_NS12placeholders2_1E - _ZN34_INTERNAL_29013d19_4_k_cu_a89a62cd4cuda3std6ranges3__45__cpo4dataE)
_ZN34_INTERNAL_29013d19_4_k_cu_a89a62cd4cuda3std6ranges3__45__cpo4dataE:
	.zero		1
	.type		_ZN34_INTERNAL_29013d19_4_k_cu_a89a62cd6thrust24THRUST_300001_SM_1000_NS12placeholders2_1E,@object
	.size		_ZN34_INTERNAL_29013d19_4_k_cu_a89a62cd6thrust24THRUST_300001_SM_1000_NS12placeholders2_1E,(_ZN34_INTERNAL_29013d19_4_k_cu_a89a62cd4cuda3std3__45__cpo5beginE - _ZN34_INTERNAL_29013d19_4_k_cu_a89a62cd6thrust24THRUST_300001_SM_1000_NS12placeholders2_1E)
_ZN34_INTERNAL_29013d19_4_k_cu_a89a62cd6thrust24THRUST_300001_SM_1000_NS12placeholders2_1E:
	.zero		1
	.type		_ZN34_INTERNAL_29013d19_4_k_cu_a89a62cd4cuda3std3__45__cpo5beginE,@object
	.size		_ZN34_INTERNAL_29013d19_4_k_cu_a89a62cd4cuda3std3__45__cpo5beginE,(_ZN34_INTERNAL_29013d19_4_k_cu_a89a62cd4cuda3std6ranges3__45__cpo5beginE - _ZN34_INTERNAL_29013d19_4_k_cu_a89a62cd4cuda3std3__45__cpo5beginE)
_ZN34_INTERNAL_29013d19_4_k_cu_a89a62cd4cuda3std3__45__cpo5beginE:
	.zero		1
	.type		_ZN34_INTERNAL_29013d19_4_k_cu_a89a62cd4cuda3std6ranges3__45__cpo5beginE,@object
	.size		_ZN34_INTERNAL_29013d19_4_k_cu_a89a62cd4cuda3std6ranges3__45__cpo5beginE,(_ZN34_INTERNAL_29013d19_4_k_cu_a89a62cd6thrust24THRUST_300001_SM_1000_NS12placeholders2_5E - _ZN34_INTERNAL_29013d19_4_k_cu_a89a62cd4cuda3std6ranges3__45__cpo5beginE)
_ZN34_INTERNAL_29013d19_4_k_cu_a89a62cd4cuda3std6ranges3__45__cpo5beginE:
	.zero		1
	.type		_ZN34_INTERNAL_29013d19_4_k_cu_a89a62cd6thrust24THRUST_300001_SM_1000_NS12placeholders2_5E,@object
	.size		_ZN34_INTERNAL_29013d19_4_k_cu_a89a62cd6thrust24THRUST_300001_SM_1000_NS12placeholders2_5E,(_ZN34_INTERNAL_29013d19_4_k_cu_a89a62cd4cuda3std3__45__cpo6rbeginE - _ZN34_INTERNAL_29013d19_4_k_cu_a89a62cd6thrust24THRUST_300001_SM_1000_NS12placeholders2_5E)
_ZN34_INTERNAL_29013d19_4_k_cu_a89a62cd6thrust24THRUST_300001_SM_1000_NS12placeholders2_5E:
	.zero		1
	.type		_ZN34_INTERNAL_29013d19_4_k_cu_a89a62cd4cuda3std3__45__cpo6rbeginE,@object
	.size		_ZN34_INTERNAL_29013d19_4_k_cu_a89a62cd4cuda3std3__45__cpo6rbeginE,(_ZN34_INTERNAL_29013d19_4_k_cu_a89a62cd4cuda3std6ranges3__45__cpo7advanceE - _ZN34_INTERNAL_29013d19_4_k_cu_a89a62cd4cuda3std3__45__cpo6rbeginE)
_ZN34_INTERNAL_29013d19_4_k_cu_a89a62cd4cuda3std3__45__cpo6rbeginE:
	.zero		1
	.type		_ZN34_INTERNAL_29013d19_4_k_cu_a89a62cd4cuda3std6ranges3__45__cpo7advanceE,@object
	.size		_ZN34_INTERNAL_29013d19_4_k_cu_a89a62cd4cuda3std6ranges3__45__cpo7advanceE,(_ZN34_INTERNAL_29013d19_4_k_cu_a89a62cd4cuda3std3__47nulloptE - _ZN34_INTERNAL_29013d19_4_k_cu_a89a62cd4cuda3std6ranges3__45__cpo7advanceE)
_ZN34_INTERNAL_29013d19_4_k_cu_a89a62cd4cuda3std6ranges3__45__cpo7advanceE:
	.zero		1
	.type		_ZN34_INTERNAL_29013d19_4_k_cu_a89a62cd4cuda3std3__47nulloptE,@object
	.size		_ZN34_INTERNAL_29013d19_4_k_cu_a89a62cd4cuda3std3__47nulloptE,(_ZN34_INTERNAL_29013d19_4_k_cu_a89a62cd4cuda3std6ranges3__45__cpo8distanceE - _ZN34_INTERNAL_29013d19_4_k_cu_a89a62cd4cuda3std3__47nulloptE)
_ZN34_INTERNAL_29013d19_4_k_cu_a89a62cd4cuda3std3__47nulloptE:
	.zero		1
	.type		_ZN34_INTERNAL_29013d19_4_k_cu_a89a62cd4cuda3std6ranges3__45__cpo8distanceE,@object
	.size		_ZN34_INTERNAL_29013d19_4_k_cu_a89a62cd4cuda3std6ranges3__45__cpo8distanceE,(_ZN34_INTERNAL_29013d19_4_k_cu_a89a62cd6thrust24THRUST_300001_SM_1000_NS12placeholders3_10E - _ZN34_INTERNAL_29013d19_4_k_cu_a89a62cd4cuda3std6ranges3__45__cpo8distanceE)
_ZN34_INTERNAL_29013d19_4_k_cu_a89a62cd4cuda3std6ranges3__45__cpo8distanceE:
	.zero		1
	.type		_ZN34_INTERNAL_29013d19_4_k_cu_a89a62cd6thrust24THRUST_300001_SM_1000_NS12placeholders3_10E,@object
	.size		_ZN34_INTERNAL_29013d19_4_k_cu_a89a62cd6thrust24THRUST_300001_SM_1000_NS12placeholders3_10E,(_ZN34_INTERNAL_29013d19_4_k_cu_a89a62cd4cuda3std3__419piecewise_constructE - _ZN34_INTERNAL_29013d19_4_k_cu_a89a62cd6thrust24THRUST_300001_SM_1000_NS12placeholders3_10E)
_ZN34_INTERNAL_29013d19_4_k_cu_a89a62cd6thrust24THRUST_300001_SM_1000_NS12placeholders3_10E:
	.zero		1
	.type		_ZN34_INTERNAL_29013d19_4_k_cu_a89a62cd4cuda3std3__419piecewise_constructE,@object
	.size		_ZN34_INTERNAL_29013d19_4_k_cu_a89a62cd4cuda3std3__419piecewise_constructE,(_ZN34_INTERNAL_29013d19_4_k_cu_a89a62cd4cuda3std6ranges3__45__cpo5cdataE - _ZN34_INTERNAL_29013d19_4_k_cu_a89a62cd4cuda3std3__419piecewise_constructE)
_ZN34_INTERNAL_29013d19_4_k_cu_a89a62cd4cuda3std3__419piecewise_constructE:
	.zero		1
	.type		_ZN34_INTERNAL_29013d19_4_k_cu_a89a62cd4cuda3std6ranges3__45__cpo5cdataE,@object
	.size		_ZN34_INTERNAL_29013d19_4_k_cu_a89a62cd4cuda3std6ranges3__45__cpo5cdataE,(_ZN34_INTERNAL_29013d19_4_k_cu_a89a62cd6thrust24THRUST_300001_SM_1000_NS12placeholders2_2E - _ZN34_INTERNAL_29013d19_4_k_cu_a89a62cd4cuda3std6ranges3__45__cpo5cdataE)
_ZN34_INTERNAL_29013d19_4_k_cu_a89a62cd4cuda3std6ranges3__45__cpo5cdataE:
	.zero		1
	.type		_ZN34_INTERNAL_29013d19_4_k_cu_a89a62cd6thrust24THRUST_300001_SM_1000_NS12placeholders2_2E,@object
	.size		_ZN34_INTERNAL_29013d19_4_k_cu_a89a62cd6thrust24THRUST_300001_SM_1000_NS12placeholders2_2E,(_ZN34_INTERNAL_29013d19_4_k_cu_a89a62cd4cuda3std3__45__cpo3endE - _ZN34_INTERNAL_29013d19_4_k_cu_a89a62cd6thrust24THRUST_300001_SM_1000_NS12placeholders2_2E)
_ZN34_INTERNAL_29013d19_4_k_cu_a89a62cd6thrust24THRUST_300001_SM_1000_NS12placeholders2_2E:
	.zero		1
	.type		_ZN34_INTERNAL_29013d19_4_k_cu_a89a62cd4cuda3std3__45__cpo3endE,@object
	.size		_ZN34_INTERNAL_29013d19_4_k_cu_a89a62cd4cuda3std3__45__cpo3endE,(_ZN34_INTERNAL_29013d19_4_k_cu_a89a62cd4cuda3std6ranges3__45__cpo3endE - _ZN34_INTERNAL_29013d19_4_k_cu_a89a62cd4cuda3std3__45__cpo3endE)
_ZN34_INTERNAL_29013d19_4_k_cu_a89a62cd4cuda3std3__45__cpo3endE:
	.zero		1
	.type		_ZN34_INTERNAL_29013d19_4_k_cu_a89a62cd4cuda3std6ranges3__45__cpo3endE,@object
	.size		_ZN34_INTERNAL_29013d19_4_k_cu_a89a62cd4cuda3std6ranges3__45__cpo3endE,(_ZN34_INTERNAL_29013d19_4_k_cu_a89a62cd6thrust24THRUST_300001_SM_1000_NS12placeholders2_6E - _ZN34_INTERNAL_29013d19_4_k_cu_a89a62cd4cuda3std6ranges3__45__cpo3endE)
_ZN34_INTERNAL_29013d19_4_k_cu_a89a62cd4cuda3std6ranges3__45__cpo3endE:
	.zero		1
	.type		_ZN34_INTERNAL_29013d19_4_k_cu_a89a62cd6thrust24THRUST_300001_SM_1000_NS12placeholders2_6E,@object
	.size		_ZN34_INTERNAL_29013d19_4_k_cu_a89a62cd6thrust24THRUST_300001_SM_1000_NS12placeholders2_6E,(_ZN34_INTERNAL_29013d19_4_k_cu_a89a62cd4cuda3std3__45__cpo4rendE - _ZN34_INTERNAL_29013d19_4_k_cu_a89a62cd6thrust24THRUST_300001_SM_1000_NS12placeholders2_6E)
_ZN34_INTERNAL_29013d19_4_k_cu_a89a62cd6thrust24THRUST_300001_SM_1000_NS12placeholders2_6E:
	.zero		1
	.type		_ZN34_INTERNAL_29013d19_4_k_cu_a89a62cd4cuda3std3__45__cpo4rendE,@object
	.size		_ZN34_INTERNAL_29013d19_4_k_cu_a89a62cd4cuda3std3__45__cpo4rendE,(_ZN34_INTERNAL_29013d19_4_k_cu_a89a62cd4cuda3std6ranges3__45__cpo9iter_swapE - _ZN34_INTERNAL_29013d19_4_k_cu_a89a62cd4cuda3std3__45__cpo4rendE)
_ZN34_INTERNAL_29013d19_4_k_cu_a89a62cd4cuda3std3__45__cpo4rendE:
	.zero		1
	.type		_ZN34_INTERNAL_29013d19_4_k_cu_a89a62cd4cuda3std6ranges3__45__cpo9iter_swapE,@object
	.size		_ZN34_INTERNAL_29013d19_4_k_cu_a89a62cd4cuda3std6ranges3__45__cpo9iter_swapE,(_ZN34_INTERNAL_29013d19_4_k_cu_a89a62cd4cuda3std3__48unexpectE - _ZN34_INTERNAL_29013d19_4_k_cu_a89a62cd4cuda3std6ranges3__45__cpo9iter_swapE)
_ZN34_INTERNAL_29013d19_4_k_cu_a89a62cd4cuda3std6ranges3__45__cpo9iter_swapE:
	.zero		1
	.type		_ZN34_INTERNAL_29013d19_4_k_cu_a89a62cd4cuda3std3__48unexpectE,@object
	.size		_ZN34_INTERNAL_29013d19_4_k_cu_a89a62cd4cuda3std3__48unexpectE,(_ZN34_INTERNAL_29013d19_4_k_cu_a89a62cd6thrust24THRUST_300001_SM_1000_NS8cuda_cub3parE - _ZN34_INTERNAL_29013d19_4_k_cu_a89a62cd4cuda3std3__48unexpectE)
_ZN34_INTERNAL_29013d19_4_k_cu_a89a62cd4cuda3std3__48unexpectE:
	.zero		1
	.type		_ZN34_INTERNAL_29013d19_4_k_cu_a89a62cd6thrust24THRUST_300001_SM_1000_NS8cuda_cub3parE,@object
	.size		_ZN34_INTERNAL_29013d19_4_k_cu_a89a62cd6thrust24THRUST_300001_SM_1000_NS8cuda_cub3parE,(_ZN34_INTERNAL_29013d19_4_k_cu_a89a62cd6thrust24THRUST_300001_SM_1000_NS12placeholders2_4E - _ZN34_INTERNAL_29013d19_4_k_cu_a89a62cd6thrust24THRUST_300001_SM_1000_NS8cuda_cub3parE)
_ZN34_INTERNAL_29013d19_4_k_cu_a89a62cd6thrust24THRUST_300001_SM_1000_NS8cuda_cub3parE:
	.zero		1
	.type		_ZN34_INTERNAL_29013d19_4_k_cu_a89a62cd6thrust24THRUST_300001_SM_1000_NS12placeholders2_4E,@object
	.size		_ZN34_INTERNAL_29013d19_4_k_cu_a89a62cd6thrust24THRUST_300001_SM_1000_NS12placeholders2_4E,(_ZN34_INTERNAL_29013d19_4_k_cu_a89a62cd4cuda3std3__45__cpo4cendE - _ZN34_INTERNAL_29013d19_4_k_cu_a89a62cd6thrust24THRUST_300001_SM_1000_NS12placeholders2_4E)
_ZN34_INTERNAL_29013d19_4_k_cu_a89a62cd6thrust24THRUST_300001_SM_1000_NS12placeholders2_4E:
	.zero		1
	.type		_ZN34_INTERNAL_29013d19_4_k_cu_a89a62cd4cuda3std3__45__cpo4cendE,@object
	.size		_ZN34_INTERNAL_29013d19_4_k_cu_a89a62cd4cuda3std3__45__cpo4cendE,(_ZN34_INTERNAL_29013d19_4_k_cu_a89a62cd4cuda3std6ranges3__45__cpo4cendE - _ZN34_INTERNAL_29013d19_4_k_cu_a89a62cd4cuda3std3__45__cpo4cendE)
_ZN34_INTERNAL_29013d19_4_k_cu_a89a62cd4cuda3std3__45__cpo4cendE:
	.zero		1
	.type		_ZN34_INTERNAL_29013d19_4_k_cu_a89a62cd4cuda3std6ranges3__45__cpo4cendE,@object
	.size		_ZN34_INTERNAL_29013d19_4_k_cu_a89a62cd4cuda3std6ranges3__45__cpo4cendE,(_ZN34_INTERNAL_29013d19_4_k_cu_a89a62cd4cuda3std3__420unreachable_sentinelE - _ZN34_INTERNAL_29013d19_4_k_cu_a89a62cd4cuda3std6ranges3__45__cpo4cendE)
_ZN34_INTERNAL_29013d19_4_k_cu_a89a62cd4cuda3std6ranges3__45__cpo4cendE:
	.zero		1
	.type		_ZN34_INTERNAL_29013d19_4_k_cu_a89a62cd4cuda3std3__420unreachable_sentinelE,@object
	.size		_ZN34_INTERNAL_29013d19_4_k_cu_a89a62cd4cuda3std3__420unreachable_sentinelE,(_ZN34_INTERNAL_29013d19_4_k_cu_a89a62cd4cuda3std6ranges3__45__cpo5ssizeE - _ZN34_INTERNAL_29013d19_4_k_cu_a89a62cd4cuda3std3__420unreachable_sentinelE)
_ZN34_INTERNAL_29013d19_4_k_cu_a89a62cd4cuda3std3__420unreachable_sentinelE:
	.zero		1
	.type		_ZN34_INTERNAL_29013d19_4_k_cu_a89a62cd4cuda3std6ranges3__45__cpo5ssizeE,@object
	.size		_ZN34_INTERNAL_29013d19_4_k_cu_a89a62cd4cuda3std6ranges3__45__cpo5ssizeE,(_ZN34_INTERNAL_29013d19_4_k_cu_a89a62cd6thrust24THRUST_300001_SM_1000_NS12placeholders2_8E - _ZN34_INTERNAL_29013d19_4_k_cu_a89a62cd4cuda3std6ranges3__45__cpo5ssizeE)
_ZN34_INTERNAL_29013d19_4_k_cu_a89a62cd4cuda3std6ranges3__45__cpo5ssizeE:
	.zero		1
	.type		_ZN34_INTERNAL_29013d19_4_k_cu_a89a62cd6thrust24THRUST_300001_SM_1000_NS12placeholders2_8E,@object
	.size		_ZN34_INTERNAL_29013d19_4_k_cu_a89a62cd6thrust24THRUST_300001_SM_1000_NS12placeholders2_8E,(_ZN34_INTERNAL_29013d19_4_k_cu_a89a62cd4cuda3std3__45__cpo5crendE - _ZN34_INTERNAL_29013d19_4_k_cu_a89a62cd6thrust24THRUST_300001_SM_1000_NS12placeholders2_8E)
_ZN34_INTERNAL_29013d19_4_k_cu_a89a62cd6thrust24THRUST_300001_SM_1000_NS12placeholders2_8E:
	.zero		1
	.type		_ZN34_INTERNAL_29013d19_4_k_cu_a89a62cd4cuda3std3__45__cpo5crendE,@object
	.size		_ZN34_INTERNAL_29013d19_4_k_cu_a89a62cd4cuda3std3__45__cpo5crendE,(_ZN34_INTERNAL_29013d19_4_k_cu_a89a62cd4cuda3std6ranges3__45__cpo4prevE - _ZN34_INTERNAL_29013d19_4_k_cu_a89a62cd4cuda3std3__45__cpo5crendE)
_ZN34_INTERNAL_29013d19_4_k_cu_a89a62cd4cuda3std3__45__cpo5crendE:
	.zero		1
	.type		_ZN34_INTERNAL_29013d19_4_k_cu_a89a62cd4cuda3std6ranges3__45__cpo4prevE,@object
	.size		_ZN34_INTERNAL_29013d19_4_k_cu_a89a62cd4cuda3std6ranges3__45__cpo4prevE,(_ZN34_INTERNAL_29013d19_4_k_cu_a89a62cd4cuda3std6ranges3__45__cpo9iter_moveE - _ZN34_INTERNAL_29013d19_4_k_cu_a89a62cd4cuda3std6ranges3__45__cpo4prevE)
_ZN34_INTERNAL_29013d19_4_k_cu_a89a62cd4cuda3std6ranges3__45__cpo4prevE:
	.zero		1
	.type		_ZN34_INTERNAL_29013d19_4_k_cu_a89a62cd4cuda3std6ranges3__45__cpo9iter_moveE,@object
	.size		_ZN34_INTERNAL_29013d19_4_k_cu_a89a62cd4cuda3std6ranges3__45__cpo9iter_moveE,(_ZN34_INTERNAL_29013d19_4_k_cu_a89a62cd6thrust24THRUST_300001_SM_1000_NS6system6detail10sequential3seqE - _ZN34_INTERNAL_29013d19_4_k_cu_a89a62cd4cuda3std6ranges3__45__cpo9iter_moveE)
_ZN34_INTERNAL_29013d19_4_k_cu_a89a62cd4cuda3std6ranges3__45__cpo9iter_moveE:
	.zero		1
	.type		_ZN34_INTERNAL_29013d19_4_k_cu_a89a62cd6thrust24THRUST_300001_SM_1000_NS6system6detail10sequential3seqE,@object
	.size		_ZN34_INTERNAL_29013d19_4_k_cu_a89a62cd6thrust24THRUST_300001_SM_1000_NS6system6detail10sequential3seqE,(.L_31 - _ZN34_INTERNAL_29013d19_4_k_cu_a89a62cd6thrust24THRUST_300001_SM_1000_NS6system6detail10sequential3seqE)
_ZN34_INTERNAL_29013d19_4_k_cu_a89a62cd6thrust24THRUST_300001_SM_1000_NS6system6detail10sequential3seqE:
	.zero		1
.L_31:


//--------------------- .nv.shared._ZN3cub18CUB_300001_SM_10006detail6reduce18DeviceReduceKernelINS2_10policy_hubIfyN4cuda3std3__44plusIfEEE10Policy1000EN6thrust24THRUST_300001_SM_1000_NS10device_ptrIfEEyS9_fNS7_10__identityEEEvT0_PT3_T1_NS0_13GridEvenShareISK_EET2_T4_ --------------------------
	.section	.nv.shared._ZN3cub18CUB_300001_SM_10006detail6reduce18DeviceReduceKernelINS2_10policy_hubIfyN4cuda3std3__44plusIfEEE10Policy1000EN6thrust24THRUST_300001_SM_1000_NS10device_ptrIfEEyS9_fNS7_10__identityEEEvT0_PT3_T1_NS0_13GridEvenShareISK_EET2_T4_,"aw",@nobits
	.sectionflags	@""
	.align	16
.nv.shared._ZN3cub18CUB_300001_SM_10006detail6reduce18DeviceReduceKernelINS2_10policy_hubIfyN4cuda3std3__44plusIfEEE10Policy1000EN6thrust24THRUST_300001_SM_1000_NS10device_ptrIfEEyS9_fNS7_10__identityEEEvT0_PT3_T1_NS0_13GridEvenShareISK_EET2_T4_:
	.zero		1072


//--------------------- .nv.shared._ZN3cub18CUB_300001_SM_10006detail6reduce28DeviceReduceSingleTileKernelINS2_10policy_hubIfyN4cuda3std3__44plusIfEEE10Policy1000EN6thrust24THRUST_300001_SM_1000_NS10device_ptrIfEEPfyS9_ffNS7_10__identityEEEvT0_T1_T2_T3_T4_T6_ --------------------------
	.section	.nv.shared._ZN3cub18CUB_300001_SM_10006detail6reduce28DeviceReduceSingleTileKernelINS2_10policy_hubIfyN4cuda3std3__44plusIfEEE10Policy1000EN6thrust24THRUST_300001_SM_1000_NS10device_ptrIfEEPfyS9_ffNS7_10__identityEEEvT0_T1_T2_T3_T4_T6_,"aw",@nobits
	.sectionflags	@""
	.align	16
.nv.shared._ZN3cub18CUB_300001_SM_10006detail6reduce28DeviceReduceSingleTileKernelINS2_10policy_hubIfyN4cuda3std3__44plusIfEEE10Policy1000EN6thrust24THRUST_300001_SM_1000_NS10device_ptrIfEEPfyS9_ffNS7_10__identityEEEvT0_T1_T2_T3_T4_T6_:
	.zero		1072


//--------------------- .nv.shared._ZN3cub18CUB_300001_SM_10006detail6reduce28DeviceReduceSingleTileKernelINS2_10policy_hubIfjN4cuda3std3__44plusIfEEE10Policy1000EPfSC_iS9_ffNS7_10__identityEEEvT0_T1_T2_T3_T4_T6_ --------------------------
	.section	.nv.shared._ZN3cub18CUB_300001_SM_10006detail6reduce28DeviceReduceSingleTileKernelINS2_10policy_hubIfjN4cuda3std3__44plusIfEEE10Policy1000EPfSC_iS9_ffNS7_10__identityEEEvT0_T1_T2_T3_T4_T6_,"aw",@nobits
	.sectionflags	@""
	.align	16
.nv.shared._ZN3cub18CUB_300001_SM_10006detail6reduce28DeviceReduceSingleTileKernelINS2_10policy_hubIfjN4cuda3std3__44plusIfEEE10Policy1000EPfSC_iS9_ffNS7_10__identityEEEvT0_T1_T2_T3_T4_T6_:
	.zero		1120


//--------------------- .nv.shared._ZN3cub18CUB_300001_SM_10006detail6reduce18DeviceReduceKernelINS2_10policy_hubIfjN4cuda3std3__44plusIfEEE10Policy1000EN6thrust24THRUST_300001_SM_1000_NS10device_ptrIfEEjS9_fNS7_10__identityEEEvT0_PT3_T1_NS0_13GridEvenShareISK_EET2_T4_ --------------------------
	.section	.nv.shared._ZN3cub18CUB_300001_SM_10006detail6reduce18DeviceReduceKernelINS2_10policy_hubIfjN4cuda3std3__44plusIfEEE10Policy1000EN6thrust24THRUST_300001_SM_1000_NS10device_ptrIfEEjS9_fNS7_10__identityEEEvT0_PT3_T1_NS0_13GridEvenShareISK_EET2_T4_,"aw",@nobits
	.sectionflags	@""
	.align	16
.nv.shared._ZN3cub18CUB_300001_SM_10006detail6reduce18DeviceReduceKernelINS2_10policy_hubIfjN4cuda3std3__44plusIfEEE10Policy1000EN6thrust24THRUST_300001_SM_1000_NS10device_ptrIfEEjS9_fNS7_10__identityEEEvT0_PT3_T1_NS0_13GridEvenShareISK_EET2_T4_:
	.zero		1120


//--------------------- .nv.shared._ZN3cub18CUB_300001_SM_10006detail6reduce28DeviceReduceSingleTileKernelINS2_10policy_hubIfjN4cuda3std3__44plusIfEEE10Policy1000EN6thrust24THRUST_300001_SM_1000_NS10device_ptrIfEEPfjS9_ffNS7_10__identityEEEvT0_T1_T2_T3_T4_T6_ --------------------------
	.section	.nv.shared._ZN3cub18CUB_300001_SM_10006detail6reduce28DeviceReduceSingleTileKernelINS2_10policy_hubIfjN4cuda3std3__44plusIfEEE10Policy1000EN6thrust24THRUST_300001_SM_1000_NS10device_ptrIfEEPfjS9_ffNS7_10__identityEEEvT0_T1_T2_T3_T4_T6_,"aw",@nobits
	.sectionflags	@""
	.align	16
.nv.shared._ZN3cub18CUB_300001_SM_10006detail6reduce28DeviceReduceSingleTileKernelINS2_10policy_hubIfjN4cuda3std3__44plusIfEEE10Policy1000EN6thrust24THRUST_300001_SM_1000_NS10device_ptrIfEEPfjS9_ffNS7_10__identityEEEvT0_T1_T2_T3_T4_T6_:
	.zero		1120


//--------------------- .nv.shared._ZN3cub18CUB_300001_SM_10006detail11EmptyKernelIvEEvv --------------------------
	.section	.nv.shared._ZN3cub18CUB_300001_SM_10006detail11EmptyKernelIvEEvv,"aw",@nobits
	.sectionflags	@""
	.align	16
	.zero		1024


//--------------------- .nv.shared._Z16reduction_KerneliPfS_ --------------------------
	.section	.nv.shared._Z16reduction_KerneliPfS_,"aw",@nobits
	.sectionflags	@""
	.align	16
	.zero		1024


//--------------------- .nv.shared._Z16optimized_KerneliPfS_ --------------------------
	.section	.nv.shared._Z16optimized_KerneliPfS_,"aw",@nobits
	.sectionflags	@""
	.align	16
	.zero		1024


//--------------------- .nv.shared._Z14initial_KerneliPfS_ --------------------------
	.section	.nv.shared._Z14initial_KerneliPfS_,"aw",@nobits
	.sectionflags	@""
	.align	16
	.zero		1024


//--------------------- .nv.constant0._ZN3cub18CUB_300001_SM_10006detail6reduce28DeviceReduceSingleTileKernelINS2_10policy_hubIfyN4cuda3std3__44plusIfEEE10Policy1000EPfSC_iS9_ffNS7_10__identityEEEvT0_T1_T2_T3_T4_T6_ --------------------------
	.section	.nv.constant0._ZN3cub18CUB_300001_SM_10006detail6reduce28DeviceReduceSingleTileKernelINS2_10policy_hubIfyN4cuda3std3__44plusIfEEE10Policy1000EPfSC_iS9_ffNS7_10__identityEEEvT0_T1_T2_T3_T4_T6_,"a",@progbits
	.sectionflags	@""
	.align	4
.nv.constant0._ZN3cub18CUB_300001_SM_10006detail6reduce28DeviceReduceSingleTileKernelINS2_10policy_hubIfyN4cuda3std3__44plusIfEEE10Policy1000EPfSC_iS9_ffNS7_10__identityEEEvT0_T1_T2_T3_T4_T6_:
	.zero		925


//--------------------- .nv.constant0._ZN3cub18CUB_300001_SM_10006detail6reduce18DeviceReduceKernelINS2_10policy_hubIfyN4cuda3std3__44plusIfEEE10Policy1000EN6thrust24THRUST_300001_SM_1000_NS10device_ptrIfEEyS9_fNS7_10__identityEEEvT0_PT3_T1_NS0_13GridEvenShareISK_EET2_T4_ --------------------------
	.section	.nv.constant0._ZN3cub18CUB_300001_SM_10006detail6reduce18DeviceReduceKernelINS2_10policy_hubIfyN4cuda3std3__44plusIfEEE10Policy1000EN6thrust24THRUST_300001_SM_1000_NS10device_ptrIfEEyS9_fNS7_10__identityEEEvT0_PT3_T1_NS0_13GridEvenShareISK_EET2_T4_,"a",@progbits
	.sectionflags	@""
	.align	4
.nv.constant0._ZN3cub18CUB_300001_SM_10006detail6reduce18DeviceReduceKernelINS2_10policy_hubIfyN4cuda3std3__44plusIfEEE10Policy1000EN6thrust24THRUST_300001_SM_1000_NS10device_ptrIfEEyS9_fNS7_10__identityEEEvT0_PT3_T1_NS0_13GridEvenShareISK_EET2_T4_:
	.zero		994


//--------------------- .nv.constant0._ZN3cub18CUB_300001_SM_10006detail6reduce28DeviceReduceSingleTileKernelINS2_10policy_hubIfyN4cuda3std3__44plusIfEEE10Policy1000EN6thrust24THRUST_300001_SM_1000_NS10device_ptrIfEEPfyS9_ffNS7_10__identityEEEvT0_T1_T2_T3_T4_T6_ --------------------------
	.section	.nv.constant0._ZN3cub18CUB_300001_SM_10006detail6reduce28DeviceReduceSingleTileKernelINS2_10policy_hubIfyN4cuda3std3__44plusIfEEE10Policy1000EN6thrust24THRUST_300001_SM_1000_NS10device_ptrIfEEPfyS9_ffNS7_10__identityEEEvT0_T1_T2_T3_T4_T6_,"a",@progbits
	.sectionflags	@""
	.align	4
.nv.constant0._ZN3cub18CUB_300001_SM_10006detail6reduce28DeviceReduceSingleTileKernelINS2_10policy_hubIfyN4cuda3std3__44plusIfEEE10Policy1000EN6thrust24THRUST_300001_SM_1000_NS10device_ptrIfEEPfyS9_ffNS7_10__identityEEEvT0_T1_T2_T3_T4_T6_:
	.zero		929


//--------------------- .nv.constant0._ZN3cub18CUB_300001_SM_10006detail6reduce28DeviceReduceSingleTileKernelINS2_10policy_hubIfjN4cuda3std3__44plusIfEEE10Policy1000EPfSC_iS9_ffNS7_10__identityEEEvT0_T1_T2_T3_T4_T6_ --------------------------
	.section	.nv.constant0._ZN3cub18CUB_300001_SM_10006detail6reduce28DeviceReduceSingleTileKernelINS2_10policy_hubIfjN4cuda3std3__44plusIfEEE10Policy1000EPfSC_iS9_ffNS7_10__identityEEEvT0_T1_T2_T3_T4_T6_,"a",@progbits
	.sectionflags	@""
	.align	4
.nv.constant0._ZN3cub18CUB_300001_SM_10006detail6reduce28DeviceReduceSingleTileKernelINS2_10policy_hubIfjN4cuda3std3__44plusIfEEE10Policy1000EPfSC_iS9_ffNS7_10__identityEEEvT0_T1_T2_T3_T4_T6_:
	.zero		925


//--------------------- .nv.constant0._ZN3cub18CUB_300001_SM_10006detail6reduce18DeviceReduceKernelINS2_10policy_hubIfjN4cuda3std3__44plusIfEEE10Policy1000EN6thrust24THRUST_300001_SM_1000_NS10device_ptrIfEEjS9_fNS7_10__identityEEEvT0_PT3_T1_NS0_13GridEvenShareISK_EET2_T4_ --------------------------
	.section	.nv.constant0._ZN3cub18CUB_300001_SM_10006detail6reduce18DeviceReduceKernelINS2_10policy_hubIfjN4cuda3std3__44plusIfEEE10Policy1000EN6thrust24THRUST_300001_SM_1000_NS10device_ptrIfEEjS9_fNS7_10__identityEEEvT0_PT3_T1_NS0_13GridEvenShareISK_EET2_T4_,"a",@progbits
	.sectionflags	@""
	.align	4
.nv.constant0._ZN3cub18CUB_300001_SM_10006detail6reduce18DeviceReduceKernelINS2_10policy_hubIfjN4cuda3std3__44plusIfEEE10Policy1000EN6thrust24THRUST_300001_SM_1000_NS10device_ptrIfEEjS9_fNS7_10__identityEEEvT0_PT3_T1_NS0_13GridEvenShareISK_EET2_T4_:
	.zero		958


//--------------------- .nv.constant0._ZN3cub18CUB_300001_SM_10006detail6reduce28DeviceReduceSingleTileKernelINS2_10policy_hubIfjN4cuda3std3__44plusIfEEE10Policy1000EN6thrust24THRUST_300001_SM_1000_NS10device_ptrIfEEPfjS9_ffNS7_10__identityEEEvT0_T1_T2_T3_T4_T6_ --------------------------
	.section	.nv.constant0._ZN3cub18CUB_300001_SM_10006detail6reduce28DeviceReduceSingleTileKernelINS2_10policy_hubIfjN4cuda3std3__44plusIfEEE10Policy1000EN6thrust24THRUST_300001_SM_1000_NS10device_ptrIfEEPfjS9_ffNS7_10__identityEEEvT0_T1_T2_T3_T4_T6_,"a",@progbits
	.sectionflags	@""
	.align	4
.nv.constant0._ZN3cub18CUB_300001_SM_10006detail6reduce28DeviceReduceSingleTileKernelINS2_10policy_hubIfjN4cuda3std3__44plusIfEEE10Policy1000EN6thrust24THRUST_300001_SM_1000_NS10device_ptrIfEEPfjS9_ffNS7_10__identityEEEvT0_T1_T2_T3_T4_T6_:
	.zero		925


//--------------------- .nv.constant0._ZN3cub18CUB_300001_SM_10006detail11EmptyKernelIvEEvv --------------------------
	.section	.nv.constant0._ZN3cub18CUB_300001_SM_10006detail11EmptyKernelIvEEvv,"a",@progbits
	.sectionflags	@""
	.align	4
.nv.constant0._ZN3cub18CUB_300001_SM_10006detail11EmptyKernelIvEEvv:
	.zero		896


//--------------------- .nv.constant0._Z16reduction_KerneliPfS_ --------------------------
	.section	.nv.constant0._Z16reduction_KerneliPfS_,"a",@progbits
	.sectionflags	@""
	.align	4
.nv.constant0._Z16reduction_KerneliPfS_:
	.zero		920


//--------------------- .nv.constant0._Z16optimized_KerneliPfS_ --------------------------
	.section	.nv.constant0._Z16optimized_KerneliPfS_,"a",@progbits
	.sectionflags	@""
	.align	4
.nv.constant0._Z16optimized_KerneliPfS_:
	.zero		920


//--------------------- .nv.constant0._Z14initial_KerneliPfS_ --------------------------
	.section	.nv.constant0._Z14initial_KerneliPfS_,"a",@progbits
	.sectionflags	@""
	.align	4
.nv.constant0._Z14initial_KerneliPfS_:
	.zero		920


//--------------------- SYMBOLS --------------------------

	.type		.nv.reservedSmem.offset0,@object
	.size		.nv.reservedSmem.offset0,0x4
	.type		.nv.reservedSmem.cap,@object
	.size		.nv.reservedSmem.cap,0x4
